def matmul_kernel(
    a_ptr,
    b_ptr,
    c_ptr,
    M,
    N,
    K,
    stride_am,
    stride_ak,
    stride_bk,
    stride_bn,
    stride_cm,
    stride_cn,
    BLOCK_M: tl.constexpr,
    BLOCK_N: tl.constexpr,
    BLOCK_K: tl.constexpr,
    GROUP_M: tl.constexpr,
):
    pid = tl.program_id(axis=0)
    num_pid_m = tl.cdiv(M, BLOCK_M)
    num_pid_n = tl.cdiv(N, BLOCK_N)
    num_pid_in_group = GROUP_M * num_pid_n
    group_id = pid // num_pid_in_group
    first_pid_m = group_id * GROUP_M
    group_size_m = min(num_pid_m - first_pid_m, GROUP_M)
    pid_m = first_pid_m + ((pid % num_pid_in_group) % group_size_m)
    pid_n = (pid % num_pid_in_group) // group_size_m

    offs_am = (pid_m * BLOCK_M + tl.arange(0, BLOCK_M)) % M
    offs_bn = (pid_n * BLOCK_N + tl.arange(0, BLOCK_N)) % N
    offs_k = tl.arange(0, BLOCK_K)
    a_ptrs = a_ptr + offs_am[:, None] * stride_am + offs_k[None, :] * stride_ak
    b_ptrs = b_ptr + offs_k[:, None] * stride_bk + offs_bn[None, :] * stride_bn

    acc = tl.zeros((BLOCK_M, BLOCK_N), dtype=tl.float32)
    for kk in range(0, tl.cdiv(K, BLOCK_K)):
        a = tl.load(a_ptrs, mask=offs_k[None, :] < K - kk * BLOCK_K, other=0.0)
        b = tl.load(b_ptrs, mask=offs_k[:, None] < K - kk * BLOCK_K, other=0.0)
        acc = tl.dot(a, b, acc)
        a_ptrs += BLOCK_K * stride_ak
        b_ptrs += BLOCK_K * stride_bk

    c = acc.to(c_ptr.dtype.element_ty)
    offs_cm = pid_m * BLOCK_M + tl.arange(0, BLOCK_M)
    offs_cn = pid_n * BLOCK_N + tl.arange(0, BLOCK_N)
    c_ptrs = c_ptr + offs_cm[:, None] * stride_cm + offs_cn[None, :] * stride_cn
    mask = (offs_cm[:, None] < M) & (offs_cn[None, :] < N)
    tl.store(c_ptrs, c, mask=mask)

# config = {"BLOCK_K": 32, "BLOCK_M": 64, "BLOCK_N": 64, "GROUP_M": 8, "arch": "sm_100", "dtype": "fp8e5m2", "num_ctas": 1, "num_stages": 3, "num_warps": 1}
# arch = sm_100


// ===== COMPILED SASS (sm_100a) =====

	.target	sm_100a

	.elftype	@"ET_EXEC"


//--------------------- .note.nv.tkinfo           --------------------------
	.section	.note.nv.tkinfo,"",@"SHT_NOTE"
	.sectionflags	@"SHF_NOTE_NV_TKINFO"
	.tkinfo
        /*0018*/ 	.word	0x00000081
        /*0030*/ 	.string	""
        /*0030*/ 	.string	"ptxas-blackwell"
        /*0030*/ 	.string	"Cuda compilation tools, release 12.9, V12.9.86"
        /*0030*/ 	.string	"Build cuda_12.9.r12.9/compiler.36037853_0"
        /*0030*/ 	.string	"-v  -suppress-debug-info  -lineinfo  -arch sm_100a "



//--------------------- .note.nv.cuver            --------------------------
	.section	.note.nv.cuver,"",@"SHT_NOTE"
	.sectionflags	@"SHF_NOTE_NV_CUVER"
        /*0018*/ 	.short	0x0001
        /*001a*/ 	.short	0x0064
        /*001c*/ 	.short	0x0001
        /*001e*/ 	.short	0x0000
        /*0020*/ 	.short	0x0001
        /*0022*/ 	.short	0x0000


//--------------------- .nv.info                  --------------------------
	.section	.nv.info,"",@"SHT_CUDA_INFO"
	.align	4


	//----- nvinfo : EIATTR_REGCOUNT
	.align		4
        /*0000*/ 	.byte	0x04, 0x2f
        /*0002*/ 	.short	(.L_1 - .L_0)
	.align		4
.L_0:
        /*0004*/ 	.word	index@(matmul_kernel)
        /*0008*/ 	.word	0x000000ff


	//----- nvinfo : EIATTR_FRAME_SIZE
	.align		4
.L_1:
        /*000c*/ 	.byte	0x04, 0x11
        /*000e*/ 	.short	(.L_3 - .L_2)
	.align		4
.L_2:
        /*0010*/ 	.word	index@(matmul_kernel)
        /*0014*/ 	.word	0x00000338


	//----- nvinfo : EIATTR_MIN_STACK_SIZE
	.align		4
.L_3:
        /*0018*/ 	.byte	0x04, 0x12
        /*001a*/ 	.short	(.L_5 - .L_4)
	.align		4
.L_4:
        /*001c*/ 	.word	index@(matmul_kernel)
        /*0020*/ 	.word	0x00000338
.L_5:


//--------------------- .nv.info.matmul_kernel    --------------------------
	.section	.nv.info.matmul_kernel,"",@"SHT_CUDA_INFO"
	.sectionflags	@""
	.align	4


	//----- nvinfo : EIATTR_CUDA_API_VERSION
	.align		4
        /*0000*/ 	.byte	0x04, 0x37
        /*0002*/ 	.short	(.L_7 - .L_6)
.L_6:
        /*0004*/ 	.word	0x00000081


	//----- nvinfo : EIATTR_KPARAM_INFO
	.align		4
.L_7:
        /*0008*/ 	.byte	0x04, 0x17
        /*000a*/ 	.short	(.L_9 - .L_8)
.L_8:
        /*000c*/ 	.word	0x00000000
        /*0010*/ 	.short	0x000d
        /*0012*/ 	.short	0x0048
        /*0014*/ 	.byte	0x00, 0xf4, 0x21, 0x00


	//----- nvinfo : EIATTR_KPARAM_INFO
	.align		4
.L_9:
        /*0018*/ 	.byte	0x04, 0x17
        /*001a*/ 	.short	(.L_11 - .L_10)
.L_10:
        /*001c*/ 	.word	0x00000000
        /*0020*/ 	.short	0x000c
        /*0022*/ 	.short	0x0040
        /*0024*/ 	.byte	0x00, 0xf4, 0x21, 0x00


	//----- nvinfo : EIATTR_KPARAM_INFO
	.align		4
.L_11:
        /*0028*/ 	.byte	0x04, 0x17
        /*002a*/ 	.short	(.L_13 - .L_12)
.L_12:
        /*002c*/ 	.word	0x00000000
        /*0030*/ 	.short	0x000b
        /*0032*/ 	.short	0x0038
        /*0034*/ 	.byte	0x00, 0xf0, 0x11, 0x00


	//----- nvinfo : EIATTR_KPARAM_INFO
	.align		4
.L_13:
        /*0038*/ 	.byte	0x04, 0x17
        /*003a*/ 	.short	(.L_15 - .L_14)
.L_14:
        /*003c*/ 	.word	0x00000000
        /*0040*/ 	.short	0x000a
        /*0042*/ 	.short	0x0034
        /*0044*/ 	.byte	0x00, 0xf0, 0x11, 0x00


	//----- nvinfo : EIATTR_KPARAM_INFO
	.align		4
.L_15:
        /*0048*/ 	.byte	0x04, 0x17
        /*004a*/ 	.short	(.L_17 - .L_16)
.L_16:
        /*004c*/ 	.word	0x00000000
        /*0050*/ 	.short	0x0009
        /*0052*/ 	.short	0x0030
        /*0054*/ 	.byte	0x00, 0xf0, 0x11, 0x00


	//----- nvinfo : EIATTR_KPARAM_INFO
	.align		4
.L_17:
        /*0058*/ 	.byte	0x04, 0x17
        /*005a*/ 	.short	(.L_19 - .L_18)
.L_18:
        /*005c*/ 	.word	0x00000000
        /*0060*/ 	.short	0x0008
        /*0062*/ 	.short	0x002c
        /*0064*/ 	.byte	0x00, 0xf0, 0x11, 0x00


	//----- nvinfo : EIATTR_KPARAM_INFO
	.align		4
.L_19:
        /*0068*/ 	.byte	0x04, 0x17
        /*006a*/ 	.short	(.L_21 - .L_20)
.L_20:
        /*006c*/ 	.word	0x00000000
        /*0070*/ 	.short	0x0007
        /*0072*/ 	.short	0x0028
        /*0074*/ 	.byte	0x00, 0xf0, 0x11, 0x00


	//----- nvinfo : EIATTR_KPARAM_INFO
	.align		4
.L_21:
        /*0078*/ 	.byte	0x04, 0x17
        /*007a*/ 	.short	(.L_23 - .L_22)
.L_22:
        /*007c*/ 	.word	0x00000000
        /*0080*/ 	.short	0x0006
        /*0082*/ 	.short	0x0024
        /*0084*/ 	.byte	0x00, 0xf0, 0x11, 0x00


	//----- nvinfo : EIATTR_KPARAM_INFO
	.align		4
.L_23:
        /*0088*/ 	.byte	0x04, 0x17
        /*008a*/ 	.short	(.L_25 - .L_24)
.L_24:
        /*008c*/ 	.word	0x00000000
        /*0090*/ 	.short	0x0005
        /*0092*/ 	.short	0x0020
        /*0094*/ 	.byte	0x00, 0xf0, 0x11, 0x00


	//----- nvinfo : EIATTR_KPARAM_INFO
	.align		4
.L_25:
        /*0098*/ 	.byte	0x04, 0x17
        /*009a*/ 	.short	(.L_27 - .L_26)
.L_26:
        /*009c*/ 	.word	0x00000000
        /*00a0*/ 	.short	0x0004
        /*00a2*/ 	.short	0x001c
        /*00a4*/ 	.byte	0x00, 0xf0, 0x11, 0x00


	//----- nvinfo : EIATTR_KPARAM_INFO
	.align		4
.L_27:
        /*00a8*/ 	.byte	0x04, 0x17
        /*00aa*/ 	.short	(.L_29 - .L_28)
.L_28:
        /*00ac*/ 	.word	0x00000000
        /*00b0*/ 	.short	0x0003
        /*00b2*/ 	.short	0x0018
        /*00b4*/ 	.byte	0x00, 0xf0, 0x11, 0x00


	//----- nvinfo : EIATTR_KPARAM_INFO
	.align		4
.L_29:
        /*00b8*/ 	.byte	0x04, 0x17
        /*00ba*/ 	.short	(.L_31 - .L_30)
.L_30:
        /*00bc*/ 	.word	0x00000000
        /*00c0*/ 	.short	0x0002
        /*00c2*/ 	.short	0x0010
        /*00c4*/ 	.byte	0x00, 0xf4, 0x21, 0x00


	//----- nvinfo : EIATTR_KPARAM_INFO
	.align		4
.L_31:
        /*00c8*/ 	.byte	0x04, 0x17
        /*00ca*/ 	.short	(.L_33 - .L_32)
.L_32:
        /*00cc*/ 	.word	0x00000000
        /*00d0*/ 	.short	0x0001
        /*00d2*/ 	.short	0x0008
        /*00d4*/ 	.byte	0x00, 0xf4, 0x21, 0x00


	//----- nvinfo : EIATTR_KPARAM_INFO
	.align		4
.L_33:
        /*00d8*/ 	.byte	0x04, 0x17
        /*00da*/ 	.short	(.L_35 - .L_34)
.L_34:
        /*00dc*/ 	.word	0x00000000
        /*00e0*/ 	.short	0x0000
        /*00e2*/ 	.short	0x0000
        /*00e4*/ 	.byte	0x00, 0xf4, 0x21, 0x00


	//----- nvinfo : EIATTR_SPARSE_MMA_MASK
	.align		4
.L_35:
        /*00e8*/ 	.byte	0x03, 0x50
        /*00ea*/ 	.short	0x0000


	//----- nvinfo : EIATTR_MAXREG_COUNT
	.align		4
        /*00ec*/ 	.byte	0x03, 0x1b
        /*00ee*/ 	.short	0x00ff


	//----- nvinfo : EIATTR_NUM_BARRIERS
	.align		4
        /*00f0*/ 	.byte	0x02, 0x4c
        /*00f2*/ 	.byte	0x01
	.zero		1


	//----- nvinfo : EIATTR_ANNOTATIONS
	.align		4
        /*00f4*/ 	.byte	0x04, 0x55
        /*00f6*/ 	.short	(.L_37 - .L_36)


	//   ....[0]....
.L_36:
        /*00f8*/ 	.word	0x00000001
        /*00fc*/ 	.byte	0xa0, 0x47, 0x00, 0x00, 0x01, 0x00, 0x00, 0x00, 0x00, 0x48, 0x00, 0x00, 0x01, 0x00, 0x00, 0x00
        /* <DEDUP_REMOVED lines=241> */
        /*101c*/ 	.byte	0x00, 0xbf, 0x00, 0x00, 0x01, 0x00, 0x00, 0x00, 0x10, 0xbf, 0x00, 0x00


	//----- nvinfo : EIATTR_COOP_GROUP_MASK_REGIDS
	.align		4
.L_37:
        /*1028*/ 	.byte	0x04, 0x29
        /*102a*/ 	.short	(.L_39 - .L_38)


	//   ....[0]....
.L_38:
        /*102c*/ 	.word	0xffffffff


	//   ....[1]....
        /*1030*/ 	.word	0xffffffff


	//   ....[2]....
        /*1034*/ 	.word	0xffffffff


	//   ....[3]....
        /*1038*/ 	.word	0xffffffff


	//   ....[4]....
        /*103c*/ 	.word	0xffffffff


	//   ....[5]....
        /*1040*/ 	.word	0xffffffff


	//   ....[6]....
        /*1044*/ 	.word	0xffffffff


	//   ....[7]....
        /*1048*/ 	.word	0xffffffff


	//   ....[8]....
        /*104c*/ 	.word	0xffffffff


	//   ....[9]....
        /*1050*/ 	.word	0xffffffff


	//   ....[10]....
        /*1054*/ 	.word	0xffffffff


	//   ....[11]....
        /*1058*/ 	.word	0xffffffff


	//   ....[12]....
        /*105c*/ 	.word	0xffffffff


	//   ....[13]....
        /*1060*/ 	.word	0xffffffff


	//   ....[14]....
        /*1064*/ 	.word	0xffffffff


	//----- nvinfo : EIATTR_COOP_GROUP_INSTR_OFFSETS
	.align		4
.L_39:
        /*1068*/ 	.byte	0x04, 0x28
        /*106a*/ 	.short	(.L_41 - .L_40)


	//   ....[0]....
.L_40:
        /*106c*/ 	.word	0x0000da80


	//   ....[1]....
        /*1070*/ 	.word	0x0000db20


	//   ....[2]....
        /*1074*/ 	.word	0x0000db90


	//   ....[3]....
        /*1078*/ 	.word	0x0000dbd0


	//   ....[4]....
        /*107c*/ 	.word	0x0000dc10


	//   ....[5]....
        /*1080*/ 	.word	0x0000dc50


	//   ....[6]....
        /*1084*/ 	.word	0x0000dcb0


	//   ....[7]....
        /*1088*/ 	.word	0x0000dd10


	//   ....[8]....
        /*108c*/ 	.word	0x0000ddd0


	//   ....[9]....
        /*1090*/ 	.word	0x0000de30


	//   ....[10]....
        /*1094*/ 	.word	0x0000de70


	//   ....[11]....
        /*1098*/ 	.word	0x0000ded0


	//   ....[12]....
        /*109c*/ 	.word	0x0000df10


	//   ....[13]....
        /*10a0*/ 	.word	0x0000df50


	//   ....[14]....
        /*10a4*/ 	.word	0x0000dfb0


	//----- nvinfo : EIATTR_VRC_CTA_INIT_COUNT
	.align		4
.L_41:
        /*10a8*/ 	.byte	0x02, 0x4a
	.zero		1
	.zero		1


	//----- nvinfo : EIATTR_EXIT_INSTR_OFFSETS
	.align		4
        /*10ac*/ 	.byte	0x04, 0x1c
        /*10ae*/ 	.short	(.L_43 - .L_42)


	//   ....[0]....
.L_42:
        /*10b0*/ 	.word	0x00012120


	//   ....[1]....
        /*10b4*/ 	.word	0x00012140


	//----- nvinfo : EIATTR_REQNTID
	.align		4
.L_43:
        /*10b8*/ 	.byte	0x04, 0x10
        /*10ba*/ 	.short	(.L_45 - .L_44)
.L_44:
        /*10bc*/ 	.word	0x00000020
        /*10c0*/ 	.word	0x00000001
        /*10c4*/ 	.word	0x00000001


	//----- nvinfo : EIATTR_CBANK_PARAM_SIZE
	.align		4
.L_45:
        /*10c8*/ 	.byte	0x03, 0x19
        /*10ca*/ 	.short	0x0050


	//----- nvinfo : EIATTR_PARAM_CBANK
	.align		4
        /*10cc*/ 	.byte	0x04, 0x0a
        /*10ce*/ 	.short	(.L_47 - .L_46)
	.align		4
.L_46:
        /*10d0*/ 	.word	index@(.nv.constant0.matmul_kernel)
        /*10d4*/ 	.short	0x0380
        /*10d6*/ 	.short	0x0050


	//----- nvinfo : EIATTR_SW_WAR
	.align		4
.L_47:
        /*10d8*/ 	.byte	0x04, 0x36
        /*10da*/ 	.short	(.L_49 - .L_48)
.L_48:
        /*10dc*/ 	.word	0x00000008
.L_49:


//--------------------- .nv.compat                --------------------------
	.section	.nv.compat,"",@"SHT_CUDA_COMPAT_INFO"
	.align	4
        /*0000*/ 	.byte	0x02, 0x02, 0x02, 0x00, 0x02, 0x05, 0x05, 0x00, 0x02, 0x03, 0x00, 0x00, 0x02, 0x06, 0x01, 0x00


//--------------------- .nv.callgraph             --------------------------
	.section	.nv.callgraph,"",@"SHT_CUDA_CALLGRAPH"
	.align	4
	.sectionentsize	8
	.align		4
        /*0000*/ 	.word	0x00000000
	.align		4
        /*0004*/ 	.word	0xffffffff
	.align		4
        /*0008*/ 	.word	0x00000000
	.align		4
        /*000c*/ 	.word	0xfffffffe
	.align		4
        /*0010*/ 	.word	0x00000000
	.align		4
        /*0014*/ 	.word	0xfffffffd
	.align		4
        /*0018*/ 	.word	0x00000000
	.align		4
        /*001c*/ 	.word	0xfffffffc


//--------------------- .text.matmul_kernel       --------------------------
	.section	.text.matmul_kernel,"ax",@progbits
	.align	128
        .global         matmul_kernel
        .type           matmul_kernel,@function
        .size           matmul_kernel,(.L_x_3 - matmul_kernel)
        .other          matmul_kernel,@"STO_CUDA_ENTRY STV_DEFAULT"
matmul_kernel:
.text.matmul_kernel:
[----:B------:R-:W0:Y:S08]  /*0000*/  LDC R1, c[0x0][0x37c] ;  /* 0x0000df00ff017b82 */ /* 0x000e300000000800 */
[----:B------:R-:W1:Y:S01]  /*0010*/  LDC.64 R2, c[0x0][0x398] ;  /* 0x0000e600ff027b82 */ /* 0x000e620000000a00 */
[----:B------:R-:W2:Y:S01]  /*0020*/  S2R R7, SR_CTAID.X ;  /* 0x0000000000077919 */ /* 0x000ea20000002500 */
[----:B------:R-:W3:Y:S01]  /*0030*/  LDCU UR64, c[0x0][0x3a0] ;  /* 0x00007400ff4077ac */ /* 0x000ee20008000800 */
[----:B0-----:R-:W-:Y:S01]  /*0040*/  VIADD R1, R1, 0xfffffcc8 ;  /* 0xfffffcc801017836 */ /* 0x001fe20000000000 */
[----:B------:R-:W-:Y:S01]  /*0050*/  CS2R R24, SRZ ;  /* 0x0000000000187805 */ /* 0x000fe2000001ff00 */
[----:B------:R-:W0:Y:S01]  /*0060*/  S2R R167, SR_TID.X ;  /* 0x0000000000a77919 */ /* 0x000e220000002100 */
[----:B------:R-:W-:-:S02]  /*0070*/  CS2R R26, SRZ ;  /* 0x00000000001a7805 */ /* 0x000fc4000001ff00 */
[----:B------:R-:W-:Y:S02]  /*0080*/  CS2R R20, SRZ ;  /* 0x0000000000147805 */ /* 0x000fe4000001ff00 */
[----:B------:R-:W-:Y:S02]  /*0090*/  CS2R R22, SRZ ;  /* 0x0000000000167805 */ /* 0x000fe4000001ff00 */
[----:B------:R-:W-:Y:S02]  /*00a0*/  CS2R R16, SRZ ;  /* 0x0000000000107805 */ /* 0x000fe4000001ff00 */
[----:B------:R-:W-:Y:S02]  /*00b0*/  CS2R R18, SRZ ;  /* 0x0000000000127805 */ /* 0x000fe4000001ff00 */
[----:B------:R-:W-:Y:S02]  /*00c0*/  CS2R R14, SRZ ;  /* 0x00000000000e7805 */ /* 0x000fe4000001ff00 */
[----:B------:R-:W-:-:S02]  /*00d0*/  CS2R R144, SRZ ;  /* 0x0000000000907805 */ /* 0x000fc4000001ff00 */
[----:B------:R-:W-:Y:S02]  /*00e0*/  CS2R R146, SRZ ;  /* 0x0000000000927805 */ /* 0x000fe4000001ff00 */
[----:B------:R-:W-:Y:S02]  /*00f0*/  CS2R R140, SRZ ;  /* 0x00000000008c7805 */ /* 0x000fe4000001ff00 */
[----:B------:R-:W-:Y:S02]  /*0100*/  CS2R R142, SRZ ;  /* 0x00000000008e7805 */ /* 0x000fe4000001ff00 */
[----:B------:R-:W-:Y:S02]  /*0110*/  CS2R R120, SRZ ;  /* 0x0000000000787805 */ /* 0x000fe4000001ff00 */
[----:B------:R-:W-:Y:S02]  /*0120*/  CS2R R122, SRZ ;  /* 0x00000000007a7805 */ /* 0x000fe4000001ff00 */
[----:B------:R-:W-:-:S02]  /*0130*/  CS2R R124, SRZ ;  /* 0x00000000007c7805 */ /* 0x000fc4000001ff00 */
[----:B------:R-:W-:Y:S01]  /*0140*/  CS2R R126, SRZ ;  /* 0x00000000007e7805 */ /* 0x000fe2000001ff00 */
[----:B---3--:R-:W-:Y:S01]  /*0150*/  UIADD3 UR64, UPT, UPT, UR64, 0x1f, URZ ;  /* 0x0000001f40407890 */ /* 0x008fe2000fffe0ff */
[----:B------:R-:W-:Y:S02]  /*0160*/  CS2R R44, SRZ ;  /* 0x00000000002c7805 */ /* 0x000fe4000001ff00 */
[----:B------:R-:W-:Y:S02]  /*0170*/  CS2R R46, SRZ ;  /* 0x00000000002e7805 */ /* 0x000fe4000001ff00 */
[----:B------:R-:W-:Y:S01]  /*0180*/  CS2R R48, SRZ ;  /* 0x0000000000307805 */ /* 0x000fe2000001ff00 */
[----:B-1----:R-:W-:Y:S01]  /*0190*/  VIADD R0, R3, 0x3f ;  /* 0x0000003f03007836 */ /* 0x002fe20000000000 */
[----:B------:R-:W-:Y:S01]  /*01a0*/  UISETP.GE.AND UP0, UPT, UR64, 0x20, UPT ;  /* 0x000000204000788c */ /* 0x000fe2000bf06270 */
[----:B------:R-:W-:Y:S02]  /*01b0*/  CS2R R50, SRZ ;  /* 0x0000000000327805 */ /* 0x000fe4000001ff00 */
[----:B------:R-:W-:-:S02]  /*01c0*/  CS2R R52, SRZ ;  /* 0x0000000000347805 */ /* 0x000fc4000001ff00 */
[----:B------:R-:W-:Y:S02]  /*01d0*/  CS2R R54, SRZ ;  /* 0x0000000000367805 */ /* 0x000fe4000001ff00 */
[----:B------:R-:W-:Y:S02]  /*01e0*/  SHF.R.S32.HI R5, RZ, 0x1f, R0 ;  /* 0x0000001fff057819 */ /* 0x000fe40000011400 */
[----:B------:R-:W-:Y:S02]  /*01f0*/  CS2R R56, SRZ ;  /* 0x0000000000387805 */ /* 0x000fe4000001ff00 */
[----:B------:R-:W-:Y:S02]  /*0200*/  CS2R R58, SRZ ;  /* 0x00000000003a7805 */ /* 0x000fe4000001ff00 */
[----:B------:R-:W-:Y:S02]  /*0210*/  CS2R R60, SRZ ;  /* 0x00000000003c7805 */ /* 0x000fe4000001ff00 */
[----:B------:R-:W-:-:S02]  /*0220*/  LEA.HI R5, R5, R0, RZ, 0x6 ;  /* 0x0000000005057211 */ /* 0x000fc400078f30ff */
[----:B------:R-:W-:Y:S02]  /*0230*/  CS2R R62, SRZ ;  /* 0x00000000003e7805 */ /* 0x000fe4000001ff00 */
[----:B--2---:R-:W-:Y:S02]  /*0240*/  IABS R10, R7 ;  /* 0x00000007000a7213 */ /* 0x004fe40000000000 */
[----:B------:R-:W-:Y:S02]  /*0250*/  CS2R R136, SRZ ;  /* 0x0000000000887805 */ /* 0x000fe4000001ff00 */
[----:B------:R-:W-:Y:S02]  /*0260*/  SHF.R.S32.HI R5, RZ, 0x6, R5 ;  /* 0x00000006ff057819 */ /* 0x000fe40000011405 */
[----:B------:R-:W-:Y:S02]  /*0270*/  CS2R R138, SRZ ;  /* 0x00000000008a7805 */ /* 0x000fe4000001ff00 */
[----:B0-----:R-:W-:-:S02]  /*0280*/  LOP3.LUT R167, R167, 0x1f, RZ, 0xc0, !PT ;  /* 0x0000001fa7a77812 */ /* 0x001fc400078ec0ff */
[----:B------:R-:W-:Y:S02]  /*0290*/  CS2R R112, SRZ ;  /* 0x0000000000707805 */ /* 0x000fe4000001ff00 */
[----:B------:R-:W-:Y:S01]  /*02a0*/  CS2R R114, SRZ ;  /* 0x0000000000727805 */ /* 0x000fe2000001ff00 */
[----:B------:R-:W-:Y:S01]  /*02b0*/  IMAD.SHL.U32 R6, R5, 0x8, RZ ;  /* 0x0000000805067824 */ /* 0x000fe200078e00ff */
[----:B------:R-:W-:Y:S02]  /*02c0*/  CS2R R116, SRZ ;  /* 0x0000000000747805 */ /* 0x000fe4000001ff00 */
[----:B------:R-:W-:Y:S02]  /*02d0*/  CS2R R118, SRZ ;  /* 0x0000000000767805 */ /* 0x000fe4000001ff00 */
[----:B------:R-:W-:Y:S02]  /*02e0*/  CS2R R64, SRZ ;  /* 0x0000000000407805 */ /* 0x000fe4000001ff00 */
[----:B------:R-:W-:-:S02]  /*02f0*/  CS2R R66, SRZ ;  /* 0x0000000000427805 */ /* 0x000fc4000001ff00 */
[-C--:B------:R-:W-:Y:S02]  /*0300*/  IABS R9, R6.reuse ;  /* 0x0000000600097213 */ /* 0x080fe40000000000 */
[----:B------:R-:W-:Y:S02]  /*0310*/  CS2R R68, SRZ ;  /* 0x0000000000447805 */ /* 0x000fe4000001ff00 */
[----:B------:R-:W-:Y:S02]  /*0320*/  IABS R12, R6 ;  /* 0x00000006000c7213 */ /* 0x000fe40000000000 */
[----:B------:R-:W-:Y:S01]  /*0330*/  CS2R R70, SRZ ;  /* 0x0000000000467805 */ /* 0x000fe2000001ff00 */
[----:B------:R-:W0:Y:S01]  /*0340*/  I2F.RP R0, R9 ;  /* 0x0000000900007306 */ /* 0x000e220000209400 */
        /* <DEDUP_REMOVED lines=13> */
[----:B------:R-:W-:Y:S01]  /*0420*/  CS2R R78, SRZ ;  /* 0x00000000004e7805 */ /* 0x000fe2000001ff00 */
[----:B0-----:R-:W0:Y:S01]  /*0430*/  MUFU.RCP R0, R0 ;  /* 0x0000000000007308 */ /* 0x001e220000001000 */
        /* <DEDUP_REMOVED lines=9> */
[----:B------:R-:W-:Y:S01]  /*04d0*/  CS2R R130, SRZ ;  /* 0x0000000000827805 */ /* 0x000fe2000001ff00 */
[----:B------:R-:W1:Y:S01]  /*04e0*/  LDCU.64 UR40, c[0x0][0x358] ;  /* 0x00006b00ff2877ac */ /* 0x000e620008000a00 */
[----:B0-----:R-:W-:Y:S02]  /*04f0*/  VIADD R4, R0, 0xffffffe ;  /* 0x0ffffffe00047836 */ /* 0x001fe40000000000 */
[----:B------:R-:W-:Y:S02]  /*0500*/  IMAD.MOV R0, RZ, RZ, -R12 ;  /* 0x000000ffff007224 */ /* 0x000fe400078e0a0c */
[----:B------:R0:W2:Y:S02]  /*0510*/  F2I.FTZ.U32.TRUNC.NTZ R5, R4 ;  /* 0x0000000400057305 */ /* 0x0000a4000021f000 */
[----:B0-----:R-:W-:-:S02]  /*0520*/  IMAD.MOV.U32 R4, RZ, RZ, RZ ;  /* 0x000000ffff047224 */ /* 0x001fc400078e00ff */
[----:B--2---:R-:W-:-:S04]  /*0530*/  IMAD.MOV R8, RZ, RZ, -R5 ;  /* 0x000000ffff087224 */ /* 0x004fc800078e0a05 */
[----:B------:R-:W-:Y:S02]  /*0540*/  IMAD R11, R8, R9, RZ ;  /* 0x00000009080b7224 */ /* 0x000fe400078e02ff */
[----:B------:R-:W-:Y:S02]  /*0550*/  IMAD.MOV.U32 R8, RZ, RZ, R10 ;  /* 0x000000ffff087224 */ /* 0x000fe400078e000a */
[----:B------:R-:W-:-:S06]  /*0560*/  IMAD.HI.U32 R5, R5, R11, R4 ;  /* 0x0000000b05057227 */ /* 0x000fcc00078e0004 */
[----:B------:R-:W-:-:S04]  /*0570*/  IMAD.HI.U32 R5, R5, R8, RZ ;  /* 0x0000000805057227 */ /* 0x000fc800078e00ff */
[----:B------:R-:W-:-:S05]  /*0580*/  IMAD R0, R5, R0, R8 ;  /* 0x0000000005007224 */ /* 0x000fca00078e0208 */
[----:B------:R-:W-:-:S13]  /*0590*/  ISETP.GT.U32.AND P1, PT, R9, R0, PT ;  /* 0x000000000900720c */ /* 0x000fda0003f24070 */
[----:B------:R-:W-:Y:S02]  /*05a0*/  @!P1 IMAD.IADD R0, R0, 0x1, -R9 ;  /* 0x0000000100009824 */ /* 0x000fe400078e0a09 */
[----:B------:R-:W-:Y:S01]  /*05b0*/  @!P1 VIADD R5, R5, 0x1 ;  /* 0x0000000105059836 */ /* 0x000fe20000000000 */
[----:B------:R-:W-:Y:S02]  /*05c0*/  ISETP.NE.AND P1, PT, R6, RZ, PT ;  /* 0x000000ff0600720c */ /* 0x000fe40003f25270 */
[----:B------:R-:W-:Y:S02]  /*05d0*/  ISETP.GE.U32.AND P0, PT, R0, R9, PT ;  /* 0x000000090000720c */ /* 0x000fe40003f06070 */
[----:B------:R-:W-:-:S04]  /*05e0*/  LOP3.LUT R0, R7, R6, RZ, 0x3c, !PT ;  /* 0x0000000607007212 */ /* 0x000fc800078e3cff */
[----:B------:R-:W-:Y:S01]  /*05f0*/  ISETP.GE.AND P2, PT, R0, RZ, PT ;  /* 0x000000ff0000720c */ /* 0x000fe20003f46270 */
[----:B------:R-:W-:-:S06]  /*0600*/  VIADD R0, R2, 0x3f ;  /* 0x0000003f02007836 */ /* 0x000fcc0000000000 */
[----:B------:R-:W-:-:S04]  /*0610*/  @P0 VIADD R5, R5, 0x1 ;  /* 0x0000000105050836 */ /* 0x000fc80000000000 */
[----:B------:R-:W-:Y:S01]  /*0620*/  IMAD.MOV.U32 R4, RZ, RZ, R5 ;  /* 0x000000ffff047224 */ /* 0x000fe200078e0005 */
[----:B------:R-:W-:-:S03]  /*0630*/  SHF.R.S32.HI R5, RZ, 0x1f, R0 ;  /* 0x0000001fff057819 */ /* 0x000fc60000011400 */
[----:B------:R-:W-:Y:S01]  /*0640*/  @!P2 IMAD.MOV R4, RZ, RZ, -R4 ;  /* 0x000000ffff04a224 */ /* 0x000fe200078e0a04 */
[----:B------:R-:W-:Y:S02]  /*0650*/  @!P1 LOP3.LUT R4, RZ, R6, RZ, 0x33, !PT ;  /* 0x00000006ff049212 */ /* 0x000fe400078e33ff */
[----:B------:R-:W-:-:S03]  /*0660*/  LEA.HI R5, R5, R0, RZ, 0x6 ;  /* 0x0000000005057211 */ /* 0x000fc600078f30ff */
[----:B------:R-:W-:Y:S02]  /*0670*/  IMAD.SHL.U32 R8, R4, 0x8, RZ ;  /* 0x0000000804087824 */ /* 0x000fe400078e00ff */
[----:B------:R-:W-:-:S03]  /*0680*/  IMAD.MOV R4, RZ, RZ, -R4 ;  /* 0x000000ffff047224 */ /* 0x000fc600078e0a04 */
[----:B------:R-:W-:Y:S01]  /*0690*/  LEA.HI.SX32 R5, R5, -R8, 0x1a ;  /* 0x8000000805057211 */ /* 0x000fe200078fd2ff */
[----:B------:R-:W-:-:S03]  /*06a0*/  IMAD R6, R6, R4, R7 ;  /* 0x0000000406067224 */ /* 0x000fc600078e0207 */
[----:B------:R-:W-:Y:S02]  /*06b0*/  VIMNMX R13, PT, PT, R5, 0x8, PT ;  /* 0x00000008050d7848 */ /* 0x000fe40003fe0100 */
[----:B------:R-:W-:Y:S02]  /*06c0*/  IABS R11, R6 ;  /* 0x00000006000b7213 */ /* 0x000fe40000000000 */
[----:B------:R-:W-:-:S04]  /*06d0*/  IABS R9, R13 ;  /* 0x0000000d00097213 */ /* 0x000fc80000000000 */
[----:B------:R-:W0:Y:S08]  /*06e0*/  I2F.RP R0, R9 ;  /* 0x0000000900007306 */ /* 0x000e300000209400 */
[----:B0-----:R-:W0:Y:S02]  /*06f0*/  MUFU.RCP R0, R0 ;  /* 0x0000000000007308 */ /* 0x001e240000001000 */
[----:B0-----:R-:W-:-:S06]  /*0700*/  VIADD R5, R0, 0xffffffe ;  /* 0x0ffffffe00057836 */ /* 0x001fcc0000000000 */
[----:B------:R-:W0:Y:S02]  /*0710*/  F2I.FTZ.U32.TRUNC.NTZ R5, R5 ;  /* 0x0000000500057305 */ /* 0x000e24000021f000 */
[----:B0-----:R-:W-:-:S04]  /*0720*/  IMAD.MOV R10, RZ, RZ, -R5 ;  /* 0x000000ffff0a7224 */ /* 0x001fc800078e0a05 */
[----:B------:R-:W-:Y:S01]  /*0730*/  IMAD.MOV.U32 R4, RZ, RZ, R10 ;  /* 0x000000ffff047224 */ /* 0x000fe200078e000a */
[----:B------:R-:W-:-:S03]  /*0740*/  IABS R10, R13 ;  /* 0x0000000d000a7213 */ /* 0x000fc60000000000 */
[----:B------:R-:W-:Y:S02]  /*0750*/  IMAD R7, R4, R9, RZ ;  /* 0x0000000904077224 */ /* 0x000fe400078e02ff */
[----:B------:R-:W-:Y:S02]  /*0760*/  IMAD.MOV.U32 R4, RZ, RZ, RZ ;  /* 0x000000ffff047224 */ /* 0x000fe400078e00ff */
[----:B------:R-:W-:Y:S02]  /*0770*/  IMAD.MOV R0, RZ, RZ, -R10 ;  /* 0x000000ffff007224 */ /* 0x000fe400078e0a0a */
[----:B------:R-:W-:-:S06]  /*0780*/  IMAD.HI.U32 R4, R5, R7, R4 ;  /* 0x0000000705047227 */ /* 0x000fcc00078e0004 */
[----:B------:R-:W-:-:S04]  /*0790*/  IMAD.HI.U32 R4, R4, R11, RZ ;  /* 0x0000000b04047227 */ /* 0x000fc800078e00ff */
[----:B------:R-:W-:Y:S01]  /*07a0*/  IMAD R0, R4, R0, R11 ;  /* 0x0000000004007224 */ /* 0x000fe200078e020b */
[----:B------:R-:W-:-:S04]  /*07b0*/  CS2R R10, SRZ ;  /* 0x00000000000a7805 */ /* 0x000fc8000001ff00 */
[----:B------:R-:W-:-:S13]  /*07c0*/  ISETP.GT.U32.AND P1, PT, R9, R0, PT ;  /* 0x000000000900720c */ /* 0x000fda0003f24070 */
[----:B------:R-:W-:Y:S02]  /*07d0*/  @!P1 IMAD.IADD R0, R0, 0x1, -R9 ;  /* 0x0000000100009824 */ /* 0x000fe400078e0a09 */
[----:B------:R-:W-:Y:S01]  /*07e0*/  @!P1 VIADD R4, R4, 0x1 ;  /* 0x0000000104049836 */ /* 0x000fe20000000000 */
[----:B------:R-:W-:Y:S02]  /*07f0*/  ISETP.NE.AND P1, PT, R13, RZ, PT ;  /* 0x000000ff0d00720c */ /* 0x000fe40003f25270 */
[----:B------:R-:W-:Y:S02]  /*0800*/  ISETP.GE.U32.AND P0, PT, R0, R9, PT ;  /* 0x000000090000720c */ /* 0x000fe40003f06070 */
[----:B------:R-:W-:-:S04]  /*0810*/  LOP3.LUT R0, R6, R13, RZ, 0x3c, !PT ;  /* 0x0000000d06007212 */ /* 0x000fc800078e3cff */
[----:B------:R-:W-:-:S07]  /*0820*/  ISETP.GE.AND P2, PT, R0, RZ, PT ;  /* 0x000000ff0000720c */ /* 0x000fce0003f46270 */
[----:B------:R-:W-:-:S04]  /*0830*/  @P0 VIADD R4, R4, 0x1 ;  /* 0x0000000104040836 */ /* 0x000fc80000000000 */
[----:B------:R-:W-:Y:S01]  /*0840*/  IMAD.MOV.U32 R164, RZ, RZ, R4 ;  /* 0x000000ffffa47224 */ /* 0x000fe200078e0004 */
[----:B------:R-:W-:-:S03]  /*0850*/  CS2R R4, SRZ ;  /* 0x0000000000047805 */ /* 0x000fc6000001ff00 */
[----:B------:R-:W-:Y:S01]  /*0860*/  @!P2 IMAD.MOV R164, RZ, RZ, -R164 ;  /* 0x000000ffffa4a224 */ /* 0x000fe200078e0aa4 */
[----:B------:R-:W-:-:S05]  /*0870*/  @!P1 LOP3.LUT R164, RZ, R13, RZ, 0x33, !PT ;  /* 0x0000000dffa49212 */ /* 0x000fca00078e33ff */
[----:B------:R-:W-:Y:S02]  /*0880*/  IMAD.MOV R0, RZ, RZ, -R164 ;  /* 0x000000ffff007224 */ /* 0x000fe400078e0aa4 */
[----:B------:R-:W-:Y:S02]  /*0890*/  IMAD.SHL.U32 R164, R164, 0x40, RZ ;  /* 0x00000040a4a47824 */ /* 0x000fe400078e00ff */
[----:B------:R-:W-:Y:S01]  /*08a0*/  IMAD R0, R13, R0, R6 ;  /* 0x000000000d007224 */ /* 0x000fe200078e0206 */
[----:B------:R-:W-:Y:S02]  /*08b0*/  CS2R R12, SRZ ;  /* 0x00000000000c7805 */ /* 0x000fe4000001ff00 */
[----:B------:R-:W-:Y:S01]  /*08c0*/  CS2R R6, SRZ ;  /* 0x0000000000067805 */ /* 0x000fe2000001ff00 */
[----:B------:R-:W-:Y:S02]  /*08d0*/  VIADD R172, R164, 0x1 ;  /* 0x00000001a4ac7836 */ /* 0x000fe40000000000 */
[----:B------:R-:W-:Y:S01]  /*08e0*/  IMAD.IADD R0, R8, 0x1, R0 ;  /* 0x0000000108007824 */ /* 0x000fe200078e0200 */
[----:B------:R-:W-:Y:S01]  /*08f0*/  CS2R R8, SRZ ;  /* 0x0000000000087805 */ /* 0x000fe2000001ff00 */
[----:B------:R-:W-:-:S02]  /*0900*/  VIADD R171, R164, 0x2 ;  /* 0x00000002a4ab7836 */ /* 0x000fc40000000000 */
[----:B------:R-:W-:Y:S02]  /*0910*/  IMAD R167, R0, 0x40, R167 ;  /* 0x0000004000a77824 */ /* 0x000fe400078e02a7 */
[C---:B------:R-:W-:Y:S02]  /*0920*/  VIADD R170, R164.reuse, 0x3 ;  /* 0x00000003a4aa7836 */ /* 0x040fe40000000000 */
[C---:B------:R-:W-:Y:S02]  /*0930*/  VIADD R169, R164.reuse, 0x4 ;  /* 0x00000004a4a97836 */ /* 0x040fe40000000000 */
[C---:B------:R-:W-:Y:S02]  /*0940*/  VIADD R163, R164.reuse, 0x5 ;  /* 0x00000005a4a37836 */ /* 0x040fe40000000000 */
[C---:B------:R-:W-:Y:S02]  /*0950*/  VIADD R162, R164.reuse, 0x6 ;  /* 0x00000006a4a27836 */ /* 0x040fe40000000000 */
[----:B------:R-:W-:-:S02]  /*0960*/  VIADD R161, R164, 0x7 ;  /* 0x00000007a4a17836 */ /* 0x000fc40000000000 */
[C---:B------:R-:W-:Y:S02]  /*0970*/  VIADD R160, R164.reuse, 0x8 ;  /* 0x00000008a4a07836 */ /* 0x040fe40000000000 */
        /* <DEDUP_REMOVED lines=54> */
[----:B------:R-:W-:Y:S02]  /*0ce0*/  VIADD R196, R164, 0x3f ;  /* 0x0000003fa4c47836 */ /* 0x000fe40000000000 */
[----:B------:R-:W-:Y:S01]  /*0cf0*/  VIADD R168, R167, 0x20 ;  /* 0x00000020a7a87836 */ /* 0x000fe20000000000 */
[----:B-1----:R-:W-:Y:S06]  /*0d00*/  BRA.U !UP0, `(.L_x_0) ;  /* 0x000000b908007547 */ /* 0x002fec000b800000 */
[----:B------:R-:W-:Y:S01]  /*0d10*/  IABS R13, R2 ;  /* 0x00000002000d7213 */ /* 0x000fe20000000000 */
[----:B------:R-:W0:Y:S01]  /*0d20*/  LDCU UR66, c[0x0][0x3b0] ;  /* 0x00007600ff4277ac */ /* 0x000e220008000800 */
[----:B------:R-:W-:Y:S02]  /*0d30*/  IABS R4, R3 ;  /* 0x0000000300047213 */ /* 0x000fe40000000000 */
[----:B------:R-:W-:Y:S01]  /*0d40*/  CS2R R144, SRZ ;  /* 0x0000000000907805 */ /* 0x000fe2000001ff00 */
[----:B------:R-:W1:Y:S01]  /*0d50*/  I2F.RP R10, R13 ;  /* 0x0000000d000a7306 */ /* 0x000e620000209400 */
[----:B------:R-:W-:Y:S01]  /*0d60*/  IABS R15, R196 ;  /* 0x000000c4000f7213 */ /* 0x000fe20000000000 */
[----:B------:R-:W2:Y:S01]  /*0d70*/  LDCU.64 UR42, c[0x0][0x388] ;  /* 0x00007100ff2a77ac */ /* 0x000ea20008000a00 */
[----:B------:R-:W-:Y:S02]  /*0d80*/  ISETP.GE.AND P2, PT, R167, RZ, PT ;  /* 0x000000ffa700720c */ /* 0x000fe40003f46270 */
[----:B------:R-:W-:-:S02]  /*0d90*/  CS2R R146, SRZ ;  /* 0x0000000000927805 */ /* 0x000fc4000001ff00 */
[----:B------:R-:W-:Y:S01]  /*0da0*/  ISETP.GE.AND P6, PT, R168, RZ, PT ;  /* 0x000000ffa800720c */ /* 0x000fe20003fc6270 */
[----:B------:R-:W3:Y:S01]  /*0db0*/  LDCU UR65, c[0x0][0x3a8] ;  /* 0x00007500ff4177ac */ /* 0x000ee20008000800 */
[----:B------:R-:W-:Y:S01]  /*0dc0*/  ISETP.GE.AND P5, PT, R196, RZ, PT ;  /* 0x000000ffc400720c */ /* 0x000fe20003fa6270 */
[----:B------:R-:W4:Y:S01]  /*0dd0*/  I2F.RP R5, R4 ;  /* 0x0000000400057306 */ /* 0x000f220000209400 */
[----:B------:R-:W-:Y:S01]  /*0de0*/  IABS R16, R192 ;  /* 0x000000c000107213 */ /* 0x000fe20000000000 */
[----:B------:R-:W5:Y:S01]  /*0df0*/  LDCU UR76, c[0x0][0x3a4] ;  /* 0x00007480ff4c77ac */ /* 0x000f620008000800 */
[----:B------:R-:W-:Y:S02]  /*0e00*/  IABS R17, R189 ;  /* 0x000000bd00117213 */ /* 0x000fe40000000000 */
[----:B------:R-:W-:Y:S02]  /*0e10*/  CS2R R140, SRZ ;  /* 0x00000000008c7805 */ /* 0x000fe4000001ff00 */
[----:B------:R-:W-:Y:S01]  /*0e20*/  IABS R19, R187 ;  /* 0x000000bb00137213 */ /* 0x000fe20000000000 */
[----:B------:R-:W-:Y:S01]  /*0e30*/  USHF.R.S32.HI UR4, URZ, 0x1f, UR64 ;  /* 0x0000001fff047899 */ /* 0x000fe20008011440 */
[----:B------:R-:W-:Y:S01]  /*0e40*/  IABS R20, R186 ;  /* 0x000000ba00147213 */ /* 0x000fe20000000000 */
[----:B-1----:R-:W1:Y:S01]  /*0e50*/  MUFU.RCP R10, R10 ;  /* 0x0000000a000a7308 */ /* 0x002e620000001000 */
[----:B------:R-:W-:Y:S01]  /*0e60*/  IABS R21, R185 ;  /* 0x000000b900157213 */ /* 0x000fe20000000000 */
[----:B------:R-:W-:Y:S01]  /*0e70*/  ULEA.HI UR64, UR4, UR64, URZ, 0x5 ;  /* 0x0000004004407291 */ /* 0x000fe2000f8f28ff */
[----:B------:R-:W-:-:S02]  /*0e80*/  IABS R22, R184 ;  /* 0x000000b800167213 */ /* 0x000fc40000000000 */
[----:B------:R-:W-:Y:S02]  /*0e90*/  CS2R R142, SRZ ;  /* 0x00000000008e7805 */ /* 0x000fe4000001ff00 */
[----:B------:R-:W-:Y:S02]  /*0ea0*/  IABS R24, R183 ;  /* 0x000000b700187213 */ /* 0x000fe40000000000 */
[----:B------:R-:W-:Y:S02]  /*0eb0*/  CS2R R120, SRZ ;  /* 0x0000000000787805 */ /* 0x000fe4000001ff00 */
[----:B------:R-:W-:Y:S01]  /*0ec0*/  IABS R25, R29 ;  /* 0x0000001d00197213 */ /* 0x000fe20000000000 */
[----:B----4-:R-:W4:Y:S01]  /*0ed0*/  MUFU.RCP R5, R5 ;  /* 0x0000000500057308 */ /* 0x010f220000001000 */
[----:B------:R-:W-:Y:S01]  /*0ee0*/  IABS R26, R178 ;  /* 0x000000b2001a7213 */ /* 0x000fe20000000000 */
[----:B---3--:R-:W-:Y:S01]  /*0ef0*/  UIMAD UR67, UR65, 0x1f, URZ ;  /* 0x0000001f414378a4 */ /* 0x008fe2000f8e02ff */
[----:B------:R-:W-:Y:S01]  /*0f00*/  IABS R27, R179 ;  /* 0x000000b3001b7213 */ /* 0x000fe20000000000 */
[----:B------:R-:W-:Y:S01]  /*0f10*/  UIMAD UR75, UR65, 0x1e, URZ ;  /* 0x0000001e414b78a4 */ /* 0x000fe2000f8e02ff */
[----:B------:R-:W-:Y:S01]  /*0f20*/  IABS R45, R181 ;  /* 0x000000b5002d7213 */ /* 0x000fe20000000000 */
[----:B------:R-:W-:Y:S01]  /*0f30*/  UIMAD UR68, UR65, 0x1d, URZ ;  /* 0x0000001d414478a4 */ /* 0x000fe2000f8e02ff */
[----:B------:R-:W-:Y:S01]  /*0f40*/  IABS R46, R174 ;  /* 0x000000ae002e7213 */ /* 0x000fe20000000000 */
[----:B------:R-:W-:Y:S01]  /*0f50*/  USHF.R.S32.HI UR77, URZ, 0x1f, UR75 ;  /* 0x0000001fff4d7899 */ /* 0x000fe2000801144b */
[----:B-1----:R-:W-:Y:S01]  /*0f60*/  VIADD R8, R10, 0xffffffe ;  /* 0x0ffffffe0a087836 */ /* 0x002fe20000000000 */
[----:B------:R-:W-:Y:S01]  /*0f70*/  IABS R10, R168 ;  /* 0x000000a8000a7213 */ /* 0x000fe20000000000 */
[----:B------:R-:W-:Y:S01]  /*0f80*/  UIMAD UR69, UR65, 0x1c, URZ ;  /* 0x0000001c414578a4 */ /* 0x000fe2000f8e02ff */
[----:B------:R-:W-:Y:S01]  /*0f90*/  IABS R48, R177 ;  /* 0x000000b100307213 */ /* 0x000fe20000000000 */
[----:B------:R1:W3:Y:S01]  /*0fa0*/  F2I.FTZ.U32.TRUNC.NTZ R9, R8 ;  /* 0x0000000800097305 */ /* 0x0002e2000021f000 */
[----:B------:R-:W-:Y:S01]  /*0fb0*/  IABS R50, R175 ;  /* 0x000000af00327213 */ /* 0x000fe20000000000 */
[----:B------:R-:W-:Y:S01]  /*0fc0*/  UIMAD UR74, UR65, 0x1b, URZ ;  /* 0x0000001b414a78a4 */ /* 0x000fe2000f8e02ff */
[----:B------:R-:W-:Y:S01]  /*0fd0*/  IABS R51, R28 ;  /* 0x0000001c00337213 */ /* 0x000fe20000000000 */
[----:B----4-:R-:W-:Y:S01]  /*0fe0*/  VIADD R6, R5, 0xffffffe ;  /* 0x0ffffffe05067836 */ /* 0x010fe20000000000 */
[----:B------:R-:W-:Y:S01]  /*0ff0*/  IABS R53, R30 ;  /* 0x0000001e00357213 */ /* 0x000fe20000000000 */
[----:B------:R-:W-:Y:S01]  /*1000*/  UIMAD UR70, UR65, 0x1a, URZ ;  /* 0x0000001a414678a4 */ /* 0x000fe2000f8e02ff */
[----:B------:R-:W-:Y:S01]  /*1010*/  IABS R55, R36 ;  /* 0x0000002400377213 */ /* 0x000fe20000000000 */
[----:B------:R4:W0:Y:S01]  /*1020*/  F2I.FTZ.U32.TRUNC.NTZ R7, R6 ;  /* 0x0000000600077305 */ /* 0x000822000021f000 */
[----:B-1----:R-:W-:Y:S01]  /*1030*/  IMAD.MOV.U32 R8, RZ, RZ, RZ ;  /* 0x000000ffff087224 */ /* 0x002fe200078e00ff */
[----:B------:R-:W-:Y:S01]  /*1040*/  IABS R57, R38 ;  /* 0x0000002600397213 */ /* 0x000fe20000000000 */
[----:B------:R-:W-:Y:S01]  /*1050*/  UIMAD UR73, UR65, 0x19, URZ ;  /* 0x00000019414978a4 */ /* 0x000fe2000f8e02ff */
[----:B------:R-:W-:Y:S01]  /*1060*/  IABS R59, R39 ;  /* 0x00000027003b7213 */ /* 0x000fe20000000000 */
[----:B------:R-:W-:Y:S01]  /*1070*/  UIMAD UR4, UR65, 0x18, URZ ;  /* 0x00000018410478a4 */ /* 0x000fe2000f8e02ff */
[----:B------:R-:W-:Y:S01]  /*1080*/  IABS R52, R158 ;  /* 0x0000009e00347213 */ /* 0x000fe20000000000 */
[--C-:B---3--:R-:W-:Y:S01]  /*1090*/  IMAD.MOV R12, RZ, RZ, -R9.reuse ;  /* 0x000000ffff0c7224 */ /* 0x108fe200078e0a09 */
[----:B------:R-:W-:Y:S01]  /*10a0*/  IABS R54, R159 ;  /* 0x0000009f00367213 */ /* 0x000fe20000000000 */
[----:B----4-:R-:W-:Y:S01]  /*10b0*/  IMAD.MOV.U32 R6, RZ, RZ, RZ ;  /* 0x000000ffff067224 */ /* 0x010fe200078e00ff */
[----:B------:R-:W-:Y:S01]  /*10c0*/  IABS R67, R161 ;  /* 0x000000a100437213 */ /* 0x000fe20000000000 */
[----:B------:R-:W-:Y:S01]  /*10d0*/  IMAD R11, R12, R13, RZ ;  /* 0x0000000d0c0b7224 */ /* 0x000fe200078e02ff */
[----:B------:R-:W-:Y:S01]  /*10e0*/  IABS R12, R167 ;  /* 0x000000a7000c7213 */ /* 0x000fe20000000000 */
[----:B------:R-:W-:Y:S01]  /*10f0*/  UIMAD UR72, UR65, 0x17, URZ ;  /* 0x00000017414878a4 */ /* 0x000fe2000f8e02ff */
[----:B------:R-:W-:Y:S01]  /*1100*/  IABS R69, R162 ;  /* 0x000000a200457213 */ /* 0x000fe20000000000 */
[----:B------:R-:W-:Y:S01]  /*1110*/  IMAD.HI.U32 R9, R9, R11, R8 ;  /* 0x0000000b09097227 */ /* 0x000fe200078e0008 */
[----:B------:R-:W-:Y:S01]  /*1120*/  IABS R71, R163 ;  /* 0x000000a300477213 */ /* 0x000fe20000000000 */
[----:B------:R-:W-:Y:S01]  /*1130*/  UIMAD UR71, UR65, 0x16, URZ ;  /* 0x00000016414778a4 */ /* 0x000fe2000f8e02ff */
[----:B------:R-:W-:Y:S01]  /*1140*/  IABS R79, R172 ;  /* 0x000000ac004f7213 */ /* 0x000fe20000000000 */
[----:B0-----:R-:W-:Y:S01]  /*1150*/  IMAD.MOV R11, RZ, RZ, -R7 ;  /* 0x000000ffff0b7224 */ /* 0x001fe200078e0a07 */
[----:B------:R-:W-:Y:S01]  /*1160*/  IABS R73, R169 ;  /* 0x000000a900497213 */ /* 0x000fe20000000000 */
[----:B------:R-:W-:Y:S01]  /*1170*/  IMAD.HI.U32 R5, R9, R10, RZ ;  /* 0x0000000a09057227 */ /* 0x000fe200078e00ff */
[----:B------:R-:W-:-:S02]  /*1180*/  IABS R75, R170 ;  /* 0x000000aa004b7213 */ /* 0x000fc40000000000 */
[----:B------:R-:W-:Y:S02]  /*1190*/  CS2R R122, SRZ ;  /* 0x00000000007a7805 */ /* 0x000fe4000001ff00 */
[----:B------:R-:W-:Y:S01]  /*11a0*/  IABS R77, R171 ;  /* 0x000000ab004d7213 */ /* 0x000fe20000000000 */
[----:B------:R-:W-:Y:S01]  /*11b0*/  IMAD.HI.U32 R9, R9, R12, RZ ;  /* 0x0000000c09097227 */ /* 0x000fe200078e00ff */
[----:B------:R-:W-:Y:S02]  /*11c0*/  CS2R R124, SRZ ;  /* 0x00000000007c7805 */ /* 0x000fe4000001ff00 */
[----:B------:R-:W-:Y:S02]  /*11d0*/  CS2R R126, SRZ ;  /* 0x00000000007e7805 */ /* 0x000fe4000001ff00 */
[----:B------:R-:W-:Y:S01]  /*11e0*/  CS2R R136, SRZ ;  /* 0x0000000000887805 */ /* 0x000fe2000001ff00 */
[----:B------:R-:W-:Y:S01]  /*11f0*/  IMAD.MOV R8, RZ, RZ, -R5 ;  /* 0x000000ffff087224 */ /* 0x000fe200078e0a05 */
[----:B------:R-:W-:Y:S01]  /*1200*/  CS2R R138, SRZ ;  /* 0x00000000008a7805 */ /* 0x000fe2000001ff00 */
[----:B------:R-:W-:Y:S01]  /*1210*/  IMAD.MOV R14, RZ, RZ, -R9 ;  /* 0x000000ffff0e7224 */ /* 0x000fe200078e0a09 */
[----:B------:R-:W-:Y:S01]  /*1220*/  CS2R R112, SRZ ;  /* 0x0000000000707805 */ /* 0x000fe2000001ff00 */
[----:B------:R-:W-:Y:S01]  /*1230*/  IMAD R9, R13, R8, R10 ;  /* 0x000000080d097224 */ /* 0x000fe200078e020a */
[----:B------:R-:W-:Y:S01]  /*1240*/  CS2R R114, SRZ ;  /* 0x0000000000727805 */ /* 0x000fe2000001ff00 */
[----:B------:R-:W-:Y:S01]  /*1250*/  IMAD R11, R11, R4, RZ ;  /* 0x000000040b0b7224 */ /* 0x000fe200078e02ff */
[----:B------:R-:W-:Y:S01]  /*1260*/  CS2R R116, SRZ ;  /* 0x0000000000747805 */ /* 0x000fe2000001ff00 */
[C---:B------:R-:W-:Y:S01]  /*1270*/  IMAD R10, R13.reuse, R14, R12 ;  /* 0x0000000e0d0a7224 */ /* 0x040fe200078e020c */
[----:B------:R-:W-:Y:S01]  /*1280*/  ISETP.GT.U32.AND P0, PT, R13, R9, PT ;  /* 0x000000090d00720c */ /* 0x000fe20003f04070 */
[----:B------:R-:W-:Y:S01]  /*1290*/  IMAD.HI.U32 R5, R7, R11, R6 ;  /* 0x0000000b07057227 */ /* 0x000fe200078e0006 */
[----:B------:R-:W-:-:S02]  /*12a0*/  IABS R11, R195 ;  /* 0x000000c3000b7213 */ /* 0x000fc40000000000 */
[----:B------:R-:W-:Y:S02]  /*12b0*/  CS2R R118, SRZ ;  /* 0x0000000000767805 */ /* 0x000fe4000001ff00 */
[----:B------:R-:W-:Y:S01]  /*12c0*/  ISETP.GT.U32.AND P1, PT, R13, R10, PT ;  /* 0x0000000a0d00720c */ /* 0x000fe20003f24070 */
[----:B------:R-:W-:Y:S01]  /*12d0*/  IMAD.MOV.U32 R7, RZ, RZ, R15 ;  /* 0x000000ffff077224 */ /* 0x000fe200078e000f */
[----:B------:R-:W-:Y:S01]  /*12e0*/  IABS R12, R166 ;  /* 0x000000a6000c7213 */ /* 0x000fe20000000000 */
[C---:B------:R-:W-:Y:S01]  /*12f0*/  IMAD.HI.U32 R18, R5.reuse, R20, RZ ;  /* 0x0000001405127227 */ /* 0x040fe200078e00ff */
[----:B------:R-:W-:Y:S02]  /*1300*/  IABS R14, R193 ;  /* 0x000000c1000e7213 */ /* 0x000fe40000000000 */
[----:B------:R-:W-:Y:S02]  /*1310*/  CS2R R96, SRZ ;  /* 0x0000000000607805 */ /* 0x000fe4000001ff00 */
[----:B------:R-:W-:Y:S01]  /*1320*/  CS2R R98, SRZ ;  /* 0x0000000000627805 */ /* 0x000fe2000001ff00 */
[----:B------:R-:W-:Y:S01]  /*1330*/  IMAD.HI.U32 R6, R5, R7, RZ ;  /* 0x0000000705067227 */ /* 0x000fe200078e00ff */
[----:B------:R-:W-:-:S02]  /*1340*/  CS2R R100, SRZ ;  /* 0x0000000000647805 */ /* 0x000fc4000001ff00 */
[----:B------:R-:W-:Y:S02]  /*1350*/  CS2R R102, SRZ ;  /* 0x0000000000667805 */ /* 0x000fe4000001ff00 */
[----:B------:R-:W-:Y:S01]  /*1360*/  CS2R R132, SRZ ;  /* 0x0000000000847805 */ /* 0x000fe2000001ff00 */
[----:B------:R-:W-:Y:S01]  /*1370*/  IMAD.MOV R8, RZ, RZ, -R6 ;  /* 0x000000ffff087224 */ /* 0x000fe200078e0a06 */
[----:B------:R-:W-:Y:S01]  /*1380*/  CS2R R134, SRZ ;  /* 0x0000000000867805 */ /* 0x000fe2000001ff00 */
[----:B------:R-:W-:Y:S01]  /*1390*/  @!P0 IMAD.IADD R9, R9, 0x1, -R13 ;  /* 0x0000000109098824 */ /* 0x000fe200078e0a0d */
[----:B------:R-:W-:Y:S01]  /*13a0*/  CS2R R104, SRZ ;  /* 0x0000000000687805 */ /* 0x000fe2000001ff00 */
[----:B------:R-:W-:Y:S01]  /*13b0*/  IMAD R7, R4, R8, R7 ;  /* 0x0000000804077224 */ /* 0x000fe200078e0207 */
[----:B------:R-:W-:Y:S01]  /*13c0*/  CS2R R106, SRZ ;  /* 0x00000000006a7805 */ /* 0x000fe2000001ff00 */
[----:B------:R-:W-:Y:S01]  /*13d0*/  @!P1 IMAD.IADD R10, R10, 0x1, -R13 ;  /* 0x000000010a0a9824 */ /* 0x000fe200078e0a0d */
[----:B------:R-:W-:Y:S01]  /*13e0*/  ISETP.GT.U32.AND P1, PT, R13, R9, PT ;  /* 0x000000090d00720c */ /* 0x000fe20003f24070 */
[----:B------:R-:W-:Y:S01]  /*13f0*/  IMAD.HI.U32 R6, R5, R11, RZ ;  /* 0x0000000b05067227 */ /* 0x000fe200078e00ff */
[----:B------:R-:W-:-:S02]  /*1400*/  ISETP.GT.U32.AND P3, PT, R4, R7, PT ;  /* 0x000000070400720c */ /* 0x000fc40003f64070 */
[----:B------:R-:W-:Y:S02]  /*1410*/  CS2R R108, SRZ ;  /* 0x00000000006c7805 */ /* 0x000fe4000001ff00 */
[----:B------:R-:W-:Y:S01]  /*1420*/  ISETP.GT.U32.AND P4, PT, R13, R10, PT ;  /* 0x0000000a0d00720c */ /* 0x000fe20003f84070 */
[----:B------:R-:W-:Y:S01]  /*1430*/  IMAD.MOV R6, RZ, RZ, -R6 ;  /* 0x000000ffff067224 */ /* 0x000fe200078e0a06 */
[----:B------:R-:W-:Y:S01]  /*1440*/  CS2R R110, SRZ ;  /* 0x00000000006e7805 */ /* 0x000fe2000001ff00 */
[----:B------:R-:W-:Y:S01]  /*1450*/  IMAD.HI.U32 R8, R5, R12, RZ ;  /* 0x0000000c05087227 */ /* 0x000fe200078e00ff */
[----:B------:R-:W-:Y:S02]  /*1460*/  CS2R R86, SRZ ;  /* 0x0000000000567805 */ /* 0x000fe4000001ff00 */
[----:B------:R-:W-:Y:S02]  /*1470*/  CS2R R88, SRZ ;  /* 0x0000000000587805 */ /* 0x000fe4000001ff00 */
[----:B------:R-:W-:Y:S01]  /*1480*/  CS2R R90, SRZ ;  /* 0x00000000005a7805 */ /* 0x000fe2000001ff00 */
[C---:B------:R-:W-:Y:S01]  /*1490*/  IMAD R6, R4.reuse, R6, R11 ;  /* 0x0000000604067224 */ /* 0x040fe200078e020b */
[----:B------:R-:W-:Y:S01]  /*14a0*/  CS2R R92, SRZ ;  /* 0x00000000005c7805 */ /* 0x000fe2000001ff00 */
[--C-:B------:R-:W-:Y:S01]  /*14b0*/  @!P1 IMAD.IADD R9, R9, 0x1, -R13.reuse ;  /* 0x0000000109099824 */ /* 0x100fe200078e0a0d */
[----:B------:R-:W-:Y:S01]  /*14c0*/  ISETP.GE.AND P1, PT, R195, RZ, PT ;  /* 0x000000ffc300720c */ /* 0x000fe20003f26270 */
[----:B------:R-:W-:Y:S01]  /*14d0*/  @!P3 IMAD.IADD R7, R7, 0x1, -R4 ;  /* 0x000000010707b824 */ /* 0x000fe200078e0a04 */
[----:B------:R-:W-:Y:S01]  /*14e0*/  ISETP.GT.U32.AND P0, PT, R4, R6, PT ;  /* 0x000000060400720c */ /* 0x000fe20003f04070 */
[----:B------:R-:W-:Y:S01]  /*14f0*/  @!P4 IMAD.IADD R10, R10, 0x1, -R13 ;  /* 0x000000010a0ac824 */ /* 0x000fe200078e0a0d */
[----:B------:R-:W-:Y:S01]  /*1500*/  ISETP.GE.AND P4, PT, R166, RZ, PT ;  /* 0x000000ffa600720c */ /* 0x000fe20003f86270 */
[----:B------:R-:W-:Y:S01]  /*1510*/  IMAD.MOV R11, RZ, RZ, -R8 ;  /* 0x000000ffff0b7224 */ /* 0x000fe200078e0a08 */
[C---:B------:R-:W-:Y:S01]  /*1520*/  ISETP.GT.U32.AND P3, PT, R4.reuse, R7, PT ;  /* 0x000000070400720c */ /* 0x040fe20003f64070 */
[----:B------:R-:W-:Y:S01]  /*1530*/  IMAD.MOV.U32 R166, RZ, RZ, R9 ;  /* 0x000000ffffa67224 */ /* 0x000fe200078e0009 */
[----:B------:R-:W-:Y:S01]  /*1540*/  CS2R R94, SRZ ;  /* 0x00000000005e7805 */ /* 0x000fe2000001ff00 */
[----:B------:R-:W-:Y:S01]  /*1550*/  IMAD R9, R4, R11, R12 ;  /* 0x0000000b04097224 */ /* 0x000fe200078e020c */
[----:B------:R-:W-:Y:S01]  /*1560*/  IABS R11, R165 ;  /* 0x000000a5000b7213 */ /* 0x000fe20000000000 */
[----:B------:R-:W-:Y:S01]  /*1570*/  @!P2 IMAD.MOV R10, RZ, RZ, -R10 ;  /* 0x000000ffff0aa224 */ /* 0x000fe200078e0a0a */
[----:B------:R-:W-:Y:S01]  /*1580*/  ISETP.GE.AND P2, PT, R165, RZ, PT ;  /* 0x000000ffa500720c */ /* 0x000fe20003f46270 */
[----:B------:R-:W-:Y:S01]  /*1590*/  @!P6 IMAD.MOV R166, RZ, RZ, -R166 ;  /* 0x000000ffffa6e224 */ /* 0x000fe200078e0aa6 */
[----:B------:R-:W-:Y:S01]  /*15a0*/  ISETP.NE.AND P6, PT, R2, RZ, PT ;  /* 0x000000ff0200720c */ /* 0x000fe20003fc5270 */
[----:B------:R-:W-:Y:S01]  /*15b0*/  @!P0 IMAD.IADD R6, R6, 0x1, -R4 ;  /* 0x0000000106068824 */ /* 0x000fe200078e0a04 */
[----:B------:R-:W-:Y:S01]  /*15c0*/  LOP3.LUT R165, RZ, R2, RZ, 0x33, !PT ;  /* 0x00000002ffa57212 */ /* 0x000fe200078e33ff */
[----:B------:R-:W-:Y:S01]  /*15d0*/  IMAD.HI.U32 R2, R5, R11, RZ ;  /* 0x0000000b05027227 */ /* 0x000fe200078e00ff */
[----:B------:R-:W-:-:S02]  /*15e0*/  IABS R12, R194 ;  /* 0x000000c2000c7213 */ /* 0x000fc40000000000 */
[----:B------:R-:W-:Y:S02]  /*15f0*/  CS2R R128, SRZ ;  /* 0x0000000000807805 */ /* 0x000fe4000001ff00 */
[----:B------:R-:W-:Y:S01]  /*1600*/  SEL R166, R165, R166, !P6 ;  /* 0x000000a6a5a67207 */ /* 0x000fe20007000000 */
[----:B------:R-:W-:Y:S01]  /*1610*/  @!P3 IMAD.IADD R7, R7, 0x1, -R4 ;  /* 0x000000010707b824 */ /* 0x000fe200078e0a04 */
[----:B------:R-:W-:Y:S01]  /*1620*/  SEL R165, R165, R10, !P6 ;  /* 0x0000000aa5a57207 */ /* 0x000fe20007000000 */
[----:B------:R-:W-:Y:S01]  /*1630*/  IMAD.MOV R10, RZ, RZ, -R2 ;  /* 0x000000ffff0a7224 */ /* 0x000fe200078e0a02 */
[C---:B------:R-:W-:Y:S01]  /*1640*/  ISETP.GT.U32.AND P6, PT, R4.reuse, R9, PT ;  /* 0x000000090400720c */ /* 0x040fe20003fc4070 */
[----:B------:R-:W-:Y:S01]  /*1650*/  IMAD.HI.U32 R8, R5, R12, RZ ;  /* 0x0000000c05087227 */ /* 0x000fe200078e00ff */
[----:B------:R-:W-:Y:S02]  /*1660*/  ISETP.GT.U32.AND P0, PT, R4, R6, PT ;  /* 0x000000060400720c */ /* 0x000fe40003f04070 */
[----:B------:R-:W-:-:S02]  /*1670*/  CS2R R130, SRZ ;  /* 0x0000000000827805 */ /* 0x000fc4000001ff00 */
[----:B------:R-:W-:Y:S01]  /*1680*/  ISETP.GE.AND P3, PT, R194, RZ, PT ;  /* 0x000000ffc200720c */ /* 0x000fe20003f66270 */
[----:B------:R-:W-:Y:S01]  /*1690*/  IMAD.HI.U32 R2, R5, R14, RZ ;  /* 0x0000000e05027227 */ /* 0x000fe200078e00ff */
[----:B------:R-:W-:-:S03]  /*16a0*/  USHF.R.S32.HI UR64, URZ, 0x5, UR64 ;  /* 0x00000005ff407899 */ /* 0x000fc60008011440 */
[----:B------:R-:W-:Y:S02]  /*16b0*/  IMAD.MOV R13, RZ, RZ, -R8 ;  /* 0x000000ffff0d7224 */ /* 0x000fe400078e0a08 */
[----:B------:R-:W-:Y:S02]  /*16c0*/  IMAD.MOV R15, RZ, RZ, -R2 ;  /* 0x000000ffff0f7224 */ /* 0x000fe400078e0a02 */
[C---:B------:R-:W-:Y:S02]  /*16d0*/  IMAD R8, R4.reuse, R10, R11 ;  /* 0x0000000a04087224 */ /* 0x040fe400078e020b */
[----:B------:R-:W-:Y:S02]  /*16e0*/  IMAD.MOV.U32 R2, RZ, RZ, R7 ;  /* 0x000000ffff027224 */ /* 0x000fe400078e0007 */
[----:B------:R-:W-:Y:S02]  /*16f0*/  @!P6 IMAD.IADD R9, R9, 0x1, -R4 ;  /* 0x000000010909e824 */ /* 0x000fe400078e0a04 */
[----:B------:R-:W-:Y:S01]  /*1700*/  @!P5 IMAD.MOV R2, RZ, RZ, -R2 ;  /* 0x000000ffff02d224 */ /* 0x000fe200078e0a02 */
[C---:B------:R-:W-:Y:S01]  /*1710*/  ISETP.GT.U32.AND P5, PT, R4.reuse, R8, PT ;  /* 0x000000080400720c */ /* 0x040fe20003fa4070 */
[----:B------:R-:W-:Y:S01]  /*1720*/  IMAD.HI.U32 R7, R5, R16, RZ ;  /* 0x0000001005077227 */ /* 0x000fe200078e00ff */
[----:B------:R-:W-:-:S03]  /*1730*/  ISETP.GT.U32.AND P6, PT, R4, R9, PT ;  /* 0x000000090400720c */ /* 0x000fc60003fc4070 */
[----:B------:R-:W-:Y:S01]  /*1740*/  @!P0 IMAD.IADD R6, R6, 0x1, -R4 ;  /* 0x0000000106068824 */ /* 0x000fe200078e0a04 */
[----:B------:R-:W-:Y:S01]  /*1750*/  ISETP.GE.AND P0, PT, R193, RZ, PT ;  /* 0x000000ffc100720c */ /* 0x000fe20003f06270 */
[C---:B------:R-:W-:Y:S01]  /*1760*/  IMAD R11, R4.reuse, R13, R12 ;  /* 0x0000000d040b7224 */ /* 0x040fe200078e020c */
[----:B------:R-:W-:Y:S01]  /*1770*/  IABS R12, R191 ;  /* 0x000000bf000c7213 */ /* 0x000fe20000000000 */
[----:B------:R-:W-:Y:S02]  /*1780*/  IMAD.MOV R7, RZ, RZ, -R7 ;  /* 0x000000ffff077224 */ /* 0x000fe400078e0a07 */
[----:B------:R-:W-:Y:S01]  /*1790*/  @!P1 IMAD.MOV R6, RZ, RZ, -R6 ;  /* 0x000000ffff069224 */ /* 0x000fe200078e0a06 */
[C---:B------:R-:W-:Y:S01]  /*17a0*/  ISETP.GT.U32.AND P1, PT, R4.reuse, R11, PT ;  /* 0x0000000b0400720c */ /* 0x040fe20003f24070 */
[C---:B------:R-:W-:Y:S02]  /*17b0*/  IMAD R13, R4.reuse, R7, R16 ;  /* 0x00000007040d7224 */ /* 0x040fe400078e0210 */
[----:B------:R-:W-:Y:S01]  /*17c0*/  IMAD R10, R4, R15, R14 ;  /* 0x0000000f040a7224 */ /* 0x000fe200078e020e */
[----:B------:R-:W-:Y:S01]  /*17d0*/  IABS R14, R190 ;  /* 0x000000be000e7213 */ /* 0x000fe20000000000 */
[--C-:B------:R-:W-:Y:S01]  /*17e0*/  @!P5 IMAD.IADD R8, R8, 0x1, -R4.reuse ;  /* 0x000000010808d824 */ /* 0x100fe200078e0a04 */
[C---:B------:R-:W-:Y:S01]  /*17f0*/  ISETP.GT.U32.AND P5, PT, R4.reuse, R13, PT ;  /* 0x0000000d0400720c */ /* 0x040fe20003fa4070 */
[----:B------:R-:W-:Y:S01]  /*1800*/  @!P6 IMAD.IADD R9, R9, 0x1, -R4 ;  /* 0x000000010909e824 */ /* 0x000fe200078e0a04 */
[----:B------:R-:W-:Y:S01]  /*1810*/  ISETP.GT.U32.AND P6, PT, R4, R10, PT ;  /* 0x0000000a0400720c */ /* 0x000fe20003fc4070 */
[----:B------:R-:W-:-:S04]  /*1820*/  IMAD.HI.U32 R7, R5, R14, RZ ;  /* 0x0000000e05077227 */ /* 0x000fc800078e00ff */
[----:B------:R-:W-:Y:S02]  /*1830*/  IMAD.MOV.U32 R16, RZ, RZ, R12 ;  /* 0x000000ffff107224 */ /* 0x000fe400078e000c */
[----:B------:R-:W-:Y:S02]  /*1840*/  IMAD.MOV R15, RZ, RZ, -R7 ;  /* 0x000000ffff0f7224 */ /* 0x000fe400078e0a07 */
[----:B------:R-:W-:Y:S01]  /*1850*/  @!P1 IMAD.IADD R11, R11, 0x1, -R4 ;  /* 0x000000010b0b9824 */ /* 0x000fe200078e0a04 */
[----:B------:R-:W-:Y:S01]  /*1860*/  ISETP.GT.U32.AND P1, PT, R4, R8, PT ;  /* 0x000000080400720c */ /* 0x000fe20003f24070 */
[----:B------:R-:W-:Y:S02]  /*1870*/  IMAD.MOV.U32 R7, RZ, RZ, R9 ;  /* 0x000000ffff077224 */ /* 0x000fe400078e0009 */
[----:B------:R-:W-:-:S04]  /*1880*/  IMAD.HI.U32 R12, R5, R16, RZ ;  /* 0x00000010050c7227 */ /* 0x000fc800078e00ff */
[----:B------:R-:W-:Y:S01]  /*1890*/  @!P4 IMAD.MOV R7, RZ, RZ, -R7 ;  /* 0x000000ffff07c224 */ /* 0x000fe200078e0a07 */
[----:B------:R-:W-:Y:S01]  /*18a0*/  ISETP.GT.U32.AND P4, PT, R4, R11, PT ;  /* 0x0000000b0400720c */ /* 0x000fe20003f84070 */
[----:B------:R-:W-:Y:S02]  /*18b0*/  @!P5 IMAD.IADD R13, R13, 0x1, -R4 ;  /* 0x000000010d0dd824 */ /* 0x000fe400078e0a04 */
[----:B------:R-:W-:Y:S02]  /*18c0*/  IMAD.MOV R9, RZ, RZ, -R12 ;  /* 0x000000ffff097224 */ /* 0x000fe400078e0a0c */
[----:B------:R-:W-:Y:S01]  /*18d0*/  @!P6 IMAD.IADD R10, R10, 0x1, -R4 ;  /* 0x000000010a0ae824 */ /* 0x000fe200078e0a04 */
[C---:B------:R-:W-:Y:S01]  /*18e0*/  ISETP.GT.U32.AND P5, PT, R4.reuse, R13, PT ;  /* 0x0000000d0400720c */ /* 0x040fe20003fa4070 */
[C---:B------:R-:W-:Y:S02]  /*18f0*/  IMAD R12, R4.reuse, R15, R14 ;  /* 0x0000000f040c7224 */ /* 0x040fe400078e020e */
[C---:B------:R-:W-:Y:S01]  /*1900*/  IMAD R15, R4.reuse, R9, R16 ;  /* 0x00000009040f7224 */ /* 0x040fe200078e0210 */
[----:B------:R-:W-:Y:S01]  /*1910*/  ISETP.GT.U32.AND P6, PT, R4, R10, PT ;  /* 0x0000000a0400720c */ /* 0x000fe20003fc4070 */
[----:B------:R-:W-:Y:S01]  /*1920*/  IMAD.HI.U32 R9, R5, R17, RZ ;  /* 0x0000001105097227 */ /* 0x000fe200078e00ff */
[----:B------:R-:W-:-:S03]  /*1930*/  IABS R16, R188 ;  /* 0x000000bc00107213 */ /* 0x000fc60000000000 */
[----:B------:R-:W-:Y:S02]  /*1940*/  IMAD.MOV R9, RZ, RZ, -R9 ;  /* 0x000000ffff097224 */ /* 0x000fe400078e0a09 */
[--C-:B------:R-:W-:Y:S01]  /*1950*/  @!P4 IMAD.IADD R11, R11, 0x1, -R4.reuse ;  /* 0x000000010b0bc824 */ /* 0x100fe200078e0a04 */
[C---:B------:R-:W-:Y:S01]  /*1960*/  ISETP.GT.U32.AND P4, PT, R4.reuse, R15, PT ;  /* 0x0000000f0400720c */ /* 0x040fe20003f84070 */
[----:B------:R-:W-:Y:S02]  /*1970*/  IMAD R14, R4, R9, R17 ;  /* 0x00000009040e7224 */ /* 0x000fe400078e0211 */
[--C-:B------:R-:W-:Y:S02]  /*1980*/  @!P5 IMAD.IADD R13, R13, 0x1, -R4.reuse ;  /* 0x000000010d0dd824 */ /* 0x100fe400078e0a04 */
[----:B------:R-:W-:Y:S01]  /*1990*/  @!P6 IMAD.IADD R10, R10, 0x1, -R4 ;  /* 0x000000010a0ae824 */ /* 0x000fe200078e0a04 */
[----:B------:R-:W-:Y:S01]  /*19a0*/  ISETP.GT.U32.AND P5, PT, R4, R14, PT ;  /* 0x0000000e0400720c */ /* 0x000fe20003fa4070 */
[----:B------:R-:W-:Y:S01]  /*19b0*/  IMAD.HI.U32 R9, R5, R16, RZ ;  /* 0x0000001005097227 */ /* 0x000fe200078e00ff */
[----:B------:R-:W-:-:S03]  /*19c0*/  ISETP.GE.AND P6, PT, R192, RZ, PT ;  /* 0x000000ffc000720c */ /* 0x000fc60003fc6270 */
[----:B------:R-:W-:Y:S02]  /*19d0*/  IMAD.MOV R9, RZ, RZ, -R9 ;  /* 0x000000ffff097224 */ /* 0x000fe400078e0a09 */
[----:B------:R-:W-:Y:S01]  /*19e0*/  @!P4 IMAD.IADD R15, R15, 0x1, -R4 ;  /* 0x000000010f0fc824 */ /* 0x000fe200078e0a04 */
[----:B------:R-:W-:Y:S01]  /*19f0*/  ISETP.GE.AND P4, PT, R191, RZ, PT ;  /* 0x000000ffbf00720c */ /* 0x000fe20003f86270 */
[----:B------:R-:W-:Y:S02]  /*1a00*/  IMAD R17, R4, R9, R16 ;  /* 0x0000000904117224 */ /* 0x000fe400078e0210 */
[----:B------:R-:W-:Y:S02]  /*1a10*/  IMAD.MOV.U32 R9, RZ, RZ, R11 ;  /* 0x000000ffff097224 */ /* 0x000fe400078e000b */
[----:B------:R-:W-:Y:S01]  /*1a20*/  @!P5 IMAD.IADD R14, R14, 0x1, -R4 ;  /* 0x000000010e0ed824 */ /* 0x000fe200078e0a04 */
[----:B------:R-:W-:Y:S01]  /*1a30*/  ISETP.GT.U32.AND P5, PT, R4, R15, PT ;  /* 0x0000000f0400720c */ /* 0x000fe20003fa4070 */
[----:B------:R-:W-:-:S02]  /*1a40*/  IMAD.MOV.U32 R11, RZ, RZ, R13 ;  /* 0x000000ffff0b7224 */ /* 0x000fc400078e000d */
[----:B------:R-:W-:-:S04]  /*1a50*/  IMAD.HI.U32 R16, R5, R19, RZ ;  /* 0x0000001305107227 */ /* 0x000fc800078e00ff */
[----:B------:R-:W-:Y:S01]  /*1a60*/  @!P6 IMAD.MOV R11, RZ, RZ, -R11 ;  /* 0x000000ffff0be224 */ /* 0x000fe200078e0a0b */
[C---:B------:R-:W-:Y:S01]  /*1a70*/  ISETP.GT.U32.AND P6, PT, R4.reuse, R17, PT ;  /* 0x000000110400720c */ /* 0x040fe20003fc4070 */
[----:B------:R-:W-:Y:S02]  /*1a80*/  IMAD.MOV R16, RZ, RZ, -R16 ;  /* 0x000000ffff107224 */ /* 0x000fe400078e0a10 */
[----:B------:R-:W-:Y:S02]  /*1a90*/  IMAD.MOV R13, RZ, RZ, -R18 ;  /* 0x000000ffff0d7224 */ /* 0x000fe400078e0a12 */
[C---:B------:R-:W-:Y:S02]  /*1aa0*/  IMAD R16, R4.reuse, R16, R19 ;  /* 0x0000001004107224 */ /* 0x040fe400078e0213 */
[C---:B------:R-:W-:Y:S02]  /*1ab0*/  IMAD R19, R4.reuse, R13, R20 ;  /* 0x0000000d04137224 */ /* 0x040fe400078e0214 */
[----:B------:R-:W-:Y:S01]  /*1ac0*/  @!P5 IMAD.IADD R15, R15, 0x1, -R4 ;  /* 0x000000010f0fd824 */ /* 0x000fe200078e0a04 */
[----:B------:R-:W-:Y:S01]  /*1ad0*/  ISETP.GT.U32.AND P5, PT, R4, R16, PT ;  /* 0x000000100400720c */ /* 0x000fe20003fa4070 */
[----:B------:R-:W-:-:S04]  /*1ae0*/  IMAD.HI.U32 R18, R5, R21, RZ ;  /* 0x0000001505127227 */ /* 0x000fc800078e00ff */
[----:B------:R-:W-:Y:S01]  /*1af0*/  @!P6 IMAD.IADD R17, R17, 0x1, -R4 ;  /* 0x000000011111e824 */ /* 0x000fe200078e0a04 */
[----:B------:R-:W-:Y:S01]  /*1b00*/  ISETP.GT.U32.AND P6, PT, R4, R19, PT ;  /* 0x000000130400720c */ /* 0x000fe20003fc4070 */
[----:B------:R-:W-:-:S04]  /*1b10*/  IMAD.HI.U32 R20, R5, R22, RZ ;  /* 0x0000001605147227 */ /* 0x000fc800078e00ff */
[----:B------:R-:W-:Y:S02]  /*1b20*/  IMAD.MOV R18, RZ, RZ, -R18 ;  /* 0x000000ffff127224 */ /* 0x000fe400078e0a12 */
[----:B------:R-:W-:Y:S01]  /*1b30*/  @!P5 IMAD.IADD R16, R16, 0x1, -R4 ;  /* 0x000000011010d824 */ /* 0x000fe200078e0a04 */
[C---:B------:R-:W-:Y:S01]  /*1b40*/  ISETP.GT.U32.AND P5, PT, R4.reuse, R17, PT ;  /* 0x000000110400720c */ /* 0x040fe20003fa4070 */
[----:B------:R-:W-:Y:S02]  /*1b50*/  IMAD.MOV R23, RZ, RZ, -R20 ;  /* 0x000000ffff177224 */ /* 0x000fe400078e0a14 */
[C---:B------:R-:W-:Y:S02]  /*1b60*/  IMAD R20, R4.reuse, R18, R21 ;  /* 0x0000001204147224 */ /* 0x040fe400078e0215 */
[----:B------:R-:W-:Y:S01]  /*1b70*/  @!P6 IMAD.IADD R19, R19, 0x1, -R4 ;  /* 0x000000011313e824 */ /* 0x000fe200078e0a04 */
[C---:B------:R-:W-:Y:S01]  /*1b80*/  ISETP.GT.U32.AND P6, PT, R4.reuse, R16, PT ;  /* 0x000000100400720c */ /* 0x040fe20003fc4070 */
[----:B------:R-:W-:Y:S01]  /*1b90*/  IMAD R18, R4, R23, R22 ;  /* 0x0000001704127224 */ /* 0x000fe200078e0216 */
[----:B------:R-:W-:Y:S01]  /*1ba0*/  IABS R23, R182 ;  /* 0x000000b600177213 */ /* 0x000fe20000000000 */
[----:B------:R-:W-:-:S02]  /*1bb0*/  IMAD.MOV.U32 R13, RZ, RZ, R15 ;  /* 0x000000ffff0d7224 */ /* 0x000fc400078e000f */
[----:B------:R-:W-:-:S04]  /*1bc0*/  IMAD.HI.U32 R15, R5, R24, RZ ;  /* 0x00000018050f7227 */ /* 0x000fc800078e00ff */
[--C-:B------:R-:W-:Y:S01]  /*1bd0*/  @!P5 IMAD.IADD R17, R17, 0x1, -R4.reuse ;  /* 0x000000011111d824 */ /* 0x100fe200078e0a04 */
[C---:B------:R-:W-:Y:S01]  /*1be0*/  ISETP.GT.U32.AND P5, PT, R4.reuse, R20, PT ;  /* 0x000000140400720c */ /* 0x040fe20003fa4070 */
[----:B------:R-:W-:Y:S01]  /*1bf0*/  @!P4 IMAD.MOV R13, RZ, RZ, -R13 ;  /* 0x000000ffff0dc224 */ /* 0x000fe200078e0a0d */
[----:B------:R-:W-:Y:S01]  /*1c00*/  ISETP.GT.U32.AND P4, PT, R4, R19, PT ;  /* 0x000000130400720c */ /* 0x000fe20003f84070 */
[--C-:B------:R-:W-:Y:S01]  /*1c10*/  @!P6 IMAD.IADD R16, R16, 0x1, -R4.reuse ;  /* 0x000000011010e824 */ /* 0x100fe200078e0a04 */
[----:B------:R-:W-:Y:S01]  /*1c20*/  ISETP.GT.U32.AND P6, PT, R4, R18, PT ;  /* 0x000000120400720c */ /* 0x000fe20003fc4070 */
[----:B------:R-:W-:Y:S02]  /*1c30*/  IMAD.MOV R21, RZ, RZ, -R15 ;  /* 0x000000ffff157224 */ /* 0x000fe400078e0a0f */
[----:B------:R-:W-:Y:S01]  /*1c40*/  @!P1 IMAD.IADD R8, R8, 0x1, -R4 ;  /* 0x0000000108089824 */ /* 0x000fe200078e0a04 */
[C---:B------:R-:W-:Y:S01]  /*1c50*/  ISETP.GT.U32.AND P1, PT, R4.reuse, R12, PT ;  /* 0x0000000c0400720c */ /* 0x040fe20003f24070 */
[----:B------:R-:W-:-:S02]  /*1c60*/  IMAD R21, R4, R21, R24 ;  /* 0x0000001504157224 */ /* 0x000fc400078e0218 */
[----:B------:R-:W-:Y:S02]  /*1c70*/  IMAD.MOV.U32 R15, RZ, RZ, R17 ;  /* 0x000000ffff0f7224 */ /* 0x000fe400078e0011 */
[----:B------:R-:W-:Y:S02]  /*1c80*/  @!P5 IMAD.IADD R20, R20, 0x1, -R4 ;  /* 0x000000011414d824 */ /* 0x000fe400078e0a04 */
[----:B------:R-:W-:-:S03]  /*1c90*/  IMAD.HI.U32 R17, R5, R25, RZ ;  /* 0x0000001905117227 */ /* 0x000fc600078e00ff */
[----:B------:R-:W-:Y:S01]  /*1ca0*/  ISETP.GT.U32.AND P5, PT, R4, R20, PT ;  /* 0x000000140400720c */ /* 0x000fe20003fa4070 */
[--C-:B------:R-:W-:Y:S02]  /*1cb0*/  @!P6 IMAD.IADD R18, R18, 0x1, -R4.reuse ;  /* 0x000000011212e824 */ /* 0x100fe400078e0a04 */
[--C-:B------:R-:W-:Y:S01]  /*1cc0*/  @!P4 IMAD.IADD R19, R19, 0x1, -R4.reuse ;  /* 0x000000011313c824 */ /* 0x100fe200078e0a04 */
[C---:B------:R-:W-:Y:S01]  /*1cd0*/  ISETP.GT.U32.AND P4, PT, R4.reuse, R21, PT ;  /* 0x000000150400720c */ /* 0x040fe20003f84070 */
[----:B------:R-:W-:Y:S01]  /*1ce0*/  IMAD.MOV R22, RZ, RZ, -R17 ;  /* 0x000000ffff167224 */ /* 0x000fe200078e0a11 */
[----:B------:R-:W-:Y:S01]  /*1cf0*/  ISETP.GT.U32.AND P6, PT, R4, R18, PT ;  /* 0x000000120400720c */ /* 0x000fe20003fc4070 */
[----:B------:R-:W-:Y:S01]  /*1d00*/  @!P1 IMAD.IADD R12, R12, 0x1, -R4 ;  /* 0x000000010c0c9824 */ /* 0x000fe200078e0a04 */
[----:B------:R-:W-:Y:S01]  /*1d10*/  ISETP.GE.AND P1, PT, R190, RZ, PT ;  /* 0x000000ffbe00720c */ /* 0x000fe20003f26270 */
[----:B------:R-:W-:Y:S02]  /*1d20*/  IMAD R25, R4, R22, R25 ;  /* 0x0000001604197224 */ /* 0x000fe400078e0219 */
[----:B------:R-:W-:-:S04]  /*1d30*/  IMAD.HI.U32 R17, R5, R23, RZ ;  /* 0x0000001705117227 */ /* 0x000fc800078e00ff */
[----:B------:R-:W-:Y:S01]  /*1d40*/  @!P2 IMAD.MOV R8, RZ, RZ, -R8 ;  /* 0x000000ffff08a224 */ /* 0x000fe200078e0a08 */
[----:B------:R-:W-:Y:S01]  /*1d50*/  ISETP.GT.U32.AND P2, PT, R4, R12, PT ;  /* 0x0000000c0400720c */ /* 0x000fe20003f44070 */
[----:B------:R-:W-:Y:S02]  /*1d60*/  IMAD.MOV R24, RZ, RZ, -R17 ;  /* 0x000000ffff187224 */ /* 0x000fe400078e0a11 */
[----:B------:R-:W-:Y:S01]  /*1d70*/  @!P6 IMAD.IADD R18, R18, 0x1, -R4 ;  /* 0x000000011212e824 */ /* 0x000fe200078e0a04 */
[----:B------:R-:W-:Y:S01]  /*1d80*/  ISETP.GT.U32.AND P6, PT, R4, R25, PT ;  /* 0x000000190400720c */ /* 0x000fe20003fc4070 */
[----:B------:R-:W-:-:S04]  /*1d90*/  IMAD.HI.U32 R17, R5, R26, RZ ;  /* 0x0000001a05117227 */ /* 0x000fc800078e00ff */
[--C-:B------:R-:W-:Y:S02]  /*1da0*/  @!P4 IMAD.IADD R21, R21, 0x1, -R4.reuse ;  /* 0x000000011515c824 */ /* 0x100fe400078e0a04 */
[----:B------:R-:W-:Y:S01]  /*1db0*/  @!P5 IMAD.IADD R20, R20, 0x1, -R4 ;  /* 0x000000011414d824 */ /* 0x000fe200078e0a04 */
[----:B------:R-:W-:Y:S01]  /*1dc0*/  ISETP.GE.AND P5, PT, R29, RZ, PT ;  /* 0x000000ff1d00720c */ /* 0x000fe20003fa6270 */
[----:B------:R-:W-:Y:S01]  /*1dd0*/  IMAD.HI.U32 R22, R5, R27, RZ ;  /* 0x0000001b05167227 */ /* 0x000fe200078e00ff */
[----:B------:R-:W-:Y:S02]  /*1de0*/  IABS R29, R180 ;  /* 0x000000b4001d7213 */ /* 0x000fe40000000000 */
[C---:B------:R-:W-:Y:S01]  /*1df0*/  ISETP.GT.U32.AND P4, PT, R4.reuse, R21, PT ;  /* 0x000000150400720c */ /* 0x040fe20003f84070 */
[----:B------:R-:W-:Y:S02]  /*1e00*/  IMAD.MOV R17, RZ, RZ, -R17 ;  /* 0x000000ffff117224 */ /* 0x000fe400078e0a11 */
[----:B------:R-:W-:-:S02]  /*1e10*/  IMAD R23, R4, R24, R23 ;  /* 0x0000001804177224 */ /* 0x000fc400078e0217 */
[----:B------:R-:W-:Y:S02]  /*1e20*/  IMAD.MOV R24, RZ, RZ, -R22 ;  /* 0x000000ffff187224 */ /* 0x000fe400078e0a16 */
[C---:B------:R-:W-:Y:S02]  /*1e30*/  IMAD R22, R4.reuse, R17, R26 ;  /* 0x0000001104167224 */ /* 0x040fe400078e021a */
[----:B------:R-:W-:Y:S01]  /*1e40*/  @!P3 IMAD.MOV R9, RZ, RZ, -R9 ;  /* 0x000000ffff09b224 */ /* 0x000fe200078e0a09 */
[----:B------:R-:W-:Y:S01]  /*1e50*/  ISETP.GT.U32.AND P3, PT, R4, R14, PT ;  /* 0x0000000e0400720c */ /* 0x000fe20003f64070 */
[----:B------:R-:W-:-:S04]  /*1e60*/  IMAD.HI.U32 R17, R5, R29, RZ ;  /* 0x0000001d05117227 */ /* 0x000fc800078e00ff */
[--C-:B------:R-:W-:Y:S01]  /*1e70*/  @!P6 IMAD.IADD R25, R25, 0x1, -R4.reuse ;  /* 0x000000011919e824 */ /* 0x100fe200078e0a04 */
[----:B------:R-:W-:Y:S01]  /*1e80*/  ISETP.GT.U32.AND P6, PT, R4, R22, PT ;  /* 0x000000160400720c */ /* 0x000fe20003fc4070 */
[----:B------:R-:W-:Y:S01]  /*1e90*/  @!P2 IMAD.IADD R12, R12, 0x1, -R4 ;  /* 0x000000010c0ca824 */ /* 0x000fe200078e0a04 */
[----:B------:R-:W-:Y:S01]  /*1ea0*/  ISETP.GE.AND P2, PT, R188, RZ, PT ;  /* 0x000000ffbc00720c */ /* 0x000fe20003f46270 */
[----:B------:R-:W-:Y:S02]  /*1eb0*/  IMAD.MOV R17, RZ, RZ, -R17 ;  /* 0x000000ffff117224 */ /* 0x000fe400078e0a11 */
[----:B------:R-:W-:Y:S02]  /*1ec0*/  IMAD R27, R4, R24, R27 ;  /* 0x00000018041b7224 */ /* 0x000fe400078e021b */
[----:B------:R-:W-:Y:S01]  /*1ed0*/  @!P1 IMAD.MOV R12, RZ, RZ, -R12 ;  /* 0x000000ffff0c9224 */ /* 0x000fe200078e0a0c */
[----:B------:R-:W-:Y:S01]  /*1ee0*/  ISETP.GE.AND P1, PT, R186, RZ, PT ;  /* 0x000000ffba00720c */ /* 0x000fe20003f26270 */
[----:B------:R-:W-:-:S02]  /*1ef0*/  IMAD R24, R4, R17, R29 ;  /* 0x0000001104187224 */ /* 0x000fc400078e021d */
[----:B------:R-:W-:-:S04]  /*1f00*/  IMAD.HI.U32 R17, R5, R45, RZ ;  /* 0x0000002d05117227 */ /* 0x000fc800078e00ff */
[----:B------:R-:W-:Y:S01]  /*1f10*/  @!P0 IMAD.MOV R10, RZ, RZ, -R10 ;  /* 0x000000ffff0a8224 */ /* 0x000fe200078e0a0a */
[----:B------:R-:W-:Y:S01]  /*1f20*/  ISETP.GE.AND P0, PT, R189, RZ, PT ;  /* 0x000000ffbd00720c */ /* 0x000fe20003f06270 */
[----:B------:R-:W-:Y:S01]  /*1f30*/  @!P4 IMAD.IADD R21, R21, 0x1, -R4 ;  /* 0x000000011515c824 */ /* 0x000fe200078e0a04 */
[----:B------:R-:W-:Y:S01]  /*1f40*/  ISETP.GT.U32.AND P4, PT, R4, R23, PT ;  /* 0x000000170400720c */ /* 0x000fe20003f84070 */
[----:B------:R-:W-:-:S04]  /*1f50*/  IMAD.HI.U32 R26, R5, R46, RZ ;  /* 0x0000002e051a7227 */ /* 0x000fc800078e00ff */
[----:B------:R-:W-:Y:S02]  /*1f60*/  IMAD.MOV R17, RZ, RZ, -R17 ;  /* 0x000000ffff117224 */ /* 0x000fe400078e0a11 */
[----:B------:R-:W-:Y:S01]  /*1f70*/  @!P3 IMAD.IADD R14, R14, 0x1, -R4 ;  /* 0x000000010e0eb824 */ /* 0x000fe200078e0a04 */
[----:B------:R-:W-:Y:S01]  /*1f80*/  ISETP.GE.AND P3, PT, R187, RZ, PT ;  /* 0x000000ffbb00720c */ /* 0x000fe20003f66270 */
[----:B------:R-:W-:Y:S02]  /*1f90*/  IMAD.MOV R47, RZ, RZ, -R26 ;  /* 0x000000ffff2f7224 */ /* 0x000fe400078e0a1a */
[----:B------:R-:W-:Y:S01]  /*1fa0*/  @!P6 IMAD.IADD R22, R22, 0x1, -R4 ;  /* 0x000000011616e824 */ /* 0x000fe200078e0a04 */
[C---:B------:R-:W-:Y:S01]  /*1fb0*/  ISETP.GT.U32.AND P6, PT, R4.reuse, R24, PT ;  /* 0x000000180400720c */ /* 0x040fe20003fc4070 */
[----:B------:R-:W-:Y:S02]  /*1fc0*/  IMAD R26, R4, R17, R45 ;  /* 0x00000011041a7224 */ /* 0x000fe400078e022d */
[----:B------:R-:W-:-:S02]  /*1fd0*/  IMAD.MOV.U32 R17, RZ, RZ, R19 ;  /* 0x000000ffff117224 */ /* 0x000fc400078e0013 */
[----:B------:R-:W-:Y:S01]  /*1fe0*/  @!P0 IMAD.MOV R14, RZ, RZ, -R14 ;  /* 0x000000ffff0e8224 */ /* 0x000fe200078e0a0e */
[----:B------:R-:W-:Y:S01]  /*1ff0*/  ISETP.GE.AND P0, PT, R185, RZ, PT ;  /* 0x000000ffb900720c */ /* 0x000fe20003f06270 */
[----:B------:R-:W-:Y:S01]  /*2000*/  @!P1 IMAD.MOV R17, RZ, RZ, -R17 ;  /* 0x000000ffff119224 */ /* 0x000fe200078e0a11 */
[----:B------:R-:W-:Y:S01]  /*2010*/  ISETP.GT.U32.AND P1, PT, R4, R25, PT ;  /* 0x000000190400720c */ /* 0x000fe20003f24070 */
[----:B------:R-:W-:Y:S01]  /*2020*/  @!P2 IMAD.MOV R15, RZ, RZ, -R15 ;  /* 0x000000ffff0fa224 */ /* 0x000fe200078e0a0f */
[----:B------:R-:W-:Y:S01]  /*2030*/  ISETP.GE.AND P2, PT, R184, RZ, PT ;  /* 0x000000ffb800720c */ /* 0x000fe20003f46270 */
[----:B------:R-:W-:Y:S01]  /*2040*/  @!P4 IMAD.IADD R23, R23, 0x1, -R4 ;  /* 0x000000011717c824 */ /* 0x000fe200078e0a04 */
[----:B------:R-:W-:Y:S01]  /*2050*/  ISETP.GT.U32.AND P4, PT, R4, R27, PT ;  /* 0x0000001b0400720c */ /* 0x000fe20003f84070 */
[----:B------:R-:W-:Y:S01]  /*2060*/  @!P3 IMAD.MOV R16, RZ, RZ, -R16 ;  /* 0x000000ffff10b224 */ /* 0x000fe200078e0a10 */
[----:B------:R-:W-:Y:S01]  /*2070*/  ISETP.GE.AND P3, PT, R183, RZ, PT ;  /* 0x000000ffb700720c */ /* 0x000fe20003f66270 */
[----:B------:R-:W-:-:S02]  /*2080*/  @!P6 IMAD.IADD R24, R24, 0x1, -R4 ;  /* 0x000000011818e824 */ /* 0x000fc400078e0a04 */
[----:B------:R-:W-:-:S03]  /*2090*/  IMAD.HI.U32 R29, R5, R48, RZ ;  /* 0x00000030051d7227 */ /* 0x000fc600078e00ff */
[C---:B------:R-:W-:Y:S01]  /*20a0*/  ISETP.GT.U32.AND P6, PT, R4.reuse, R24, PT ;  /* 0x000000180400720c */ /* 0x040fe20003fc4070 */
[----:B------:R-:W-:Y:S01]  /*20b0*/  @!P1 IMAD.IADD R25, R25, 0x1, -R4 ;  /* 0x0000000119199824 */ /* 0x000fe200078e0a04 */
[----:B------:R-:W-:Y:S01]  /*20c0*/  ISETP.GT.U32.AND P1, PT, R4, R26, PT ;  /* 0x0000001a0400720c */ /* 0x000fe20003f24070 */
[----:B------:R-:W-:-:S04]  /*20d0*/  IMAD.HI.U32 R44, R5, R50, RZ ;  /* 0x00000032052c7227 */ /* 0x000fc800078e00ff */
[----:B------:R-:W-:Y:S01]  /*20e0*/  @!P4 IMAD.IADD R27, R27, 0x1, -R4 ;  /* 0x000000011b1bc824 */ /* 0x000fe200078e0a04 */
[----:B------:R-:W-:Y:S01]  /*20f0*/  ISETP.GE.AND P4, PT, R182, RZ, PT ;  /* 0x000000ffb600720c */ /* 0x000fe20003f86270 */
[----:B------:R-:W-:Y:S02]  /*2100*/  IMAD.MOV.U32 R19, RZ, RZ, R21 ;  /* 0x000000ffff137224 */ /* 0x000fe400078e0015 */
[----:B------:R-:W-:Y:S01]  /*2110*/  @!P0 IMAD.MOV R20, RZ, RZ, -R20 ;  /* 0x000000ffff148224 */ /* 0x000fe200078e0a14 */
[C---:B------:R-:W-:Y:S01]  /*2120*/  ISETP.GT.U32.AND P0, PT, R4.reuse, R23, PT ;  /* 0x000000170400720c */ /* 0x040fe20003f04070 */
[----:B------:R-:W-:Y:S01]  /*2130*/  @!P2 IMAD.MOV R18, RZ, RZ, -R18 ;  /* 0x000000ffff12a224 */ /* 0x000fe200078e0a12 */
[C---:B------:R-:W-:Y:S01]  /*2140*/  ISETP.GT.U32.AND P2, PT, R4.reuse, R22, PT ;  /* 0x000000160400720c */ /* 0x040fe20003f44070 */
[----:B------:R-:W-:Y:S02]  /*2150*/  IMAD.MOV R49, RZ, RZ, -R29 ;  /* 0x000000ffff317224 */ /* 0x000fe400078e0a1d */
[----:B------:R-:W-:Y:S01]  /*2160*/  IMAD R29, R4, R47, R46 ;  /* 0x0000002f041d7224 */ /* 0x000fe200078e022e */
[----:B------:R-:W-:Y:S01]  /*2170*/  IABS R46, R32 ;  /* 0x00000020002e7213 */ /* 0x000fe20000000000 */
[----:B------:R-:W-:-:S02]  /*2180*/  IMAD.MOV R47, RZ, RZ, -R44 ;  /* 0x000000ffff2f7224 */ /* 0x000fc400078e0a2c */
[----:B------:R-:W-:Y:S01]  /*2190*/  @!P3 IMAD.MOV R19, RZ, RZ, -R19 ;  /* 0x000000ffff13b224 */ /* 0x000fe200078e0a13 */
[C---:B------:R-:W-:Y:S01]  /*21a0*/  ISETP.GT.U32.AND P3, PT, R4.reuse, R27, PT ;  /* 0x0000001b0400720c */ /* 0x040fe20003f64070 */
[C---:B------:R-:W-:Y:S01]  /*21b0*/  IMAD R45, R4.reuse, R49, R48 ;  /* 0x00000031042d7224 */ /* 0x040fe200078e0230 */
[----:B------:R-:W-:Y:S01]  /*21c0*/  IABS R49, R176 ;  /* 0x000000b000317213 */ /* 0x000fe20000000000 */
[----:B------:R-:W-:Y:S01]  /*21d0*/  IMAD R47, R4, R47, R50 ;  /* 0x0000002f042f7224 */ /* 0x000fe200078e0232 */
[----:B------:R-:W-:Y:S01]  /*21e0*/  IABS R48, R35 ;  /* 0x0000002300307213 */ /* 0x000fe20000000000 */
[----:B------:R-:W-:Y:S01]  /*21f0*/  @!P6 IMAD.IADD R24, R24, 0x1, -R4 ;  /* 0x000000011818e824 */ /* 0x000fe200078e0a04 */
[----:B------:R-:W-:Y:S01]  /*2200*/  IABS R50, R157 ;  /* 0x0000009d00327213 */ /* 0x000fe20000000000 */
[----:B------:R-:W-:Y:S01]  /*2210*/  IMAD.HI.U32 R21, R5, R49, RZ ;  /* 0x0000003105157227 */ /* 0x000fe200078e00ff */
[----:B------:R-:W-:-:S03]  /*2220*/  ISETP.GT.U32.AND P6, PT, R4, R47, PT ;  /* 0x0000002f0400720c */ /* 0x000fc60003fc4070 */
[--C-:B------:R-:W-:Y:S01]  /*2230*/  @!P1 IMAD.IADD R26, R26, 0x1, -R4.reuse ;  /* 0x000000011a1a9824 */ /* 0x100fe200078e0a04 */
[----:B------:R-:W-:Y:S01]  /*2240*/  ISETP.GE.AND P1, PT, R179, RZ, PT ;  /* 0x000000ffb300720c */ /* 0x000fe20003f26270 */
[--C-:B------:R-:W-:Y:S01]  /*2250*/  @!P0 IMAD.IADD R23, R23, 0x1, -R4.reuse ;  /* 0x0000000117178824 */ /* 0x100fe200078e0a04 */
[----:B------:R-:W-:Y:S01]  /*2260*/  ISETP.GT.U32.AND P0, PT, R4, R29, PT ;  /* 0x0000001d0400720c */ /* 0x000fe20003f04070 */
[--C-:B------:R-:W-:Y:S01]  /*2270*/  @!P2 IMAD.IADD R22, R22, 0x1, -R4.reuse ;  /* 0x000000011616a824 */ /* 0x100fe200078e0a04 */
[----:B------:R-:W-:Y:S01]  /*2280*/  ISETP.GT.U32.AND P2, PT, R4, R45, PT ;  /* 0x0000002d0400720c */ /* 0x000fe20003f44070 */
[----:B------:R-:W-:Y:S02]  /*2290*/  IMAD.MOV R21, RZ, RZ, -R21 ;  /* 0x000000ffff157224 */ /* 0x000fe400078e0a15 */
[----:B------:R-:W-:Y:S01]  /*22a0*/  @!P3 IMAD.IADD R27, R27, 0x1, -R4 ;  /* 0x000000011b1bb824 */ /* 0x000fe200078e0a04 */
[----:B------:R-:W-:Y:S01]  /*22b0*/  ISETP.GE.AND P3, PT, R178, RZ, PT ;  /* 0x000000ffb200720c */ /* 0x000fe20003f66270 */
[----:B------:R-:W-:-:S02]  /*22c0*/  IMAD R49, R4, R21, R49 ;  /* 0x0000001504317224 */ /* 0x000fc400078e0231 */
[----:B------:R-:W-:Y:S02]  /*22d0*/  IMAD.MOV.U32 R21, RZ, RZ, R23 ;  /* 0x000000ffff157224 */ /* 0x000fe400078e0017 */
[----:B------:R-:W-:Y:S02]  /*22e0*/  IMAD.MOV.U32 R23, RZ, RZ, R27 ;  /* 0x000000ffff177224 */ /* 0x000fe400078e001b */
[----:B------:R-:W-:Y:S01]  /*22f0*/  @!P6 IMAD.IADD R47, R47, 0x1, -R4 ;  /* 0x000000012f2fe824 */ /* 0x000fe200078e0a04 */
[C---:B------:R-:W-:Y:S01]  /*2300*/  ISETP.GT.U32.AND P6, PT, R4.reuse, R26, PT ;  /* 0x0000001a0400720c */ /* 0x040fe20003fc4070 */
[----:B------:R-:W-:Y:S01]  /*2310*/  @!P1 IMAD.MOV R23, RZ, RZ, -R23 ;  /* 0x000000ffff179224 */ /* 0x000fe200078e0a17 */
[----:B------:R-:W-:Y:S01]  /*2320*/  ISETP.GT.U32.AND P1, PT, R4, R49, PT ;  /* 0x000000310400720c */ /* 0x000fe20003f24070 */
[----:B------:R-:W-:-:S04]  /*2330*/  IMAD.HI.U32 R44, R5, R51, RZ ;  /* 0x00000033052c7227 */ /* 0x000fc800078e00ff */
[--C-:B------:R-:W-:Y:S01]  /*2340*/  @!P0 IMAD.IADD R29, R29, 0x1, -R4.reuse ;  /* 0x000000011d1d8824 */ /* 0x100fe200078e0a04 */
[----:B------:R-:W-:Y:S01]  /*2350*/  ISETP.GE.AND P0, PT, R180, RZ, PT ;  /* 0x000000ffb400720c */ /* 0x000fe20003f06270 */
[----:B------:R-:W-:Y:S01]  /*2360*/  @!P2 IMAD.IADD R45, R45, 0x1, -R4 ;  /* 0x000000012d2da824 */ /* 0x000fe200078e0a04 */
[----:B------:R-:W-:Y:S01]  /*2370*/  ISETP.GE.AND P2, PT, R181, RZ, PT ;  /* 0x000000ffb500720c */ /* 0x000fe20003f46270 */
[----:B------:R-:W-:Y:S02]  /*2380*/  IMAD.MOV R44, RZ, RZ, -R44 ;  /* 0x000000ffff2c7224 */ /* 0x000fe400078e0a2c */
[----:B------:R-:W-:Y:S01]  /*2390*/  @!P5 IMAD.MOV R25, RZ, RZ, -R25 ;  /* 0x000000ffff19d224 */ /* 0x000fe200078e0a19 */
[C---:B------:R-:W-:Y:S01]  /*23a0*/  ISETP.GT.U32.AND P5, PT, R4.reuse, R45, PT ;  /* 0x0000002d0400720c */ /* 0x040fe20003fa4070 */
[----:B------:R-:W-:Y:S01]  /*23b0*/  @!P4 IMAD.MOV R21, RZ, RZ, -R21 ;  /* 0x000000ffff15c224 */ /* 0x000fe200078e0a15 */
[C---:B------:R-:W-:Y:S01]  /*23c0*/  ISETP.GT.U32.AND P4, PT, R4.reuse, R29, PT ;  /* 0x0000001d0400720c */ /* 0x040fe20003f84070 */
[----:B------:R-:W-:-:S02]  /*23d0*/  IMAD R51, R4, R44, R51 ;  /* 0x0000002c04337224 */ /* 0x000fc400078e0233 */
[----:B------:R-:W-:Y:S01]  /*23e0*/  @!P3 IMAD.MOV R22, RZ, RZ, -R22 ;  /* 0x000000ffff16b224 */ /* 0x000fe200078e0a16 */
[----:B------:R-:W-:Y:S01]  /*23f0*/  ISETP.GT.U32.AND P3, PT, R4, R47, PT ;  /* 0x0000002f0400720c */ /* 0x000fe20003f64070 */
[--C-:B------:R-:W-:Y:S01]  /*2400*/  @!P6 IMAD.IADD R26, R26, 0x1, -R4.reuse ;  /* 0x000000011a1ae824 */ /* 0x100fe200078e0a04 */
[----:B------:R-:W-:Y:S01]  /*2410*/  ISETP.GT.U32.AND P6, PT, R4, R51, PT ;  /* 0x000000330400720c */ /* 0x000fe20003fc4070 */
[----:B------:R-:W-:Y:S01]  /*2420*/  @!P1 IMAD.IADD R49, R49, 0x1, -R4 ;  /* 0x0000000131319824 */ /* 0x000fe200078e0a04 */
[----:B------:R-:W-:Y:S01]  /*2430*/  ISETP.GE.AND P1, PT, R28, RZ, PT ;  /* 0x000000ff1c00720c */ /* 0x000fe20003f26270 */
[----:B------:R-:W-:-:S04]  /*2440*/  IMAD.HI.U32 R27, R5, R53, RZ ;  /* 0x00000035051b7227 */ /* 0x000fc800078e00ff */
[----:B------:R-:W-:Y:S01]  /*2450*/  @!P2 IMAD.MOV R26, RZ, RZ, -R26 ;  /* 0x000000ffff1aa224 */ /* 0x000fe200078e0a1a */
[----:B------:R-:W-:Y:S01]  /*2460*/  ISETP.GT.U32.AND P2, PT, R4, R49, PT ;  /* 0x000000310400720c */ /* 0x000fe20003f44070 */
[----:B------:R-:W-:Y:S01]  /*2470*/  @!P0 IMAD.MOV R24, RZ, RZ, -R24 ;  /* 0x000000ffff188224 */ /* 0x000fe200078e0a18 */
[----:B------:R-:W-:Y:S01]  /*2480*/  ISETP.GE.AND P0, PT, R174, RZ, PT ;  /* 0x000000ffae00720c */ /* 0x000fe20003f06270 */
[----:B------:R-:W-:Y:S02]  /*2490*/  IMAD.MOV R27, RZ, RZ, -R27 ;  /* 0x000000ffff1b7224 */ /* 0x000fe400078e0a1b */
[--C-:B------:R-:W-:Y:S01]  /*24a0*/  @!P4 IMAD.IADD R29, R29, 0x1, -R4.reuse ;  /* 0x000000011d1dc824 */ /* 0x100fe200078e0a04 */
[----:B------:R-:W-:Y:S01]  /*24b0*/  ISETP.GE.AND P4, PT, R177, RZ, PT ;  /* 0x000000ffb100720c */ /* 0x000fe20003f86270 */
[----:B------:R-:W-:Y:S01]  /*24c0*/  @!P5 IMAD.IADD R45, R45, 0x1, -R4 ;  /* 0x000000012d2dd824 */ /* 0x000fe200078e0a04 */
[----:B------:R-:W-:Y:S01]  /*24d0*/  ISETP.GE.AND P5, PT, R175, RZ, PT ;  /* 0x000000ffaf00720c */ /* 0x000fe20003fa6270 */
[----:B------:R-:W-:-:S02]  /*24e0*/  IMAD R53, R4, R27, R53 ;  /* 0x0000001b04357224 */ /* 0x000fc400078e0235 */
[--C-:B------:R-:W-:Y:S01]  /*24f0*/  @!P3 IMAD.IADD R47, R47, 0x1, -R4.reuse ;  /* 0x000000012f2fb824 */ /* 0x100fe200078e0a04 */
[----:B------:R-:W-:Y:S01]  /*2500*/  ISETP.GE.AND P3, PT, R176, RZ, PT ;  /* 0x000000ffb000720c */ /* 0x000fe20003f66270 */
[----:B------:R-:W-:Y:S01]  /*2510*/  @!P6 IMAD.IADD R51, R51, 0x1, -R4 ;  /* 0x000000013333e824 */ /* 0x000fe200078e0a04 */
[----:B------:R-:W-:Y:S01]  /*2520*/  ISETP.GT.U32.AND P6, PT, R4, R53, PT ;  /* 0x000000350400720c */ /* 0x000fe20003fc4070 */
[----:B------:R-:W-:-:S04]  /*2530*/  IMAD.HI.U32 R44, R5, R46, RZ ;  /* 0x0000002e052c7227 */ /* 0x000fc800078e00ff */
[----:B------:R-:W-:Y:S02]  /*2540*/  IMAD.MOV.U32 R27, RZ, RZ, R29 ;  /* 0x000000ffff1b7224 */ /* 0x000fe400078e001d */
[----:B------:R-:W-:Y:S02]  /*2550*/  IMAD.MOV.U32 R29, RZ, RZ, R45 ;  /* 0x000000ffff1d7224 */ /* 0x000fe400078e002d */
[----:B------:R-:W-:Y:S01]  /*2560*/  IMAD.MOV.U32 R28, RZ, RZ, R47 ;  /* 0x000000ffff1c7224 */ /* 0x000fe200078e002f */
[----:B------:R-:W-:Y:S01]  /*2570*/  IABS R47, R31 ;  /* 0x0000001f002f7213 */ /* 0x000fe20000000000 */
[----:B------:R-:W-:Y:S01]  /*2580*/  IMAD.MOV R45, RZ, RZ, -R44 ;  /* 0x000000ffff2d7224 */ /* 0x000fe200078e0a2c */
[----:B------:R-:W-:Y:S01]  /*2590*/  IABS R44, R37 ;  /* 0x00000025002c7213 */ /* 0x000fe20000000000 */
[----:B------:R-:W-:Y:S01]  /*25a0*/  @!P2 IMAD.IADD R49, R49, 0x1, -R4 ;  /* 0x000000013131a824 */ /* 0x000fe200078e0a04 */
[----:B------:R-:W-:Y:S01]  /*25b0*/  ISETP.GE.AND P2, PT, R37, RZ, PT ;  /* 0x000000ff2500720c */ /* 0x000fe20003f46270 */
[----:B------:R-:W-:Y:S01]  /*25c0*/  @!P0 IMAD.MOV R27, RZ, RZ, -R27 ;  /* 0x000000ffff1b8224 */ /* 0x000fe200078e0a1b */
[----:B------:R-:W-:Y:S01]  /*25d0*/  ISETP.GT.U32.AND P0, PT, R4, R51, PT ;  /* 0x000000330400720c */ /* 0x000fe20003f04070 */
[----:B------:R-:W-:Y:S01]  /*25e0*/  @!P4 IMAD.MOV R29, RZ, RZ, -R29 ;  /* 0x000000ffff1dc224 */ /* 0x000fe200078e0a1d */
[----:B------:R-:W-:Y:S01]  /*25f0*/  ISETP.GE.AND P4, PT, R30, RZ, PT ;  /* 0x000000ff1e00720c */ /* 0x000fe20003f86270 */
[----:B------:R-:W-:Y:S01]  /*2600*/  @!P5 IMAD.MOV R28, RZ, RZ, -R28 ;  /* 0x000000ffff1cd224 */ /* 0x000fe200078e0a1c */
[----:B------:R-:W-:Y:S01]  /*2610*/  ISETP.GE.AND P5, PT, R32, RZ, PT ;  /* 0x000000ff2000720c */ /* 0x000fe20003fa6270 */
[----:B------:R-:W-:Y:S01]  /*2620*/  IMAD R32, R4, R45, R46 ;  /* 0x0000002d04207224 */ /* 0x000fe200078e022e */
[----:B------:R-:W-:Y:S01]  /*2630*/  IABS R45, R0 ;  /* 0x00000000002d7213 */ /* 0x000fe20000000000 */
[----:B------:R-:W-:Y:S01]  /*2640*/  IMAD.MOV.U32 R30, RZ, RZ, R49 ;  /* 0x000000ffff1e7224 */ /* 0x000fe200078e0031 */
[----:B------:R-:W-:Y:S01]  /*2650*/  IABS R49, R33 ;  /* 0x0000002100317213 */ /* 0x000fe20000000000 */
[----:B------:R-:W-:-:S02]  /*2660*/  @!P6 IMAD.IADD R53, R53, 0x1, -R4 ;  /* 0x000000013535e824 */ /* 0x000fc400078e0a04 */
[----:B------:R-:W-:Y:S01]  /*2670*/  @!P3 IMAD.MOV R30, RZ, RZ, -R30 ;  /* 0x000000ffff1eb224 */ /* 0x000fe200078e0a1e */
[C---:B------:R-:W-:Y:S01]  /*2680*/  ISETP.GT.U32.AND P3, PT, R4.reuse, R32, PT ;  /* 0x000000200400720c */ /* 0x040fe20003f64070 */
[----:B------:R-:W-:Y:S01]  /*2690*/  @!P0 IMAD.IADD R51, R51, 0x1, -R4 ;  /* 0x0000000133338824 */ /* 0x000fe200078e0a04 */
[----:B------:R-:W-:Y:S01]  /*26a0*/  ISETP.GT.U32.AND P6, PT, R4, R53, PT ;  /* 0x000000350400720c */ /* 0x000fe20003fc4070 */
[----:B------:R-:W-:Y:S01]  /*26b0*/  IMAD.HI.U32 R37, R5, R44, RZ ;  /* 0x0000002c05257227 */ /* 0x000fe200078e00ff */
[----:B------:R-:W-:-:S03]  /*26c0*/  ISETP.GE.AND P0, PT, R0, RZ, PT ;  /* 0x000000ff0000720c */ /* 0x000fc60003f06270 */
[----:B------:R-:W-:Y:S01]  /*26d0*/  IMAD.MOV.U32 R0, RZ, RZ, R51 ;  /* 0x000000ffff007224 */ /* 0x000fe200078e0033 */
[----:B------:R-:W-:Y:S01]  /*26e0*/  IABS R51, R34 ;  /* 0x0000002200337213 */ /* 0x000fe20000000000 */
[----:B------:R-:W-:Y:S02]  /*26f0*/  IMAD.MOV R37, RZ, RZ, -R37 ;  /* 0x000000ffff257224 */ /* 0x000fe400078e0a25 */
[----:B------:R-:W-:Y:S01]  /*2700*/  @!P1 IMAD.MOV R0, RZ, RZ, -R0 ;  /* 0x000000ffff009224 */ /* 0x000fe200078e0a00 */
[----:B------:R-:W-:Y:S01]  /*2710*/  ISETP.GE.AND P1, PT, R31, RZ, PT ;  /* 0x000000ff1f00720c */ /* 0x000fe20003f26270 */
[----:B------:R-:W-:Y:S02]  /*2720*/  @!P3 IMAD.IADD R32, R32, 0x1, -R4 ;  /* 0x000000012020b824 */ /* 0x000fe400078e0a04 */
[C---:B------:R-:W-:Y:S02]  /*2730*/  IMAD R37, R4.reuse, R37, R44 ;  /* 0x0000002504257224 */ /* 0x040fe400078e022c */
[----:B------:R-:W-:Y:S01]  /*2740*/  IMAD.HI.U32 R31, R5, R45, RZ ;  /* 0x0000002d051f7227 */ /* 0x000fe200078e00ff */
[----:B------:R-:W-:-:S03]  /*2750*/  ISETP.GT.U32.AND P3, PT, R4, R32, PT ;  /* 0x000000200400720c */ /* 0x000fc60003f64070 */
[----:B------:R-:W-:Y:S01]  /*2760*/  @!P6 IMAD.IADD R53, R53, 0x1, -R4 ;  /* 0x000000013535e824 */ /* 0x000fe200078e0a04 */
[----:B------:R-:W-:Y:S01]  /*2770*/  ISETP.GT.U32.AND P6, PT, R4, R37, PT ;  /* 0x000000250400720c */ /* 0x000fe20003fc4070 */
[----:B------:R-:W-:Y:S02]  /*2780*/  IMAD.MOV R46, RZ, RZ, -R31 ;  /* 0x000000ffff2e7224 */ /* 0x000fe400078e0a1f */
[----:B------:R-:W-:-:S04]  /*2790*/  IMAD.HI.U32 R31, R5, R49, RZ ;  /* 0x00000031051f7227 */ /* 0x000fc800078e00ff */
[----:B------:R-:W-:-:S04]  /*27a0*/  IMAD.HI.U32 R44, R5, R47, RZ ;  /* 0x0000002f052c7227 */ /* 0x000fc800078e00ff */
[----:B------:R-:W-:Y:S02]  /*27b0*/  IMAD.MOV R31, RZ, RZ, -R31 ;  /* 0x000000ffff1f7224 */ /* 0x000fe400078e0a1f */
[----:B------:R-:W-:Y:S02]  /*27c0*/  IMAD.MOV R44, RZ, RZ, -R44 ;  /* 0x000000ffff2c7224 */ /* 0x000fe400078e0a2c */
[C---:B------:R-:W-:Y:S02]  /*27d0*/  IMAD R45, R4.reuse, R46, R45 ;  /* 0x0000002e042d7224 */ /* 0x040fe400078e022d */
[C---:B------:R-:W-:Y:S02]  /*27e0*/  IMAD R49, R4.reuse, R31, R49 ;  /* 0x0000001f04317224 */ /* 0x040fe400078e0231 */
[----:B------:R-:W-:Y:S02]  /*27f0*/  IMAD R47, R4, R44, R47 ;  /* 0x0000002c042f7224 */ /* 0x000fe400078e022f */
[----:B------:R-:W-:-:S02]  /*2800*/  IMAD.MOV.U32 R31, RZ, RZ, R53 ;  /* 0x000000ffff1f7224 */ /* 0x000fc400078e0035 */
[--C-:B------:R-:W-:Y:S01]  /*2810*/  @!P3 IMAD.IADD R32, R32, 0x1, -R4.reuse ;  /* 0x000000012020b824 */ /* 0x100fe200078e0a04 */
[C---:B------:R-:W-:Y:S01]  /*2820*/  ISETP.GT.U32.AND P3, PT, R4.reuse, R45, PT ;  /* 0x0000002d0400720c */ /* 0x040fe20003f64070 */
[----:B------:R-:W-:Y:S02]  /*2830*/  @!P6 IMAD.IADD R37, R37, 0x1, -R4 ;  /* 0x000000012525e824 */ /* 0x000fe400078e0a04 */
[----:B------:R-:W-:Y:S01]  /*2840*/  @!P4 IMAD.MOV R31, RZ, RZ, -R31 ;  /* 0x000000ffff1fc224 */ /* 0x000fe200078e0a1f */
[C---:B------:R-:W-:Y:S01]  /*2850*/  ISETP.GT.U32.AND P4, PT, R4.reuse, R47, PT ;  /* 0x0000002f0400720c */ /* 0x040fe20003f84070 */
[----:B------:R-:W-:Y:S01]  /*2860*/  IMAD.HI.U32 R44, R5, R51, RZ ;  /* 0x00000033052c7227 */ /* 0x000fe200078e00ff */
[----:B------:R-:W-:-:S03]  /*2870*/  ISETP.GT.U32.AND P6, PT, R4, R37, PT ;  /* 0x000000250400720c */ /* 0x000fc60003fc4070 */
[----:B------:R-:W-:Y:S01]  /*2880*/  @!P5 IMAD.MOV R32, RZ, RZ, -R32 ;  /* 0x000000ffff20d224 */ /* 0x000fe200078e0a20 */
[C---:B------:R-:W-:Y:S01]  /*2890*/  ISETP.GT.U32.AND P5, PT, R4.reuse, R49, PT ;  /* 0x000000310400720c */ /* 0x040fe20003fa4070 */
[----:B------:R-:W-:Y:S02]  /*28a0*/  IMAD.MOV R46, RZ, RZ, -R44 ;  /* 0x000000ffff2e7224 */ /* 0x000fe400078e0a2c */
[--C-:B------:R-:W-:Y:S02]  /*28b0*/  @!P3 IMAD.IADD R45, R45, 0x1, -R4.reuse ;  /* 0x000000012d2db824 */ /* 0x100fe400078e0a04 */
[C---:B------:R-:W-:Y:S02]  /*28c0*/  IMAD R51, R4.reuse, R46, R51 ;  /* 0x0000002e04337224 */ /* 0x040fe400078e0233 */
[--C-:B------:R-:W-:Y:S01]  /*28d0*/  @!P4 IMAD.IADD R47, R47, 0x1, -R4.reuse ;  /* 0x000000012f2fc824 */ /* 0x100fe200078e0a04 */
[C---:B------:R-:W-:Y:S01]  /*28e0*/  ISETP.GT.U32.AND P4, PT, R4.reuse, R45, PT ;  /* 0x0000002d0400720c */ /* 0x040fe20003f84070 */
[----:B------:R-:W-:Y:S01]  /*28f0*/  @!P6 IMAD.IADD R37, R37, 0x1, -R4 ;  /* 0x000000012525e824 */ /* 0x000fe200078e0a04 */
[----:B------:R-:W-:Y:S01]  /*2900*/  ISETP.GT.U32.AND P3, PT, R4, R51, PT ;  /* 0x000000330400720c */ /* 0x000fe20003f64070 */
[----:B------:R-:W-:Y:S01]  /*2910*/  IMAD.HI.U32 R44, R5, R48, RZ ;  /* 0x00000030052c7227 */ /* 0x000fe200078e00ff */
[----:B------:R-:W-:-:S03]  /*2920*/  ISETP.GE.AND P6, PT, R33, RZ, PT ;  /* 0x000000ff2100720c */ /* 0x000fc60003fc6270 */
[----:B------:R-:W-:Y:S01]  /*2930*/  @!P5 IMAD.IADD R49, R49, 0x1, -R4 ;  /* 0x000000013131d824 */ /* 0x000fe200078e0a04 */
[C---:B------:R-:W-:Y:S01]  /*2940*/  ISETP.GT.U32.AND P5, PT, R4.reuse, R47, PT ;  /* 0x0000002f0400720c */ /* 0x040fe20003fa4070 */
[----:B------:R-:W-:Y:S02]  /*2950*/  IMAD.MOV.U32 R33, RZ, RZ, R37 ;  /* 0x000000ffff217224 */ /* 0x000fe400078e0025 */
[----:B------:R-:W-:Y:S01]  /*2960*/  IMAD.MOV R53, RZ, RZ, -R44 ;  /* 0x000000ffff357224 */ /* 0x000fe200078e0a2c */
[----:B------:R-:W-:Y:S01]  /*2970*/  IABS R44, R173 ;  /* 0x000000ad002c7213 */ /* 0x000fe20000000000 */
[----:B------:R-:W-:Y:S01]  /*2980*/  @!P2 IMAD.MOV R33, RZ, RZ, -R33 ;  /* 0x000000ffff21a224 */ /* 0x000fe200078e0a21 */
[C---:B------:R-:W-:Y:S01]  /*2990*/  ISETP.GT.U32.AND P2, PT, R4.reuse, R49, PT ;  /* 0x000000310400720c */ /* 0x040fe20003f44070 */
[----:B------:R-:W-:Y:S01]  /*29a0*/  IMAD R53, R4, R53, R48 ;  /* 0x0000003504357224 */ /* 0x000fe200078e0230 */
[----:B------:R-:W-:Y:S01]  /*29b0*/  IABS R48, R148 ;  /* 0x0000009400307213 */ /* 0x000fe20000000000 */
[----:B------:R-:W-:-:S04]  /*29c0*/  IMAD.HI.U32 R37, R5, R55, RZ ;  /* 0x0000003705257227 */ /* 0x000fc800078e00ff */
        /* <DEDUP_REMOVED lines=9> */
[----:B------:R-:W-:Y:S01]  /*2a60*/  @!P2 IMAD.IADD R49, R49, 0x1, -R4 ;  /* 0x000000013131a824 */ /* 0x000fe200078e0a04 */
[----:B------:R-:W-:Y:S01]  /*2a70*/  ISETP.GT.U32.AND P2, PT, R4, R55, PT ;  /* 0x000000370400720c */ /* 0x000fe20003f44070 */
[----:B------:R-:W-:Y:S02]  /*2a80*/  IMAD.MOV R34, RZ, RZ, -R34 ;  /* 0x000000ffff227224 */ /* 0x000fe400078e0a22 */
[----:B------:R-:W-:Y:S01]  /*2a90*/  @!P4 IMAD.IADD R53, R53, 0x1, -R4 ;  /* 0x000000013535c824 */ /* 0x000fe200078e0a04 */
[----:B------:R-:W-:Y:S01]  /*2aa0*/  ISETP.GE.AND P4, PT, R36, RZ, PT ;  /* 0x000000ff2400720c */ /* 0x000fe20003f86270 */
[----:B------:R-:W-:Y:S02]  /*2ab0*/  IMAD R57, R4, R34, R57 ;  /* 0x0000002204397224 */ /* 0x000fe400078e0239 */
[----:B------:R-:W-:Y:S02]  /*2ac0*/  IMAD.MOV.U32 R34, RZ, RZ, R45 ;  /* 0x000000ffff227224 */ /* 0x000fe400078e002d */
[----:B------:R-:W-:-:S04]  /*2ad0*/  IMAD.HI.U32 R37, R5, R59, RZ ;  /* 0x0000003b05257227 */ /* 0x000fc800078e00ff */
[----:B------:R-:W-:Y:S01]  /*2ae0*/  @!P3 IMAD.IADD R51, R51, 0x1, -R4 ;  /* 0x000000013333b824 */ /* 0x000fe200078e0a04 */
[----:B------:R-:W-:Y:S01]  /*2af0*/  ISETP.GE.AND P3, PT, R35, RZ, PT ;  /* 0x000000ff2300720c */ /* 0x000fe20003f66270 */
[----:B------:R-:W-:Y:S01]  /*2b00*/  @!P0 IMAD.MOV R34, RZ, RZ, -R34 ;  /* 0x000000ffff228224 */ /* 0x000fe200078e0a22 */
[----:B------:R-:W-:Y:S01]  /*2b10*/  ISETP.GT.U32.AND P0, PT, R4, R53, PT ;  /* 0x000000350400720c */ /* 0x000fe20003f04070 */
[----:B------:R-:W-:-:S04]  /*2b20*/  IMAD.HI.U32 R35, R5, R44, RZ ;  /* 0x0000002c05237227 */ /* 0x000fc800078e00ff */
[----:B------:R-:W-:Y:S02]  /*2b30*/  IMAD.MOV R37, RZ, RZ, -R37 ;  /* 0x000000ffff257224 */ /* 0x000fe400078e0a25 */
[----:B------:R-:W-:Y:S01]  /*2b40*/  IMAD.MOV.U32 R36, RZ, RZ, R47 ;  /* 0x000000ffff247224 */ /* 0x000fe200078e002f */
[----:B------:R-:W-:Y:S01]  /*2b50*/  IABS R47, R40 ;  /* 0x00000028002f7213 */ /* 0x000fe20000000000 */
[----:B------:R-:W-:Y:S02]  /*2b60*/  @!P2 IMAD.IADD R55, R55, 0x1, -R4 ;  /* 0x000000013737a824 */ /* 0x000fe400078e0a04 */
[----:B------:R-:W-:Y:S02]  /*2b70*/  IMAD.MOV R45, RZ, RZ, -R35 ;  /* 0x000000ffff2d7224 */ /* 0x000fe400078e0a23 */
[C---:B------:R-:W-:Y:S01]  /*2b80*/  IMAD R59, R4.reuse, R37, R59 ;  /* 0x00000025043b7224 */ /* 0x040fe200078e023b */
[C---:B------:R-:W-:Y:S01]  /*2b90*/  ISETP.GT.U32.AND P2, PT, R4.reuse, R55, PT ;  /* 0x000000370400720c */ /* 0x040fe20003f44070 */
[----:B------:R-:W-:Y:S01]  /*2ba0*/  @!P1 IMAD.MOV R36, RZ, RZ, -R36 ;  /* 0x000000ffff249224 */ /* 0x000fe200078e0a24 */
[C---:B------:R-:W-:Y:S01]  /*2bb0*/  ISETP.GT.U32.AND P1, PT, R4.reuse, R57, PT ;  /* 0x000000390400720c */ /* 0x040fe20003f24070 */
[----:B------:R-:W-:Y:S01]  /*2bc0*/  IMAD.MOV.U32 R35, RZ, RZ, R49 ;  /* 0x000000ffff237224 */ /* 0x000fe200078e0031 */
[----:B------:R-:W-:Y:S01]  /*2bd0*/  IABS R49, R41 ;  /* 0x0000002900317213 */ /* 0x000fe20000000000 */
[----:B------:R-:W-:-:S02]  /*2be0*/  IMAD R45, R4, R45, R44 ;  /* 0x0000002d042d7224 */ /* 0x000fc400078e022c */
[----:B------:R-:W-:Y:S01]  /*2bf0*/  @!P6 IMAD.MOV R35, RZ, RZ, -R35 ;  /* 0x000000ffff23e224 */ /* 0x000fe200078e0a23 */
[C---:B------:R-:W-:Y:S01]  /*2c00*/  ISETP.GT.U32.AND P6, PT, R4.reuse, R59, PT ;  /* 0x0000003b0400720c */ /* 0x040fe20003fc4070 */
[--C-:B------:R-:W-:Y:S01]  /*2c10*/  @!P0 IMAD.IADD R53, R53, 0x1, -R4.reuse ;  /* 0x0000000135358824 */ /* 0x100fe200078e0a04 */
[----:B------:R-:W-:Y:S01]  /*2c20*/  ISETP.GT.U32.AND P0, PT, R4, R45, PT ;  /* 0x0000002d0400720c */ /* 0x000fe20003f04070 */
[----:B------:R-:W-:Y:S02]  /*2c30*/  IMAD.MOV.U32 R37, RZ, RZ, R51 ;  /* 0x000000ffff257224 */ /* 0x000fe400078e0033 */
[--C-:B------:R-:W-:Y:S01]  /*2c40*/  @!P2 IMAD.IADD R55, R55, 0x1, -R4.reuse ;  /* 0x000000013737a824 */ /* 0x100fe200078e0a04 */
[----:B------:R-:W-:Y:S01]  /*2c50*/  ISETP.GE.AND P2, PT, R39, RZ, PT ;  /* 0x000000ff2700720c */ /* 0x000fe20003f46270 */
[----:B------:R-:W-:Y:S01]  /*2c60*/  @!P1 IMAD.IADD R57, R57, 0x1, -R4 ;  /* 0x0000000139399824 */ /* 0x000fe200078e0a04 */
[----:B------:R-:W-:Y:S01]  /*2c70*/  ISETP.GE.AND P1, PT, R173, RZ, PT ;  /* 0x000000ffad00720c */ /* 0x000fe20003f26270 */
[----:B------:R-:W-:-:S04]  /*2c80*/  IMAD.HI.U32 R39, R5, R47, RZ ;  /* 0x0000002f05277227 */ /* 0x000fc800078e00ff */
[--C-:B------:R-:W-:Y:S01]  /*2c90*/  @!P6 IMAD.IADD R59, R59, 0x1, -R4.reuse ;  /* 0x000000013b3be824 */ /* 0x100fe200078e0a04 */
[----:B------:R-:W-:Y:S01]  /*2ca0*/  ISETP.GT.U32.AND P6, PT, R4, R57, PT ;  /* 0x000000390400720c */ /* 0x000fe20003fc4070 */
[----:B------:R-:W-:Y:S01]  /*2cb0*/  @!P5 IMAD.MOV R37, RZ, RZ, -R37 ;  /* 0x000000ffff25d224 */ /* 0x000fe200078e0a25 */
[----:B------:R-:W-:Y:S01]  /*2cc0*/  ISETP.GE.AND P5, PT, R38, RZ, PT ;  /* 0x000000ff2600720c */ /* 0x000fe20003fa6270 */
[----:B------:R-:W-:Y:S02]  /*2cd0*/  IMAD.MOV.U32 R38, RZ, RZ, R53 ;  /* 0x000000ffff267224 */ /* 0x000fe400078e0035 */
[----:B------:R-:W-:Y:S01]  /*2ce0*/  @!P0 IMAD.IADD R45, R45, 0x1, -R4 ;  /* 0x000000012d2d8824 */ /* 0x000fe200078e0a04 */
[----:B------:R-:W-:Y:S01]  /*2cf0*/  ISETP.GT.U32.AND P0, PT, R4, R59, PT ;  /* 0x0000003b0400720c */ /* 0x000fe20003f04070 */
[----:B------:R-:W-:Y:S02]  /*2d00*/  IMAD.MOV R46, RZ, RZ, -R39 ;  /* 0x000000ffff2e7224 */ /* 0x000fe400078e0a27 */
[----:B------:R-:W-:-:S02]  /*2d10*/  IMAD.MOV.U32 R39, RZ, RZ, R55 ;  /* 0x000000ffff277224 */ /* 0x000fc400078e0037 */
[----:B------:R-:W-:-:S04]  /*2d20*/  IMAD.HI.U32 R44, R5, R49, RZ ;  /* 0x00000031052c7227 */ /* 0x000fc800078e00ff */
[----:B------:R-:W-:Y:S01]  /*2d30*/  @!P3 IMAD.MOV R38, RZ, RZ, -R38 ;  /* 0x000000ffff26b224 */ /* 0x000fe200078e0a26 */
[----:B------:R-:W-:Y:S01]  /*2d40*/  ISETP.GT.U32.AND P3, PT, R4, R45, PT ;  /* 0x0000002d0400720c */ /* 0x000fe20003f64070 */
[----:B------:R-:W-:Y:S01]  /*2d50*/  @!P4 IMAD.MOV R39, RZ, RZ, -R39 ;  /* 0x000000ffff27c224 */ /* 0x000fe200078e0a27 */
[----:B------:R-:W-:Y:S01]  /*2d60*/  ISETP.GE.AND P4, PT, R40, RZ, PT ;  /* 0x000000ff2800720c */ /* 0x000fe20003f86270 */
[C---:B------:R-:W-:Y:S01]  /*2d70*/  IMAD R47, R4.reuse, R46, R47 ;  /* 0x0000002e042f7224 */ /* 0x040fe200078e022f */
[----:B------:R-:W-:Y:S01]  /*2d80*/  IABS R40, R42 ;  /* 0x0000002a00287213 */ /* 0x000fe20000000000 */
[----:B------:R-:W-:Y:S01]  /*2d90*/  IMAD.MOV R44, RZ, RZ, -R44 ;  /* 0x000000ffff2c7224 */ /* 0x000fe200078e0a2c */
[----:B------:R-:W-:Y:S01]  /*2da0*/  IABS R46, R43 ;  /* 0x0000002b002e7213 */ /* 0x000fe20000000000 */
[----:B------:R-:W-:Y:S01]  /*2db0*/  @!P6 IMAD.IADD R57, R57, 0x1, -R4 ;  /* 0x000000013939e824 */ /* 0x000fe200078e0a04 */
[C---:B------:R-:W-:Y:S01]  /*2dc0*/  ISETP.GT.U32.AND P6, PT, R4.reuse, R47, PT ;  /* 0x0000002f0400720c */ /* 0x040fe20003fc4070 */
[----:B------:R-:W-:-:S02]  /*2dd0*/  IMAD R49, R4, R44, R49 ;  /* 0x0000002c04317224 */ /* 0x000fc400078e0231 */
[----:B------:R-:W-:Y:S02]  /*2de0*/  IMAD.MOV.U32 R44, RZ, RZ, R40 ;  /* 0x000000ffff2c7224 */ /* 0x000fe400078e0028 */
[----:B------:R-:W-:Y:S01]  /*2df0*/  @!P3 IMAD.IADD R45, R45, 0x1, -R4 ;  /* 0x000000012d2db824 */ /* 0x000fe200078e0a04 */
[----:B------:R-:W-:Y:S01]  /*2e00*/  ISETP.GE.AND P3, PT, R41, RZ, PT ;  /* 0x000000ff2900720c */ /* 0x000fe20003f66270 */
[----:B------:R-:W-:-:S04]  /*2e10*/  IMAD.HI.U32 R40, R5, R44, RZ ;  /* 0x0000002c05287227 */ /* 0x000fc800078e00ff */
[----:B------:R-:W-:-:S04]  /*2e20*/  IMAD.HI.U32 R41, R5, R46, RZ ;  /* 0x0000002e05297227 */ /* 0x000fc800078e00ff */
[----:B------:R-:W-:Y:S01]  /*2e30*/  @!P0 IMAD.IADD R59, R59, 0x1, -R4 ;  /* 0x000000013b3b8824 */ /* 0x000fe200078e0a04 */
[----:B------:R-:W-:Y:S01]  /*2e40*/  ISETP.GT.U32.AND P0, PT, R4, R49, PT ;  /* 0x000000310400720c */ /* 0x000fe20003f04070 */
[----:B------:R-:W-:Y:S01]  /*2e50*/  IMAD.MOV R51, RZ, RZ, -R40 ;  /* 0x000000ffff337224 */ /* 0x000fe200078e0a28 */
[----:B------:R-:W-:Y:S01]  /*2e60*/  IABS R40, R149 ;  /* 0x0000009500287213 */ /* 0x000fe20000000000 */
[----:B------:R-:W-:Y:S02]  /*2e70*/  IMAD.MOV R53, RZ, RZ, -R41 ;  /* 0x000000ffff357224 */ /* 0x000fe400078e0a29 */
[----:B------:R-:W-:Y:S01]  /*2e80*/  @!P6 IMAD.IADD R47, R47, 0x1, -R4 ;  /* 0x000000012f2fe824 */ /* 0x000fe200078e0a04 */
[----:B------:R-:W-:Y:S01]  /*2e90*/  ISETP.GE.AND P6, PT, R42, RZ, PT ;  /* 0x000000ff2a00720c */ /* 0x000fe20003fc6270 */
[C---:B------:R-:W-:Y:S02]  /*2ea0*/  IMAD R41, R4.reuse, R51, R44 ;  /* 0x0000003304297224 */ /* 0x040fe400078e022c */
[----:B------:R-:W-:Y:S01]  /*2eb0*/  @!P5 IMAD.MOV R57, RZ, RZ, -R57 ;  /* 0x000000ffff39d224 */ /* 0x000fe200078e0a39 */
[C---:B------:R-:W-:Y:S01]  /*2ec0*/  ISETP.GT.U32.AND P5, PT, R4.reuse, R47, PT ;  /* 0x0000002f0400720c */ /* 0x040fe20003fa4070 */
[C---:B------:R-:W-:Y:S01]  /*2ed0*/  IMAD R51, R4.reuse, R53, R46 ;  /* 0x0000003504337224 */ /* 0x040fe200078e022e */
[----:B------:R-:W-:Y:S01]  /*2ee0*/  IABS R46, R150 ;  /* 0x00000096002e7213 */ /* 0x000fe20000000000 */
[----:B------:R-:W-:Y:S01]  /*2ef0*/  IMAD.MOV.U32 R56, RZ, RZ, R45 ;  /* 0x000000ffff387224 */ /* 0x000fe200078e002d */
[----:B------:R-:W-:Y:S01]  /*2f00*/  IABS R53, R152 ;  /* 0x0000009800357213 */ /* 0x000fe20000000000 */
[----:B------:R-:W-:Y:S01]  /*2f10*/  @!P2 IMAD.MOV R59, RZ, RZ, -R59 ;  /* 0x000000ffff3ba224 */ /* 0x000fe200078e0a3b */
[C---:B------:R-:W-:Y:S01]  /*2f20*/  ISETP.GT.U32.AND P2, PT, R4.reuse, R41, PT ;  /* 0x000000290400720c */ /* 0x040fe20003f44070 */
[----:B------:R-:W-:Y:S01]  /*2f30*/  @!P1 IMAD.MOV R56, RZ, RZ, -R56 ;  /* 0x000000ffff389224 */ /* 0x000fe200078e0a38 */
[----:B------:R-:W-:Y:S01]  /*2f40*/  ISETP.GT.U32.AND P1, PT, R4, R51, PT ;  /* 0x000000330400720c */ /* 0x000fe20003f24070 */
[----:B------:R-:W-:-:S02]  /*2f50*/  @!P0 IMAD.IADD R49, R49, 0x1, -R4 ;  /* 0x0000000131318824 */ /* 0x000fc400078e0a04 */
[----:B------:R-:W-:-:S03]  /*2f60*/  IMAD.HI.U32 R42, R5, R48, RZ ;  /* 0x00000030052a7227 */ /* 0x000fc600078e00ff */
[----:B------:R-:W-:Y:S01]  /*2f70*/  ISETP.GT.U32.AND P0, PT, R4, R49, PT ;  /* 0x000000310400720c */ /* 0x000fe20003f04070 */
[----:B------:R-:W-:Y:S01]  /*2f80*/  @!P5 IMAD.IADD R47, R47, 0x1, -R4 ;  /* 0x000000012f2fd824 */ /* 0x000fe200078e0a04 */
[----:B------:R-:W-:Y:S01]  /*2f90*/  ISETP.GE.AND P5, PT, R43, RZ, PT ;  /* 0x000000ff2b00720c */ /* 0x000fe20003fa6270 */
[----:B------:R-:W-:Y:S02]  /*2fa0*/  IMAD.MOV R55, RZ, RZ, -R42 ;  /* 0x000000ffff377224 */ /* 0x000fe400078e0a2a */
[----:B------:R-:W-:Y:S01]  /*2fb0*/  @!P2 IMAD.IADD R41, R41, 0x1, -R4 ;  /* 0x000000012929a824 */ /* 0x000fe200078e0a04 */
[----:B------:R-:W-:Y:S01]  /*2fc0*/  ISETP.GE.AND P2, PT, R148, RZ, PT ;  /* 0x000000ff9400720c */ /* 0x000fe20003f46270 */
[----:B------:R-:W-:Y:S02]  /*2fd0*/  IMAD.MOV.U32 R43, RZ, RZ, R40 ;  /* 0x000000ffff2b7224 */ /* 0x000fe400078e0028 */
[----:B------:R-:W-:Y:S01]  /*2fe0*/  @!P1 IMAD.IADD R51, R51, 0x1, -R4 ;  /* 0x0000000133339824 */ /* 0x000fe200078e0a04 */
[C---:B------:R-:W-:Y:S01]  /*2ff0*/  ISETP.GT.U32.AND P1, PT, R4.reuse, R41, PT ;  /* 0x000000290400720c */ /* 0x040fe20003f24070 */
[----:B------:R-:W-:Y:S01]  /*3000*/  IMAD R45, R4, R55, R48 ;  /* 0x00000037042d7224 */ /* 0x000fe200078e0230 */
[----:B------:R-:W-:Y:S01]  /*3010*/  IABS R48, R151 ;  /* 0x0000009700307213 */ /* 0x000fe20000000000 */
[----:B------:R-:W-:-:S04]  /*3020*/  IMAD.HI.U32 R40, R5, R43, RZ ;  /* 0x0000002b05287227 */ /* 0x000fc800078e00ff */
[----:B------:R-:W-:Y:S01]  /*3030*/  @!P0 IMAD.IADD R49, R49, 0x1, -R4 ;  /* 0x0000000131318824 */ /* 0x000fe200078e0a04 */
[----:B------:R-:W-:Y:S01]  /*3040*/  ISETP.GT.U32.AND P0, PT, R4, R45, PT ;  /* 0x0000002d0400720c */ /* 0x000fe20003f04070 */
[----:B------:R-:W-:Y:S02]  /*3050*/  IMAD.MOV R44, RZ, RZ, -R40 ;  /* 0x000000ffff2c7224 */ /* 0x000fe400078e0a28 */
[----:B------:R-:W-:-:S04]  /*3060*/  IMAD.HI.U32 R42, R5, R48, RZ ;  /* 0x00000030052a7227 */ /* 0x000fc800078e00ff */
[C---:B------:R-:W-:Y:S01]  /*3070*/  IMAD R43, R4.reuse, R44, R43 ;  /* 0x0000002c042b7224 */ /* 0x040fe200078e022b */
[----:B------:R-:W-:Y:S01]  /*3080*/  IABS R44, R153 ;  /* 0x00000099002c7213 */ /* 0x000fe20000000000 */
[--C-:B------:R-:W-:Y:S02]  /*3090*/  @!P1 IMAD.IADD R41, R41, 0x1, -R4.reuse ;  /* 0x0000000129299824 */ /* 0x100fe400078e0a04 */
[----:B------:R-:W-:Y:S01]  /*30a0*/  IMAD.MOV.U32 R60, RZ, RZ, R49 ;  /* 0x000000ffff3c7224 */ /* 0x000fe200078e0031 */
[C---:B------:R-:W-:Y:S01]  /*30b0*/  ISETP.GT.U32.AND P1, PT, R4.reuse, R43, PT ;  /* 0x0000002b0400720c */ /* 0x040fe20003f24070 */
[----:B------:R-:W-:Y:S01]  /*30c0*/  @!P0 IMAD.IADD R45, R45, 0x1, -R4 ;  /* 0x000000012d2d8824 */ /* 0x000fe200078e0a04 */
[C---:B------:R-:W-:Y:S01]  /*30d0*/  ISETP.GT.U32.AND P0, PT, R4.reuse, R51, PT ;  /* 0x000000330400720c */ /* 0x040fe20003f04070 */
[----:B------:R-:W-:Y:S02]  /*30e0*/  IMAD.MOV R49, RZ, RZ, -R42 ;  /* 0x000000ffff317224 */ /* 0x000fe400078e0a2a */
[----:B------:R-:W-:Y:S01]  /*30f0*/  @!P3 IMAD.MOV R60, RZ, RZ, -R60 ;  /* 0x000000ffff3cb224 */ /* 0x000fe200078e0a3c */
[C---:B------:R-:W-:Y:S01]  /*3100*/  ISETP.GT.U32.AND P3, PT, R4.reuse, R45, PT ;  /* 0x0000002d0400720c */ /* 0x040fe20003f64070 */
[----:B------:R-:W-:Y:S01]  /*3110*/  IMAD R49, R4, R49, R48 ;  /* 0x0000003104317224 */ /* 0x000fe200078e0230 */
[----:B------:R-:W-:Y:S01]  /*3120*/  IABS R48, R155 ;  /* 0x0000009b00307213 */ /* 0x000fe20000000000 */
[----:B------:R-:W-:-:S04]  /*3130*/  IMAD.HI.U32 R40, R5, R46, RZ ;  /* 0x0000002e05287227 */ /* 0x000fc800078e00ff */
[----:B------:R-:W-:Y:S01]  /*3140*/  @!P1 IMAD.IADD R43, R43, 0x1, -R4 ;  /* 0x000000012b2b9824 */ /* 0x000fe200078e0a04 */
[----:B------:R-:W-:Y:S01]  /*3150*/  ISETP.GT.U32.AND P1, PT, R4, R49, PT ;  /* 0x000000310400720c */ /* 0x000fe20003f24070 */
[----:B------:R-:W-:Y:S02]  /*3160*/  IMAD.MOV.U32 R58, RZ, RZ, R47 ;  /* 0x000000ffff3a7224 */ /* 0x000fe400078e002f */
[----:B------:R-:W-:Y:S02]  /*3170*/  IMAD.MOV R47, RZ, RZ, -R40 ;  /* 0x000000ffff2f7224 */ /* 0x000fe400078e0a28 */
[----:B------:R-:W-:Y:S02]  /*3180*/  @!P3 IMAD.IADD R45, R45, 0x1, -R4 ;  /* 0x000000012d2db824 */ /* 0x000fe400078e0a04 */
[----:B------:R-:W-:-:S04]  /*3190*/  IMAD.HI.U32 R40, R5, R53, RZ ;  /* 0x0000003505287227 */ /* 0x000fc800078e00ff */
[----:B------:R-:W-:Y:S02]  /*31a0*/  IMAD.MOV.U32 R66, RZ, RZ, R45 ;  /* 0x000000ffff427224 */ /* 0x000fe400078e002d */
[----:B------:R-:W-:Y:S02]  /*31b0*/  @!P1 IMAD.IADD R49, R49, 0x1, -R4 ;  /* 0x0000000131319824 */ /* 0x000fe400078e0a04 */
[----:B------:R-:W-:Y:S02]  /*31c0*/  IMAD.MOV R40, RZ, RZ, -R40 ;  /* 0x000000ffff287224 */ /* 0x000fe400078e0a28 */
[----:B------:R-:W-:Y:S01]  /*31d0*/  @!P2 IMAD.MOV R66, RZ, RZ, -R66 ;  /* 0x000000ffff42a224 */ /* 0x000fe200078e0a42 */
[C---:B------:R-:W-:Y:S01]  /*31e0*/  ISETP.GT.U32.AND P2, PT, R4.reuse, R49, PT ;  /* 0x000000310400720c */ /* 0x040fe20003f44070 */
[C---:B------:R-:W-:Y:S02]  /*31f0*/  IMAD R53, R4.reuse, R40, R53 ;  /* 0x0000002804357224 */ /* 0x040fe400078e0235 */
[----:B------:R-:W-:Y:S01]  /*3200*/  IMAD R47, R4, R47, R46 ;  /* 0x0000002f042f7224 */ /* 0x000fe200078e022e */
[----:B------:R-:W-:Y:S01]  /*3210*/  IABS R46, R154 ;  /* 0x0000009a002e7213 */ /* 0x000fe20000000000 */
[----:B------:R-:W-:-:S03]  /*3220*/  IMAD.HI.U32 R40, R5, R44, RZ ;  /* 0x0000002c05287227 */ /* 0x000fc600078e00ff */
[C---:B------:R-:W-:Y:S01]  /*3230*/  ISETP.GT.U32.AND P3, PT, R4.reuse, R47, PT ;  /* 0x0000002f0400720c */ /* 0x040fe20003f64070 */
[----:B------:R-:W-:Y:S02]  /*3240*/  IMAD.MOV.U32 R62, RZ, RZ, R41 ;  /* 0x000000ffff3e7224 */ /* 0x000fe400078e0029 */
[----:B------:R-:W-:Y:S02]  /*3250*/  IMAD.MOV R41, RZ, RZ, -R40 ;  /* 0x000000ffff297224 */ /* 0x000fe400078e0a28 */
[----:B------:R-:W-:Y:S01]  /*3260*/  @!P6 IMAD.MOV R62, RZ, RZ, -R62 ;  /* 0x000000ffff3ee224 */ /* 0x000fe200078e0a3e */
[C---:B------:R-:W-:Y:S01]  /*3270*/  ISETP.GT.U32.AND P6, PT, R4.reuse, R43, PT ;  /* 0x0000002b0400720c */ /* 0x040fe20003fc4070 */
[C---:B------:R-:W-:Y:S02]  /*3280*/  IMAD R41, R4.reuse, R41, R44 ;  /* 0x0000002904297224 */ /* 0x040fe400078e022c */
[----:B------:R-:W-:Y:S02]  /*3290*/  @!P2 IMAD.IADD R49, R49, 0x1, -R4 ;  /* 0x000000013131a824 */ /* 0x000fe400078e0a04 */
[----:B------:R-:W-:Y:S01]  /*32a0*/  @!P4 IMAD.MOV R58, RZ, RZ, -R58 ;  /* 0x000000ffff3ac224 */ /* 0x000fe200078e0a3a */
[C---:B------:R-:W-:Y:S01]  /*32b0*/  ISETP.GT.U32.AND P2, PT, R4.reuse, R41, PT ;  /* 0x000000290400720c */ /* 0x040fe20003f44070 */
[--C-:B------:R-:W-:Y:S01]  /*32c0*/  @!P0 IMAD.IADD R51, R51, 0x1, -R4.reuse ;  /* 0x0000000133338824 */ /* 0x100fe200078e0a04 */
[----:B------:R-:W-:Y:S01]  /*32d0*/  ISETP.GE.AND P4, PT, R149, RZ, PT ;  /* 0x000000ff9500720c */ /* 0x000fe20003f86270 */
[----:B------:R-:W-:Y:S01]  /*32e0*/  @!P3 IMAD.IADD R47, R47, 0x1, -R4 ;  /* 0x000000012f2fb824 */ /* 0x000fe200078e0a04 */
[----:B------:R-:W-:Y:S01]  /*32f0*/  ISETP.GT.U32.AND P3, PT, R4, R53, PT ;  /* 0x000000350400720c */ /* 0x000fe20003f64070 */
[----:B------:R-:W-:Y:S01]  /*3300*/  IMAD.HI.U32 R40, R5, R48, RZ ;  /* 0x0000003005287227 */ /* 0x000fe200078e00ff */
[----:B------:R-:W-:-:S02]  /*3310*/  ISETP.GE.AND P0, PT, R150, RZ, PT ;  /* 0x000000ff9600720c */ /* 0x000fc40003f06270 */
[----:B------:R-:W-:Y:S01]  /*3320*/  ISETP.GT.U32.AND P1, PT, R4, R47, PT ;  /* 0x0000002f0400720c */ /* 0x000fe20003f24070 */
[----:B------:R-:W-:Y:S02]  /*3330*/  IMAD.MOV.U32 R64, RZ, RZ, R51 ;  /* 0x000000ffff407224 */ /* 0x000fe400078e0033 */
[----:B------:R-:W-:Y:S01]  /*3340*/  @!P6 IMAD.IADD R43, R43, 0x1, -R4 ;  /* 0x000000012b2be824 */ /* 0x000fe200078e0a04 */
[----:B------:R-:W-:Y:S01]  /*3350*/  ISETP.GE.AND P6, PT, R152, RZ, PT ;  /* 0x000000ff9800720c */ /* 0x000fe20003fc6270 */
[----:B------:R-:W-:Y:S02]  /*3360*/  IMAD.MOV R51, RZ, RZ, -R40 ;  /* 0x000000ffff337224 */ /* 0x000fe400078e0a28 */
[----:B------:R-:W-:Y:S02]  /*3370*/  @!P2 IMAD.IADD R41, R41, 0x1, -R4 ;  /* 0x000000012929a824 */ /* 0x000fe400078e0a04 */
[----:B------:R-:W-:Y:S01]  /*3380*/  IMAD R51, R4, R51, R48 ;  /* 0x0000003304337224 */ /* 0x000fe200078e0230 */
[----:B------:R-:W-:Y:S01]  /*3390*/  IABS R48, R156 ;  /* 0x0000009c00307213 */ /* 0x000fe20000000000 */
[----:B------:R-:W-:-:S02]  /*33a0*/  IMAD.MOV.U32 R68, RZ, RZ, R43 ;  /* 0x000000ffff447224 */ /* 0x000fc400078e002b */
[----:B------:R-:W-:Y:S01]  /*33b0*/  @!P3 IMAD.IADD R53, R53, 0x1, -R4 ;  /* 0x000000013535b824 */ /* 0x000fe200078e0a04 */
[C---:B------:R-:W-:Y:S01]  /*33c0*/  ISETP.GT.U32.AND P2, PT, R4.reuse, R51, PT ;  /* 0x000000330400720c */ /* 0x040fe20003f44070 */
[----:B------:R-:W-:Y:S01]  /*33d0*/  @!P4 IMAD.MOV R68, RZ, RZ, -R68 ;  /* 0x000000ffff44c224 */ /* 0x000fe200078e0a44 */
[C---:B------:R-:W-:Y:S01]  /*33e0*/  ISETP.GT.U32.AND P4, PT, R4.reuse, R41, PT ;  /* 0x000000290400720c */ /* 0x040fe20003f84070 */
[----:B------:R-:W-:Y:S01]  /*33f0*/  IMAD.HI.U32 R40, R5, R48, RZ ;  /* 0x0000003005287227 */ /* 0x000fe200078e00ff */
[----:B------:R-:W-:-:S03]  /*3400*/  ISETP.GT.U32.AND P3, PT, R4, R53, PT ;  /* 0x000000350400720c */ /* 0x000fc60003f64070 */
[----:B------:R-:W-:Y:S02]  /*3410*/  IMAD.MOV R55, RZ, RZ, -R40 ;  /* 0x000000ffff377224 */ /* 0x000fe400078e0a28 */
[----:B------:R-:W-:-:S04]  /*3420*/  IMAD.HI.U32 R42, R5, R46, RZ ;  /* 0x0000002e052a7227 */ /* 0x000fc800078e00ff */
[----:B------:R-:W-:Y:S01]  /*3430*/  IMAD R43, R4, R55, R48 ;  /* 0x00000037042b7224 */ /* 0x000fe200078e0230 */
[----:B------:R-:W-:Y:S01]  /*3440*/  IABS R48, R164 ;  /* 0x000000a400307213 */ /* 0x000fe20000000000 */
[----:B------:R-:W-:Y:S02]  /*3450*/  IMAD.MOV R45, RZ, RZ, -R42 ;  /* 0x000000ffff2d7224 */ /* 0x000fe400078e0a2a */
[----:B------:R-:W-:-:S04]  /*3460*/  IMAD.HI.U32 R42, R5, R50, RZ ;  /* 0x00000032052a7227 */ /* 0x000fc800078e00ff */
[----:B------:R-:W-:Y:S01]  /*3470*/  @!P4 IMAD.IADD R41, R41, 0x1, -R4 ;  /* 0x000000012929c824 */ /* 0x000fe200078e0a04 */
[C---:B------:R-:W-:Y:S01]  /*3480*/  ISETP.GT.U32.AND P4, PT, R4.reuse, R43, PT ;  /* 0x0000002b0400720c */ /* 0x040fe20003f84070 */
[----:B------:R-:W-:Y:S02]  /*3490*/  IMAD R45, R4, R45, R46 ;  /* 0x0000002d042d7224 */ /* 0x000fe400078e022e */
[----:B------:R-:W-:-:S04]  /*34a0*/  IMAD.HI.U32 R44, R5, R52, RZ ;  /* 0x00000034052c7227 */ /* 0x000fc800078e00ff */
[----:B------:R-:W-:-:S04]  /*34b0*/  IMAD.HI.U32 R46, R5, R54, RZ ;  /* 0x00000036052e7227 */ /* 0x000fc800078e00ff */
[----:B------:R-:W-:Y:S02]  /*34c0*/  IMAD.MOV R61, RZ, RZ, -R42 ;  /* 0x000000ffff3d7224 */ /* 0x000fe400078e0a2a */
[----:B------:R-:W-:Y:S02]  /*34d0*/  IMAD.MOV R63, RZ, RZ, -R44 ;  /* 0x000000ffff3f7224 */ /* 0x000fe400078e0a2c */
[----:B------:R-:W-:Y:S01]  /*34e0*/  @!P3 IMAD.IADD R53, R53, 0x1, -R4 ;  /* 0x000000013535b824 */ /* 0x000fe200078e0a04 */
[C---:B------:R-:W-:Y:S01]  /*34f0*/  ISETP.GT.U32.AND P3, PT, R4.reuse, R45, PT ;  /* 0x0000002d0400720c */ /* 0x040fe20003f64070 */
[----:B------:R-:W-:Y:S02]  /*3500*/  IMAD.MOV R65, RZ, RZ, -R46 ;  /* 0x000000ffff417224 */ /* 0x000fe400078e0a2e */
[----:B------:R-:W-:Y:S02]  /*3510*/  IMAD R55, R4, R61, R50 ;  /* 0x0000003d04377224 */ /* 0x000fe400078e0232 */
[----:B------:R-:W-:-:S02]  /*3520*/  @!P2 IMAD.IADD R51, R51, 0x1, -R4 ;  /* 0x000000013333a824 */ /* 0x000fc400078e0a04 */
[C---:B------:R-:W-:Y:S02]  /*3530*/  IMAD R61, R4.reuse, R63, R52 ;  /* 0x0000003f043d7224 */ /* 0x040fe400078e0234 */
[C---:B------:R-:W-:Y:S01]  /*3540*/  IMAD R63, R4.reuse, R65, R54 ;  /* 0x00000041043f7224 */ /* 0x040fe200078e0236 */
[----:B------:R-:W-:Y:S01]  /*3550*/  IABS R65, R160 ;  /* 0x000000a000417213 */ /* 0x000fe20000000000 */
[--C-:B------:R-:W-:Y:S01]  /*3560*/  @!P4 IMAD.IADD R43, R43, 0x1, -R4.reuse ;  /* 0x000000012b2bc824 */ /* 0x100fe200078e0a04 */
[C---:B------:R-:W-:Y:S01]  /*3570*/  ISETP.GT.U32.AND P2, PT, R4.reuse, R51, PT ;  /* 0x000000330400720c */ /* 0x040fe20003f44070 */
[----:B------:R-:W-:Y:S01]  /*3580*/  @!P3 IMAD.IADD R45, R45, 0x1, -R4 ;  /* 0x000000012d2db824 */ /* 0x000fe200078e0a04 */
[----:B------:R-:W-:Y:S01]  /*3590*/  ISETP.GT.U32.AND P4, PT, R4, R63, PT ;  /* 0x0000003f0400720c */ /* 0x000fe20003f84070 */
[----:B------:R-:W-:-:S03]  /*35a0*/  IMAD.HI.U32 R40, R5, R65, RZ ;  /* 0x0000004105287227 */ /* 0x000fc600078e00ff */
[----:B------:R-:W-:Y:S01]  /*35b0*/  ISETP.GT.U32.AND P3, PT, R4, R45, PT ;  /* 0x0000002d0400720c */ /* 0x000fe20003f64070 */
[----:B------:R-:W-:Y:S02]  /*35c0*/  IMAD.MOV R40, RZ, RZ, -R40 ;  /* 0x000000ffff287224 */ /* 0x000fe400078e0a28 */
[----:B------:R-:W-:-:S04]  /*35d0*/  IMAD.HI.U32 R42, R5, R67, RZ ;  /* 0x00000043052a7227 */ /* 0x000fc800078e00ff */
[C---:B------:R-:W-:Y:S02]  /*35e0*/  IMAD R65, R4.reuse, R40, R65 ;  /* 0x0000002804417224 */ /* 0x040fe400078e0241 */
[--C-:B------:R-:W-:Y:S01]  /*35f0*/  @!P2 IMAD.IADD R51, R51, 0x1, -R4.reuse ;  /* 0x000000013333a824 */ /* 0x100fe200078e0a04 */
[C---:B------:R-:W-:Y:S01]  /*3600*/  ISETP.GT.U32.AND P2, PT, R4.reuse, R61, PT ;  /* 0x0000003d0400720c */ /* 0x040fe20003f44070 */
[----:B------:R-:W-:Y:S01]  /*3610*/  @!P4 IMAD.IADD R63, R63, 0x1, -R4 ;  /* 0x000000013f3fc824 */ /* 0x000fe200078e0a04 */
[C---:B------:R-:W-:Y:S01]  /*3620*/  ISETP.GT.U32.AND P4, PT, R4.reuse, R65, PT ;  /* 0x000000410400720c */ /* 0x040fe20003f84070 */
[----:B------:R-:W-:Y:S02]  /*3630*/  IMAD.MOV R42, RZ, RZ, -R42 ;  /* 0x000000ffff2a7224 */ /* 0x000fe400078e0a2a */
[----:B------:R-:W-:Y:S01]  /*3640*/  @!P3 IMAD.IADD R45, R45, 0x1, -R4 ;  /* 0x000000012d2db824 */ /* 0x000fe200078e0a04 */
[C---:B------:R-:W-:Y:S01]  /*3650*/  ISETP.GT.U32.AND P3, PT, R4.reuse, R55, PT ;  /* 0x000000370400720c */ /* 0x040fe20003f64070 */
[----:B------:R-:W-:-:S02]  /*3660*/  IMAD R67, R4, R42, R67 ;  /* 0x0000002a04437224 */ /* 0x000fc400078e0243 */
[----:B------:R-:W-:Y:S01]  /*3670*/  @!P5 IMAD.MOV R64, RZ, RZ, -R64 ;  /* 0x000000ffff40d224 */ /* 0x000fe200078e0a40 */
[----:B------:R-:W-:Y:S01]  /*3680*/  ISETP.GE.AND P5, PT, R151, RZ, PT ;  /* 0x000000ff9700720c */ /* 0x000fe20003fa6270 */
[----:B------:R-:W-:-:S04]  /*3690*/  IMAD.HI.U32 R44, R5, R69, RZ ;  /* 0x00000045052c7227 */ /* 0x000fc800078e00ff */
[--C-:B------:R-:W-:Y:S01]  /*36a0*/  @!P2 IMAD.IADD R61, R61, 0x1, -R4.reuse ;  /* 0x000000013d3da824 */ /* 0x100fe200078e0a04 */
[----:B------:R-:W-:Y:S01]  /*36b0*/  ISETP.GE.AND P2, PT, R155, RZ, PT ;  /* 0x000000ff9b00720c */ /* 0x000fe20003f46270 */
[----:B------:R-:W-:Y:S01]  /*36c0*/  @!P4 IMAD.IADD R65, R65, 0x1, -R4 ;  /* 0x000000014141c824 */ /* 0x000fe200078e0a04 */
[----:B------:R-:W-:Y:S01]  /*36d0*/  ISETP.GT.U32.AND P4, PT, R4, R67, PT ;  /* 0x000000430400720c */ /* 0x000fe20003f84070 */
[----:B------:R-:W-:Y:S02]  /*36e0*/  IMAD.MOV R44, RZ, RZ, -R44 ;  /* 0x000000ffff2c7224 */ /* 0x000fe400078e0a2c */
[----:B------:R-:W-:-:S04]  /*36f0*/  IMAD.HI.U32 R46, R5, R71, RZ ;  /* 0x00000047052e7227 */ /* 0x000fc800078e00ff */
[----:B------:R-:W-:Y:S02]  /*3700*/  IMAD R69, R4, R44, R69 ;  /* 0x0000002c04457224 */ /* 0x000fe400078e0245 */
[----:B------:R-:W-:Y:S02]  /*3710*/  IMAD.MOV.U32 R74, RZ, RZ, R53 ;  /* 0x000000ffff4a7224 */ /* 0x000fe400078e0035 */
[----:B------:R-:W-:Y:S02]  /*3720*/  IMAD.MOV.U32 R80, RZ, RZ, R51 ;  /* 0x000000ffff507224 */ /* 0x000fe400078e0033 */
[----:B------:R-:W-:Y:S01]  /*3730*/  @!P3 IMAD.IADD R55, R55, 0x1, -R4 ;  /* 0x000000013737b824 */ /* 0x000fe200078e0a04 */
[----:B------:R-:W-:Y:S01]  /*3740*/  ISETP.GE.AND P3, PT, R154, RZ, PT ;  /* 0x000000ff9a00720c */ /* 0x000fe20003f66270 */
[----:B------:R-:W-:Y:S02]  /*3750*/  IMAD.MOV R46, RZ, RZ, -R46 ;  /* 0x000000ffff2e7224 */ /* 0x000fe400078e0a2e */
[----:B------:R-:W-:-:S02]  /*3760*/  IMAD.MOV.U32 R72, RZ, RZ, R49 ;  /* 0x000000ffff487224 */ /* 0x000fc400078e0031 */
[----:B------:R-:W-:Y:S01]  /*3770*/  @!P1 IMAD.IADD R47, R47, 0x1, -R4 ;  /* 0x000000012f2f9824 */ /* 0x000fe200078e0a04 */
[----:B------:R-:W-:Y:S01]  /*3780*/  ISETP.GE.AND P1, PT, R153, RZ, PT ;  /* 0x000000ff9900720c */ /* 0x000fe20003f26270 */
[----:B------:R-:W-:Y:S01]  /*3790*/  @!P6 IMAD.MOV R74, RZ, RZ, -R74 ;  /* 0x000000ffff4ae224 */ /* 0x000fe200078e0a4a */
[C---:B------:R-:W-:Y:S01]  /*37a0*/  ISETP.GT.U32.AND P6, PT, R4.reuse, R65, PT ;  /* 0x000000410400720c */ /* 0x040fe20003fc4070 */
[----:B------:R-:W-:Y:S01]  /*37b0*/  @!P2 IMAD.MOV R80, RZ, RZ, -R80 ;  /* 0x000000ffff50a224 */ /* 0x000fe200078e0a50 */
[C---:B------:R-:W-:Y:S01]  /*37c0*/  ISETP.GT.U32.AND P2, PT, R4.reuse, R69, PT ;  /* 0x000000450400720c */ /* 0x040fe20003f44070 */
[C---:B------:R-:W-:Y:S02]  /*37d0*/  IMAD R71, R4.reuse, R46, R71 ;  /* 0x0000002e04477224 */ /* 0x040fe400078e0247 */
[----:B------:R-:W-:Y:S01]  /*37e0*/  @!P4 IMAD.IADD R67, R67, 0x1, -R4 ;  /* 0x000000014343c824 */ /* 0x000fe200078e0a04 */
[C---:B------:R-:W-:Y:S01]  /*37f0*/  ISETP.GT.U32.AND P4, PT, R4.reuse, R55, PT ;  /* 0x000000370400720c */ /* 0x040fe20003f84070 */
[----:B------:R-:W-:Y:S01]  /*3800*/  @!P5 IMAD.MOV R72, RZ, RZ, -R72 ;  /* 0x000000ffff48d224 */ /* 0x000fe200078e0a48 */
[----:B------:R-:W-:Y:S01]  /*3810*/  ISETP.GT.U32.AND P5, PT, R4, R61, PT ;  /* 0x0000003d0400720c */ /* 0x000fe20003fa4070 */
[----:B------:R-:W-:-:S04]  /*3820*/  IMAD.HI.U32 R46, R5, R79, RZ ;  /* 0x0000004f052e7227 */ /* 0x000fc800078e00ff */
[----:B------:R-:W-:Y:S02]  /*3830*/  IMAD.MOV.U32 R70, RZ, RZ, R47 ;  /* 0x000000ffff467224 */ /* 0x000fe400078e002f */
[----:B------:R-:W-:-:S04]  /*3840*/  IMAD.HI.U32 R40, R5, R73, RZ ;  /* 0x0000004905287227 */ /* 0x000fc800078e00ff */
[----:B------:R-:W-:-:S04]  /*3850*/  IMAD.HI.U32 R42, R5, R75, RZ ;  /* 0x0000004b052a7227 */ /* 0x000fc800078e00ff */
[----:B------:R-:W-:Y:S02]  /*3860*/  IMAD.MOV R46, RZ, RZ, -R46 ;  /* 0x000000ffff2e7224 */ /* 0x000fe400078e0a2e */
[----:B------:R-:W-:Y:S01]  /*3870*/  @!P0 IMAD.MOV R70, RZ, RZ, -R70 ;  /* 0x000000ffff468224 */ /* 0x000fe200078e0a46 */
[----:B------:R-:W-:Y:S01]  /*3880*/  ISETP.GT.U32.AND P0, PT, R4, R43, PT ;  /* 0x0000002b0400720c */ /* 0x000fe20003f04070 */
[----:B------:R-:W-:Y:S02]  /*3890*/  IMAD.MOV R40, RZ, RZ, -R40 ;  /* 0x000000ffff287224 */ /* 0x000fe400078e0a28 */
[----:B------:R-:W-:Y:S02]  /*38a0*/  IMAD.MOV R42, RZ, RZ, -R42 ;  /* 0x000000ffff2a7224 */ /* 0x000fe400078e0a2a */
[----:B------:R-:W-:Y:S02]  /*38b0*/  IMAD.MOV.U32 R78, RZ, RZ, R45 ;  /* 0x000000ffff4e7224 */ /* 0x000fe400078e002d */
[----:B------:R-:W-:-:S02]  /*38c0*/  IMAD.MOV.U32 R76, RZ, RZ, R41 ;  /* 0x000000ffff4c7224 */ /* 0x000fc400078e0029 */
[C---:B------:R-:W-:Y:S02]  /*38d0*/  IMAD R79, R4.reuse, R46, R79 ;  /* 0x0000002e044f7224 */ /* 0x040fe400078e024f */
[C---:B------:R-:W-:Y:S02]  /*38e0*/  IMAD R73, R4.reuse, R40, R73 ;  /* 0x0000002804497224 */ /* 0x040fe400078e0249 */
[C---:B------:R-:W-:Y:S02]  /*38f0*/  IMAD R75, R4.reuse, R42, R75 ;  /* 0x0000002a044b7224 */ /* 0x040fe400078e024b */
[----:B------:R-:W-:Y:S01]  /*3900*/  @!P3 IMAD.MOV R78, RZ, RZ, -R78 ;  /* 0x000000ffff4eb224 */ /* 0x000fe200078e0a4e */
[----:B------:R-:W-:Y:S01]  /*3910*/  ISETP.GT.U32.AND P3, PT, R4, R67, PT ;  /* 0x000000430400720c */ /* 0x000fe20003f64070 */
[----:B------:R-:W-:-:S04]  /*3920*/  IMAD.HI.U32 R44, R5, R77, RZ ;  /* 0x0000004d052c7227 */ /* 0x000fc800078e00ff */
[----:B------:R-:W-:-:S04]  /*3930*/  IMAD.HI.U32 R5, R5, R48, RZ ;  /* 0x0000003005057227 */ /* 0x000fc800078e00ff */
[----:B------:R-:W-:Y:S01]  /*3940*/  @!P1 IMAD.MOV R76, RZ, RZ, -R76 ;  /* 0x000000ffff4c9224 */ /* 0x000fe200078e0a4c */
[C---:B------:R-:W-:Y:S01]  /*3950*/  ISETP.GT.U32.AND P1, PT, R4.reuse, R63, PT ;  /* 0x0000003f0400720c */ /* 0x040fe20003f24070 */
[--C-:B------:R-:W-:Y:S01]  /*3960*/  @!P6 IMAD.IADD R65, R65, 0x1, -R4.reuse ;  /* 0x000000014141e824 */ /* 0x100fe200078e0a04 */
[----:B------:R-:W-:Y:S01]  /*3970*/  ISETP.GT.U32.AND P6, PT, R4, R79, PT ;  /* 0x0000004f0400720c */ /* 0x000fe20003fc4070 */
[--C-:B------:R-:W-:Y:S01]  /*3980*/  @!P2 IMAD.IADD R69, R69, 0x1, -R4.reuse ;  /* 0x000000014545a824 */ /* 0x100fe200078e0a04 */
[----:B------:R-:W-:Y:S01]  /*3990*/  ISETP.GE.AND P2, PT, R156, RZ, PT ;  /* 0x000000ff9c00720c */ /* 0x000fe20003f46270 */
[--C-:B------:R-:W-:Y:S01]  /*39a0*/  @!P4 IMAD.IADD R55, R55, 0x1, -R4.reuse ;  /* 0x000000013737c824 */ /* 0x100fe200078e0a04 */
[C---:B------:R-:W-:Y:S01]  /*39b0*/  ISETP.GT.U32.AND P4, PT, R4.reuse, R73, PT ;  /* 0x000000490400720c */ /* 0x040fe20003f84070 */
[----:B------:R-:W-:Y:S01]  /*39c0*/  @!P5 IMAD.IADD R61, R61, 0x1, -R4 ;  /* 0x000000013d3dd824 */ /* 0x000fe200078e0a04 */
[----:B------:R-:W-:Y:S01]  /*39d0*/  ISETP.GT.U32.AND P5, PT, R4, R75, PT ;  /* 0x0000004b0400720c */ /* 0x000fe20003fa4070 */
[----:B------:R-:W-:-:S02]  /*39e0*/  IMAD.MOV R5, RZ, RZ, -R5 ;  /* 0x000000ffff057224 */ /* 0x000fc400078e0a05 */
[----:B------:R-:W-:Y:S02]  /*39f0*/  IMAD.MOV R44, RZ, RZ, -R44 ;  /* 0x000000ffff2c7224 */ /* 0x000fe400078e0a2c */
[----:B------:R-:W-:Y:S01]  /*3a00*/  @!P0 IMAD.IADD R43, R43, 0x1, -R4 ;  /* 0x000000012b2b8824 */ /* 0x000fe200078e0a04 */
[C---:B------:R-:W-:Y:S01]  /*3a10*/  ISETP.GT.U32.AND P0, PT, R4.reuse, R71, PT ;  /* 0x000000470400720c */ /* 0x040fe20003f04070 */
[C---:B------:R-:W-:Y:S01]  /*3a20*/  IMAD R41, R4.reuse, R5, R48 ;  /* 0x0000000504297224 */ /* 0x040fe200078e0230 */
[----:B------:R-:W-:Y:S01]  /*3a30*/  LOP3.LUT R5, RZ, R3, RZ, 0x33, !PT ;  /* 0x00000003ff057212 */ /* 0x000fe200078e33ff */
[C---:B------:R-:W-:Y:S02]  /*3a40*/  IMAD R77, R4.reuse, R44, R77 ;  /* 0x0000002c044d7224 */ /* 0x040fe400078e024d */
[----:B------:R-:W-:Y:S02]  /*3a50*/  IMAD.MOV.U32 R82, RZ, RZ, R43 ;  /* 0x000000ffff527224 */ /* 0x000fe400078e002b */
[--C-:B------:R-:W-:Y:S01]  /*3a60*/  @!P3 IMAD.IADD R67, R67, 0x1, -R4.reuse ;  /* 0x000000014343b824 */ /* 0x100fe200078e0a04 */
[C---:B------:R-:W-:Y:S01]  /*3a70*/  ISETP.GT.U32.AND P3, PT, R4.reuse, R41, PT ;  /* 0x000000290400720c */ /* 0x040fe20003f64070 */
[--C-:B------:R-:W-:Y:S01]  /*3a80*/  @!P1 IMAD.IADD R63, R63, 0x1, -R4.reuse ;  /* 0x000000013f3f9824 */ /* 0x100fe200078e0a04 */
[C---:B------:R-:W-:Y:S01]  /*3a90*/  ISETP.GT.U32.AND P1, PT, R4.reuse, R77, PT ;  /* 0x0000004d0400720c */ /* 0x040fe20003f24070 */
[----:B------:R-:W-:Y:S01]  /*3aa0*/  @!P6 IMAD.IADD R79, R79, 0x1, -R4 ;  /* 0x000000014f4fe824 */ /* 0x000fe200078e0a04 */
[----:B------:R-:W-:Y:S01]  /*3ab0*/  ISETP.GE.AND P6, PT, R161, RZ, PT ;  /* 0x000000ffa100720c */ /* 0x000fe20003fc6270 */
[----:B------:R-:W-:Y:S01]  /*3ac0*/  @!P2 IMAD.MOV R82, RZ, RZ, -R82 ;  /* 0x000000ffff52a224 */ /* 0x000fe200078e0a52 */
[----:B------:R-:W-:Y:S01]  /*3ad0*/  ISETP.GT.U32.AND P2, PT, R4, R69, PT ;  /* 0x000000450400720c */ /* 0x000fe20003f44070 */
[--C-:B------:R-:W-:Y:S01]  /*3ae0*/  @!P4 IMAD.IADD R73, R73, 0x1, -R4.reuse ;  /* 0x000000014949c824 */ /* 0x100fe200078e0a04 */
[----:B------:R-:W-:Y:S01]  /*3af0*/  ISETP.GE.AND P4, PT, R158, RZ, PT ;  /* 0x000000ff9e00720c */ /* 0x000fe20003f86270 */
[--C-:B------:R-:W-:Y:S01]  /*3b00*/  @!P5 IMAD.IADD R75, R75, 0x1, -R4.reuse ;  /* 0x000000014b4bd824 */ /* 0x100fe200078e0a04 */
[----:B------:R-:W-:Y:S01]  /*3b10*/  ISETP.GE.AND P5, PT, R159, RZ, PT ;  /* 0x000000ff9f00720c */ /* 0x000fe20003fa6270 */
[--C-:B------:R-:W-:Y:S01]  /*3b20*/  @!P0 IMAD.IADD R71, R71, 0x1, -R4.reuse ;  /* 0x0000000147478824 */ /* 0x100fe200078e0a04 */
[----:B------:R-:W-:Y:S01]  /*3b30*/  ISETP.GE.AND P0, PT, R157, RZ, PT ;  /* 0x000000ff9d00720c */ /* 0x000fe20003f06270 */
[--C-:B------:R-:W-:Y:S01]  /*3b40*/  @!P3 IMAD.IADD R41, R41, 0x1, -R4.reuse ;  /* 0x000000012929b824 */ /* 0x100fe200078e0a04 */
[----:B------:R-:W-:Y:S01]  /*3b50*/  ISETP.GT.U32.AND P3, PT, R4, R73, PT ;  /* 0x000000490400720c */ /* 0x000fe20003f64070 */
[--C-:B------:R-:W-:Y:S01]  /*3b60*/  @!P1 IMAD.IADD R77, R77, 0x1, -R4.reuse ;  /* 0x000000014d4d9824 */ /* 0x100fe200078e0a04 */
[----:B------:R-:W-:Y:S01]  /*3b70*/  ISETP.GE.AND P1, PT, R160, RZ, PT ;  /* 0x000000ffa000720c */ /* 0x000fe20003f26270 */
[----:B------:R-:W-:Y:S01]  /*3b80*/  @!P6 IMAD.MOV R67, RZ, RZ, -R67 ;  /* 0x000000ffff43e224 */ /* 0x000fe200078e0a43 */
[----:B------:R-:W-:Y:S01]  /*3b90*/  ISETP.GT.U32.AND P6, PT, R4, R79, PT ;  /* 0x0000004f0400720c */ /* 0x000fe20003fc4070 */
[--C-:B------:R-:W-:Y:S01]  /*3ba0*/  @!P2 IMAD.IADD R69, R69, 0x1, -R4.reuse ;  /* 0x000000014545a824 */ /* 0x100fe200078e0a04 */
[----:B------:R-:W-:Y:S01]  /*3bb0*/  ISETP.GE.AND P2, PT, R162, RZ, PT ;  /* 0x000000ffa200720c */ /* 0x000fe20003f46270 */
[----:B------:R-:W-:Y:S01]  /*3bc0*/  @!P4 IMAD.MOV R61, RZ, RZ, -R61 ;  /* 0x000000ffff3dc224 */ /* 0x000fe200078e0a3d */
[C---:B------:R-:W-:Y:S01]  /*3bd0*/  ISETP.GT.U32.AND P4, PT, R4.reuse, R75, PT ;  /* 0x0000004b0400720c */ /* 0x040fe20003f84070 */
[----:B------:R-:W-:Y:S01]  /*3be0*/  @!P5 IMAD.MOV R63, RZ, RZ, -R63 ;  /* 0x000000ffff3fd224 */ /* 0x000fe200078e0a3f */
[C---:B------:R-:W-:Y:S01]  /*3bf0*/  ISETP.GT.U32.AND P5, PT, R4.reuse, R41, PT ;  /* 0x000000290400720c */ /* 0x040fe20003fa4070 */
[----:B------:R-:W-:Y:S01]  /*3c00*/  @!P0 IMAD.MOV R55, RZ, RZ, -R55 ;  /* 0x000000ffff378224 */ /* 0x000fe200078e0a37 */
[C---:B------:R-:W-:Y:S01]  /*3c10*/  ISETP.GT.U32.AND P0, PT, R4.reuse, R71, PT ;  /* 0x000000470400720c */ /* 0x040fe20003f04070 */
[--C-:B------:R-:W-:Y:S01]  /*3c20*/  @!P3 IMAD.IADD R73, R73, 0x1, -R4.reuse ;  /* 0x000000014949b824 */ /* 0x100fe200078e0a04 */
[----:B------:R-:W-:Y:S01]  /*3c30*/  ISETP.GE.AND P3, PT, R169, RZ, PT ;  /* 0x000000ffa900720c */ /* 0x000fe20003f66270 */
[----:B------:R-:W-:Y:S01]  /*3c40*/  @!P1 IMAD.MOV R65, RZ, RZ, -R65 ;  /* 0x000000ffff419224 */ /* 0x000fe200078e0a41 */
[----:B------:R-:W-:Y:S01]  /*3c50*/  ISETP.GT.U32.AND P1, PT, R4, R77, PT ;  /* 0x0000004d0400720c */ /* 0x000fe20003f24070 */
[--C-:B------:R-:W-:Y:S01]  /*3c60*/  @!P6 IMAD.IADD R79, R79, 0x1, -R4.reuse ;  /* 0x000000014f4fe824 */ /* 0x100fe200078e0a04 */
[----:B------:R-:W-:Y:S01]  /*3c70*/  ISETP.GE.AND P6, PT, R172, RZ, PT ;  /* 0x000000ffac00720c */ /* 0x000fe20003fc6270 */
[----:B------:R-:W-:Y:S01]  /*3c80*/  @!P2 IMAD.MOV R69, RZ, RZ, -R69 ;  /* 0x000000ffff45a224 */ /* 0x000fe200078e0a45 */
[----:B------:R-:W-:Y:S01]  /*3c90*/  ISETP.NE.AND P2, PT, R3, RZ, PT ;  /* 0x000000ff0300720c */ /* 0x000fe20003f45270 */
[--C-:B------:R-:W-:Y:S01]  /*3ca0*/  @!P4 IMAD.IADD R75, R75, 0x1, -R4.reuse ;  /* 0x000000014b4bc824 */ /* 0x100fe200078e0a04 */
[----:B------:R-:W-:Y:S01]  /*3cb0*/  ISETP.GE.AND P4, PT, R170, RZ, PT ;  /* 0x000000ffaa00720c */ /* 0x000fe20003f86270 */
[--C-:B------:R-:W-:Y:S01]  /*3cc0*/  @!P5 IMAD.IADD R41, R41, 0x1, -R4.reuse ;  /* 0x000000012929d824 */ /* 0x100fe200078e0a04 */
[----:B------:R-:W-:Y:S01]  /*3cd0*/  SEL R40, R5, R2, !P2 ;  /* 0x0000000205287207 */ /* 0x000fe20005000000 */
[--C-:B------:R-:W-:Y:S01]  /*3ce0*/  @!P0 IMAD.IADD R71, R71, 0x1, -R4.reuse ;  /* 0x0000000147478824 */ /* 0x100fe200078e0a04 */
[C---:B------:R-:W-:Y:S01]  /*3cf0*/  SEL R42, R5.reuse, R7, !P2 ;  /* 0x00000007052a7207 */ /* 0x040fe20005000000 */
[----:B------:R-:W-:Y:S01]  /*3d00*/  IMAD.MOV.U32 R84, RZ, RZ, R41 ;  /* 0x000000ffff547224 */ /* 0x000fe200078e0029 */
[----:B------:R-:W-:Y:S01]  /*3d10*/  SEL R41, R5, R6, !P2 ;  /* 0x0000000605297207 */ /* 0x000fe20005000000 */
[----:B------:R-:W-:Y:S01]  /*3d20*/  IMAD R40, R40, UR66, RZ ;  /* 0x0000004228287c24 */ /* 0x000fe2000f8e02ff */
[----:B------:R-:W-:Y:S01]  /*3d30*/  ISETP.GE.AND P5, PT, R164, RZ, PT ;  /* 0x000000ffa400720c */ /* 0x000fe20003fa6270 */
[----:B------:R-:W-:Y:S01]  /*3d40*/  @!P1 IMAD.IADD R77, R77, 0x1, -R4 ;  /* 0x000000014d4d9824 */ /* 0x000fe200078e0a04 */
[----:B------:R-:W-:Y:S01]  /*3d50*/  SEL R43, R5, R8, !P2 ;  /* 0x00000008052b7207 */ /* 0x000fe20005000000 */
[----:B------:R-:W-:Y:S01]  /*3d60*/  IMAD R41, R41, UR66, RZ ;  /* 0x0000004229297c24 */ /* 0x000fe2000f8e02ff */
[----:B------:R-:W-:Y:S01]  /*3d70*/  ISETP.GE.AND P0, PT, R163, RZ, PT ;  /* 0x000000ffa300720c */ /* 0x000fe20003f06270 */
[----:B------:R-:W-:Y:S01]  /*3d80*/  @!P6 IMAD.MOV R79, RZ, RZ, -R79 ;  /* 0x000000ffff4fe224 */ /* 0x000fe200078e0a4f */
[----:B------:R-:W-:Y:S01]  /*3d90*/  ISETP.GE.AND P1, PT, R171, RZ, PT ;  /* 0x000000ffab00720c */ /* 0x000fe20003f26270 */
[----:B------:R-:W-:Y:S01]  /*3da0*/  @!P4 IMAD.MOV R75, RZ, RZ, -R75 ;  /* 0x000000ffff4bc224 */ /* 0x000fe200078e0a4b */
[C---:B------:R-:W-:Y:S01]  /*3db0*/  SEL R44, R5.reuse, R9, !P2 ;  /* 0x00000009052c7207 */ /* 0x040fe20005000000 */
[----:B------:R-:W-:Y:S01]  /*3dc0*/  IMAD R42, R42, UR66, RZ ;  /* 0x000000422a2a7c24 */ /* 0x000fe2000f8e02ff */
[----:B------:R-:W-:Y:S01]  /*3dd0*/  SEL R33, R5, R33, !P2 ;  /* 0x0000002105217207 */ /* 0x000fe20005000000 */
[----:B------:R-:W-:Y:S01]  /*3de0*/  IMAD R43, R43, UR66, RZ ;  /* 0x000000422b2b7c24 */ /* 0x000fe2000f8e02ff */
[----:B------:R-:W-:Y:S01]  /*3df0*/  SHF.R.S32.HI R169, RZ, 0x1f, R40 ;  /* 0x0000001fffa97819 */ /* 0x000fe20000011428 */
[----:B------:R-:W-:Y:S01]  /*3e00*/  IMAD R44, R44, UR66, RZ ;  /* 0x000000422c2c7c24 */ /* 0x000fe2000f8e02ff */
[----:B--2---:R-:W-:Y:S01]  /*3e10*/  IADD3 R170, P6, PT, R40, UR42, RZ ;  /* 0x0000002a28aa7c10 */ /* 0x004fe2000ffde0ff */
[----:B------:R-:W-:Y:S01]  /*3e20*/  @!P5 IMAD.MOV R84, RZ, RZ, -R84 ;  /* 0x000000ffff54d224 */ /* 0x000fe200078e0a54 */
[----:B------:R-:W-:Y:S01]  /*3e30*/  SEL R45, R5, R10, !P2 ;  /* 0x0000000a052d7207 */ /* 0x000fe20005000000 */
[----:B------:R-:W-:Y:S01]  /*3e40*/  @!P0 IMAD.MOV R71, RZ, RZ, -R71 ;  /* 0x000000ffff478224 */ /* 0x000fe200078e0a47 */
[----:B------:R-:W-:Y:S01]  /*3e50*/  SHF.R.S32.HI R171, RZ, 0x1f, R41 ;  /* 0x0000001fffab7819 */ /* 0x000fe20000011429 */
[----:B------:R-:W-:Y:S01]  /*3e60*/  @!P3 IMAD.MOV R73, RZ, RZ, -R73 ;  /* 0x000000ffff49b224 */ /* 0x000fe200078e0a49 */
[----:B------:R-:W-:Y:S01]  /*3e70*/  IADD3 R172, P4, PT, R41, UR42, RZ ;  /* 0x0000002a29ac7c10 */ /* 0x000fe2000ff9e0ff */
[----:B------:R-:W-:Y:S01]  /*3e80*/  IMAD R45, R45, UR66, RZ ;  /* 0x000000422d2d7c24 */ /* 0x000fe2000f8e02ff */
[C---:B------:R-:W-:Y:S01]  /*3e90*/  SEL R46, R5.reuse, R11, !P2 ;  /* 0x0000000b052e7207 */ /* 0x040fe20005000000 */
[----:B------:R-:W-:Y:S01]  /*3ea0*/  @!P1 IMAD.MOV R77, RZ, RZ, -R77 ;  /* 0x000000ffff4d9224 */ /* 0x000fe200078e0a4d */
[----:B------:R-:W-:Y:S01]  /*3eb0*/  SEL R11, R5, R55, !P2 ;  /* 0x00000037050b7207 */ /* 0x000fe20005000000 */
[----:B------:R-:W-:Y:S01]  /*3ec0*/  IMAD R55, R33, UR66, RZ ;  /* 0x0000004221377c24 */ /* 0x000fe2000f8e02ff */
[----:B------:R-:W-:Y:S01]  /*3ed0*/  IADD3.X R169, PT, PT, R169, UR43, RZ, P6, !PT ;  /* 0x0000002ba9a97c10 */ /* 0x000fe2000b7fe4ff */
[----:B------:R-:W-:Y:S01]  /*3ee0*/  IMAD R46, R46, UR66, RZ ;  /* 0x000000422e2e7c24 */ /* 0x000fe2000f8e02ff */
[----:B------:R-:W-:Y:S01]  /*3ef0*/  SEL R37, R5, R37, !P2 ;  /* 0x0000002505257207 */ /* 0x000fe20005000000 */
[----:B------:R-:W-:Y:S01]  /*3f00*/  IMAD R11, R11, UR66, RZ ;  /* 0x000000420b0b7c24 */ /* 0x000fe2000f8e02ff */
[----:B------:R-:W-:Y:S01]  /*3f10*/  SHF.R.S32.HI R173, RZ, 0x1f, R42 ;  /* 0x0000001fffad7819 */ /* 0x000fe2000001142a */
[----:B-----5:R-:W-:Y:S01]  /*3f20*/  IMAD R166, R166, UR76, RZ ;  /* 0x0000004ca6a67c24 */ /* 0x020fe2000f8e02ff */
[----:B------:R-:W-:Y:S01]  /*3f30*/  IADD3 R174, P6, PT, R42, UR42, RZ ;  /* 0x0000002a2aae7c10 */ /* 0x000fe2000ffde0ff */
[----:B------:R-:W-:Y:S01]  /*3f40*/  IMAD R37, R37, UR66, RZ ;  /* 0x0000004225257c24 */ /* 0x000fe2000f8e02ff */
[----:B------:R-:W-:Y:S01]  /*3f50*/  IADD3.X R171, PT, PT, R171, UR43, RZ, P4, !PT ;  /* 0x0000002babab7c10 */ /* 0x000fe2000a7fe4ff */
[----:B------:R-:W-:Y:S01]  /*3f60*/  IMAD R165, R165, UR76, RZ ;  /* 0x0000004ca5a57c24 */ /* 0x000fe2000f8e02ff */
[----:B------:R-:W-:Y:S01]  /*3f70*/  SEL R47, R5, R12, !P2 ;  /* 0x0000000c052f7207 */ /* 0x000fe20005000000 */
[----:B------:R-:W-:Y:S01]  /*3f80*/  USHF.R.S32.HI UR76, URZ, 0x1f, UR67 ;  /* 0x0000001fff4c7899 */ /* 0x000fe20008011443 */
[----:B------:R-:W-:-:S02]  /*3f90*/  SHF.R.S32.HI R175, RZ, 0x1f, R43 ;  /* 0x0000001fffaf7819 */ /* 0x000fc4000001142b */
[----:B------:R-:W-:Y:S01]  /*3fa0*/  IADD3 R180, P4, PT, R43, UR42, RZ ;  /* 0x0000002a2bb47c10 */ /* 0x000fe2000ff9e0ff */
[----:B------:R-:W-:Y:S01]  /*3fb0*/  IMAD R47, R47, UR66, RZ ;  /* 0x000000422f2f7c24 */ /* 0x000fe2000f8e02ff */
[----:B------:R-:W-:Y:S02]  /*3fc0*/  SEL R36, R5, R36, !P2 ;  /* 0x0000002405247207 */ /* 0x000fe40005000000 */
[----:B------:R-:W-:Y:S02]  /*3fd0*/  IADD3.X R173, PT, PT, R173, UR43, RZ, P6, !PT ;  /* 0x0000002badad7c10 */ /* 0x000fe4000b7fe4ff */
[----:B------:R-:W-:Y:S01]  /*3fe0*/  SEL R48, R5, R13, !P2 ;  /* 0x0000000d05307207 */ /* 0x000fe20005000000 */
[----:B------:R-:W-:Y:S01]  /*3ff0*/  IMAD R36, R36, UR66, RZ ;  /* 0x0000004224247c24 */ /* 0x000fe2000f8e02ff */
[----:B------:R-:W-:Y:S02]  /*4000*/  IADD3 R33, P5, PT, R55, UR42, RZ ;  /* 0x0000002a37217c10 */ /* 0x000fe4000ffbe0ff */
[----:B------:R-:W-:Y:S01]  /*4010*/  SHF.R.S32.HI R181, RZ, 0x1f, R44 ;  /* 0x0000001fffb57819 */ /* 0x000fe2000001142c */
[----:B------:R-:W-:Y:S01]  /*4020*/  IMAD R48, R48, UR66, RZ ;  /* 0x0000004230307c24 */ /* 0x000fe2000f8e02ff */
[----:B------:R-:W-:-:S02]  /*4030*/  IADD3 R182, P6, PT, R44, UR42, RZ ;  /* 0x0000002a2cb67c10 */ /* 0x000fc4000ffde0ff */
[----:B------:R-:W-:Y:S02]  /*4040*/  IADD3.X R175, PT, PT, R175, UR43, RZ, P4, !PT ;  /* 0x0000002bafaf7c10 */ /* 0x000fe4000a7fe4ff */
[C---:B------:R-:W-:Y:S02]  /*4050*/  SEL R49, R5.reuse, R14, !P2 ;  /* 0x0000000e05317207 */ /* 0x040fe40005000000 */
[----:B------:R-:W-:Y:S02]  /*4060*/  SEL R35, R5, R35, !P2 ;  /* 0x0000002305237207 */ /* 0x000fe40005000000 */
[----:B------:R-:W-:Y:S01]  /*4070*/  SHF.R.S32.HI R205, RZ, 0x1f, R45 ;  /* 0x0000001fffcd7819 */ /* 0x000fe2000001142d */
[----:B------:R-:W-:Y:S01]  /*4080*/  IMAD R49, R49, UR66, RZ ;  /* 0x0000004231317c24 */ /* 0x000fe2000f8e02ff */
[----:B------:R-:W-:Y:S02]  /*4090*/  IADD3 R210, P4, PT, R45, UR42, RZ ;  /* 0x0000002a2dd27c10 */ /* 0x000fe4000ff9e0ff */
[----:B------:R-:W-:-:S02]  /*40a0*/  CS2R R44, SRZ ;  /* 0x00000000002c7805 */ /* 0x000fc4000001ff00 */
[----:B------:R-:W-:Y:S02]  /*40b0*/  R2UR UR7, R33 ;  /* 0x00000000210772ca */ /* 0x000fe400000e0000 */
[----:B------:R-:W-:Y:S02]  /*40c0*/  IADD3.X R181, PT, PT, R181, UR43, RZ, P6, !PT ;  /* 0x0000002bb5b57c10 */ /* 0x000fe4000b7fe4ff */
[C---:B------:R-:W-:Y:S02]  /*40d0*/  SEL R50, R5.reuse, R15, !P2 ;  /* 0x0000000f05327207 */ /* 0x040fe40005000000 */
[C---:B------:R-:W-:Y:S02]  /*40e0*/  SEL R20, R5.reuse, R20, !P2 ;  /* 0x0000001405147207 */ /* 0x040fe40005000000 */
[C---:B------:R-:W-:Y:S01]  /*40f0*/  SEL R34, R5.reuse, R34, !P2 ;  /* 0x0000002205227207 */ /* 0x040fe20005000000 */
[----:B------:R-:W-:Y:S01]  /*4100*/  IMAD R50, R50, UR66, RZ ;  /* 0x0000004232327c24 */ /* 0x000fe2000f8e02ff */
[----:B------:R-:W-:Y:S01]  /*4110*/  SEL R6, R5, R63, !P2 ;  /* 0x0000003f05067207 */ /* 0x000fe20005000000 */
[----:B------:R-:W-:Y:S01]  /*4120*/  IMAD R63, R35, UR66, RZ ;  /* 0x00000042233f7c24 */ /* 0x000fe2000f8e02ff */
[----:B------:R-:W-:-:S02]  /*4130*/  IADD3 R33, P0, PT, R37, UR42, RZ ;  /* 0x0000002a25217c10 */ /* 0x000fc4000ff1e0ff */
[----:B------:R-:W-:Y:S02]  /*4140*/  SHF.R.S32.HI R211, RZ, 0x1f, R46 ;  /* 0x0000001fffd37819 */ /* 0x000fe4000001142e */
[----:B------:R-:W-:Y:S02]  /*4150*/  IADD3 R215, P6, PT, R46, UR42, RZ ;  /* 0x0000002a2ed77c10 */ /* 0x000fe4000ffde0ff */
[----:B------:R-:W-:Y:S02]  /*4160*/  IADD3.X R205, PT, PT, R205, UR43, RZ, P4, !PT ;  /* 0x0000002bcdcd7c10 */ /* 0x000fe4000a7fe4ff */
[C---:B------:R-:W-:Y:S02]  /*4170*/  SEL R51, R5.reuse, R16, !P2 ;  /* 0x0000001005337207 */ /* 0x040fe40005000000 */
[C---:B------:R-:W-:Y:S02]  /*4180*/  SEL R52, R5.reuse, R17, !P2 ;  /* 0x0000001105347207 */ /* 0x040fe40005000000 */
[----:B------:R-:W-:Y:S01]  /*4190*/  SEL R53, R5, R18, !P2 ;  /* 0x0000001205357207 */ /* 0x000fe20005000000 */
[----:B------:R-:W-:Y:S01]  /*41a0*/  IMAD R51, R51, UR66, RZ ;  /* 0x0000004233337c24 */ /* 0x000fe2000f8e02ff */
[----:B------:R-:W-:Y:S01]  /*41b0*/  SEL R54, R5, R0, !P2 ;  /* 0x0000000005367207 */ /* 0x000fe20005000000 */
[----:B------:R-:W-:Y:S01]  /*41c0*/  IMAD R52, R52, UR66, RZ ;  /* 0x0000004234347c24 */ /* 0x000fe2000f8e02ff */
[----:B------:R-:W-:Y:S01]  /*41d0*/  SHF.R.S32.HI R216, RZ, 0x1f, R47 ;  /* 0x0000001fffd87819 */ /* 0x000fe2000001142f */
[----:B------:R-:W-:Y:S01]  /*41e0*/  IMAD R53, R53, UR66, RZ ;  /* 0x0000004235357c24 */ /* 0x000fe2000f8e02ff */
[----:B------:R-:W-:Y:S01]  /*41f0*/  IADD3 R217, P4, PT, R47, UR42, RZ ;  /* 0x0000002a2fd97c10 */ /* 0x000fe2000ff9e0ff */
[----:B------:R-:W-:Y:S01]  /*4200*/  IMAD R54, R54, UR66, RZ ;  /* 0x0000004236367c24 */ /* 0x000fe2000f8e02ff */
[----:B------:R-:W-:-:S02]  /*4210*/  SEL R19, R5, R19, !P2 ;  /* 0x0000001305137207 */ /* 0x000fc40005000000 */
[----:B------:R-:W-:Y:S02]  /*4220*/  CS2R R46, SRZ ;  /* 0x00000000002e7805 */ /* 0x000fe4000001ff00 */
[C---:B------:R-:W-:Y:S02]  /*4230*/  SEL R25, R5.reuse, R25, !P2 ;  /* 0x0000001905197207 */ /* 0x040fe40005000000 */
[C---:B------:R-:W-:Y:S02]  /*4240*/  SEL R21, R5.reuse, R21, !P2 ;  /* 0x0000001505157207 */ /* 0x040fe40005000000 */
[----:B------:R-:W-:Y:S01]  /*4250*/  SEL R22, R5, R22, !P2 ;  /* 0x0000001605167207 */ /* 0x000fe20005000000 */
[----:B------:R-:W-:Y:S01]  /*4260*/  IMAD R25, R25, UR66, RZ ;  /* 0x0000004219197c24 */ /* 0x000fe2000f8e02ff */
[C---:B------:R-:W-:Y:S02]  /*4270*/  SEL R23, R5.reuse, R23, !P2 ;  /* 0x0000001705177207 */ /* 0x040fe40005000000 */
[C---:B------:R-:W-:Y:S01]  /*4280*/  SEL R24, R5.reuse, R24, !P2 ;  /* 0x0000001805187207 */ /* 0x040fe20005000000 */
[----:B------:R-:W-:Y:S01]  /*4290*/  IMAD R22, R22, UR66, RZ ;  /* 0x0000004216167c24 */ /* 0x000fe2000f8e02ff */
[----:B------:R-:W-:Y:S01]  /*42a0*/  SEL R26, R5, R26, !P2 ;  /* 0x0000001a051a7207 */ /* 0x000fe20005000000 */
[----:B------:R-:W-:Y:S01]  /*42b0*/  IMAD R23, R23, UR66, RZ ;  /* 0x0000004217177c24 */ /* 0x000fe2000f8e02ff */
[C---:B------:R-:W-:Y:S01]  /*42c0*/  SEL R27, R5.reuse, R27, !P2 ;  /* 0x0000001b051b7207 */ /* 0x040fe20005000000 */
[----:B------:R-:W-:Y:S01]  /*42d0*/  IMAD R24, R24, UR66, RZ ;  /* 0x0000004218187c24 */ /* 0x000fe2000f8e02ff */
[C---:B------:R-:W-:Y:S01]  /*42e0*/  SEL R29, R5.reuse, R29, !P2 ;  /* 0x0000001d051d7207 */ /* 0x040fe20005000000 */
[----:B------:R-:W-:Y:S01]  /*42f0*/  IMAD R26, R26, UR66, RZ ;  /* 0x000000421a1a7c24 */ /* 0x000fe2000f8e02ff */
[----:B------:R-:W-:Y:S01]  /*4300*/  SEL R28, R5, R28, !P2 ;  /* 0x0000001c051c7207 */ /* 0x000fe20005000000 */
        /* <DEDUP_REMOVED lines=35> */
[----:B------:R-:W-:-:S02]  /*4540*/  SEL R18, R5, R76, !P2 ;  /* 0x0000004c05127207 */ /* 0x000fc40005000000 */
[C---:B------:R-:W-:Y:S02]  /*4550*/  SEL R15, R5.reuse, R78, !P2 ;  /* 0x0000004e050f7207 */ /* 0x040fe40005000000 */
[C---:B------:R-:W-:Y:S02]  /*4560*/  SEL R14, R5.reuse, R80, !P2 ;  /* 0x00000050050e7207 */ /* 0x040fe40005000000 */
[----:B------:R-:W-:Y:S02]  /*4570*/  CS2R R80, SRZ ;  /* 0x0000000000507805 */ /* 0x000fe4000001ff00 */
[C---:B------:R-:W-:Y:S02]  /*4580*/  SEL R13, R5.reuse, R82, !P2 ;  /* 0x00000052050d7207 */ /* 0x040fe40005000000 */
[----:B------:R-:W-:Y:S02]  /*4590*/  CS2R R82, SRZ ;  /* 0x0000000000527805 */ /* 0x000fe4000001ff00 */
[C---:B------:R-:W-:Y:S01]  /*45a0*/  SEL R12, R5.reuse, R61, !P2 ;  /* 0x0000003d050c7207 */ /* 0x040fe20005000000 */
[----:B------:R-:W-:Y:S01]  /*45b0*/  IMAD R61, R34, UR66, RZ ;  /* 0x00000042223d7c24 */ /* 0x000fe2000f8e02ff */
[----:B------:R-:W-:-:S02]  /*45c0*/  SEL R8, R5, R65, !P2 ;  /* 0x0000004105087207 */ /* 0x000fc40005000000 */
[C---:B------:R-:W-:Y:S02]  /*45d0*/  SEL R9, R5.reuse, R67, !P2 ;  /* 0x0000004305097207 */ /* 0x040fe40005000000 */
[C---:B------:R-:W-:Y:S02]  /*45e0*/  SEL R10, R5.reuse, R69, !P2 ;  /* 0x00000045050a7207 */ /* 0x040fe40005000000 */
[C---:B------:R-:W-:Y:S02]  /*45f0*/  SEL R0, R5.reuse, R71, !P2 ;  /* 0x0000004705007207 */ /* 0x040fe40005000000 */
[C---:B------:R-:W-:Y:S02]  /*4600*/  SEL R2, R5.reuse, R73, !P2 ;  /* 0x0000004905027207 */ /* 0x040fe40005000000 */
[----:B------:R-:W-:Y:S02]  /*4610*/  CS2R R72, SRZ ;  /* 0x0000000000487805 */ /* 0x000fe4000001ff00 */
[----:B------:R-:W-:-:S02]  /*4620*/  SEL R4, R5, R75, !P2 ;  /* 0x0000004b05047207 */ /* 0x000fc40005000000 */
[----:B------:R-:W-:Y:S02]  /*4630*/  CS2R R74, SRZ ;  /* 0x00000000004a7805 */ /* 0x000fe4000001ff00 */
[C---:B------:R-:W-:Y:S01]  /*4640*/  SEL R7, R5.reuse, R77, !P2 ;  /* 0x0000004d05077207 */ /* 0x040fe20005000000 */
[----:B------:R-:W-:Y:S01]  /*4650*/  IMAD R2, R2, UR66, RZ ;  /* 0x0000004202027c24 */ /* 0x000fe2000f8e02ff */
[C---:B------:R-:W-:Y:S01]  /*4660*/  SEL R3, R5.reuse, R79, !P2 ;  /* 0x0000004f05037207 */ /* 0x040fe20005000000 */
[----:B------:R-:W-:Y:S01]  /*4670*/  IMAD R4, R4, UR66, RZ ;  /* 0x0000004204047c24 */ /* 0x000fe2000f8e02ff */
[----:B------:R-:W-:Y:S02]  /*4680*/  SEL R5, R5, R84, !P2 ;  /* 0x0000005405057207 */ /* 0x000fe40005000000 */
[----:B------:R-:W-:Y:S02]  /*4690*/  CS2R R76, SRZ ;  /* 0x00000000004c7805 */ /* 0x000fe4000001ff00 */
[----:B------:R-:W-:-:S02]  /*46a0*/  IADD3 R35, P2, PT, R36, UR42, RZ ;  /* 0x0000002a24237c10 */ /* 0x000fc4000ff5e0ff */
[----:B------:R-:W-:Y:S02]  /*46b0*/  CS2R R78, SRZ ;  /* 0x00000000004e7805 */ /* 0x000fe4000001ff00 */
[----:B------:R-:W-:Y:S01]  /*46c0*/  R2UR UR11, R33 ;  /* 0x00000000210b72ca */ /* 0x000fe200000e0000 */
[----:B------:R-:W-:Y:S01]  /*46d0*/  IMAD R33, R20, UR66, RZ ;  /* 0x0000004214217c24 */ /* 0x000fe2000f8e02ff */
[----:B------:R-:W-:Y:S02]  /*46e0*/  IADD3.X R211, PT, PT, R211, UR43, RZ, P6, !PT ;  /* 0x0000002bd3d37c10 */ /* 0x000fe4000b7fe4ff */
[----:B------:R-:W-:Y:S02]  /*46f0*/  CS2R R84, SRZ ;  /* 0x0000000000547805 */ /* 0x000fe4000001ff00 */
[----:B------:R-:W-:Y:S02]  /*4700*/  SHF.R.S32.HI R221, RZ, 0x1f, R48 ;  /* 0x0000001fffdd7819 */ /* 0x000fe40000011430 */
[----:B------:R-:W-:-:S02]  /*4710*/  IADD3 R222, P6, PT, R48, UR42, RZ ;  /* 0x0000002a30de7c10 */ /* 0x000fc4000ffde0ff */
[----:B------:R-:W-:Y:S02]  /*4720*/  IADD3.X R216, PT, PT, R216, UR43, RZ, P4, !PT ;  /* 0x0000002bd8d87c10 */ /* 0x000fe4000a7fe4ff */
[----:B------:R-:W-:Y:S02]  /*4730*/  IADD3 R34, P1, PT, R63, UR42, RZ ;  /* 0x0000002a3f227c10 */ /* 0x000fe4000ff3e0ff */
[----:B------:R-:W-:Y:S02]  /*4740*/  SHF.R.S32.HI R241, RZ, 0x1f, R49 ;  /* 0x0000001ffff17819 */ /* 0x000fe40000011431 */
[----:B------:R-:W-:Y:S02]  /*4750*/  IADD3 R20, P4, PT, R49, UR42, RZ ;  /* 0x0000002a31147c10 */ /* 0x000fe4000ff9e0ff */
[----:B------:R-:W-:Y:S02]  /*4760*/  CS2R R48, SRZ ;  /* 0x0000000000307805 */ /* 0x000fe4000001ff00 */
[----:B------:R-:W-:Y:S01]  /*4770*/  R2UR UR9, R35 ;  /* 0x00000000230972ca */ /* 0x000fe200000e0000 */
[----:B------:R-:W-:Y:S01]  /*4780*/  IMAD R35, R21, UR66, RZ ;  /* 0x0000004215237c24 */ /* 0x000fe2000f8e02ff */
[----:B------:R-:W-:Y:S01]  /*4790*/  IADD3.X R221, PT, PT, R221, UR43, RZ, P6, !PT ;  /* 0x0000002bdddd7c10 */ /* 0x000fe2000b7fe4ff */
[----:B------:R0:W-:Y:S01]  /*47a0*/  STL [R1], R20 ;  /* 0x0000001401007387 */ /* 0x0001e20000100800 */
[----:B------:R-:W-:Y:S01]  /*47b0*/  R2UR UR10, R34 ;  /* 0x00000000220a72ca */ /* 0x000fe200000e0000 */
[----:B------:R-:W-:Y:S01]  /*47c0*/  IMAD R34, R19, UR66, RZ ;  /* 0x0000004213227c24 */ /* 0x000fe2000f8e02ff */
[----:B------:R-:W-:-:S02]  /*47d0*/  IADD3 R21, P6, PT, R50, UR42, RZ ;  /* 0x0000002a32157c10 */ /* 0x000fc4000ffde0ff */
[----:B------:R-:W-:Y:S02]  /*47e0*/  IADD3.X R241, PT, PT, R241, UR43, RZ, P4, !PT ;  /* 0x0000002bf1f17c10 */ /* 0x000fe4000a7fe4ff */
[----:B------:R-:W-:Y:S01]  /*47f0*/  IADD3 R40, P4, PT, R51, UR42, RZ ;  /* 0x0000002a33287c10 */ /* 0x000fe2000ff9e0ff */
[----:B------:R1:W-:Y:S01]  /*4800*/  STL [R1+0x8], R21 ;  /* 0x0000081501007387 */ /* 0x0003e20000100800 */
[----:B------:R-:W-:Y:S02]  /*4810*/  SHF.R.S32.HI R19, RZ, 0x1f, R50 ;  /* 0x0000001fff137819 */ /* 0x000fe40000011432 */
[----:B0-----:R-:W-:Y:S01]  /*4820*/  SHF.R.S32.HI R20, RZ, 0x1f, R51 ;  /* 0x0000001fff147819 */ /* 0x001fe20000011433 */
[----:B------:R0:W-:Y:S01]  /*4830*/  STL [R1+0x20], R40 ;  /* 0x0000202801007387 */ /* 0x0001e20000100800 */
[----:B------:R-:W-:Y:S02]  /*4840*/  IADD3.X R41, PT, PT, R19, UR43, RZ, P6, !PT ;  /* 0x0000002b13297c10 */ /* 0x000fe4000b7fe4ff */
[----:B------:R-:W-:-:S02]  /*4850*/  CS2R R50, SRZ ;  /* 0x0000000000327805 */ /* 0x000fc4000001ff00 */
[----:B------:R-:W-:Y:S02]  /*4860*/  SHF.R.S32.HI R19, RZ, 0x1f, R33 ;  /* 0x0000001fff137819 */ /* 0x000fe40000011421 */
[----:B------:R-:W-:Y:S01]  /*4870*/  IADD3 R65, P3, PT, R61, UR42, RZ ;  /* 0x0000002a3d417c10 */ /* 0x000fe2000ff7e0ff */
[----:B------:R2:W-:Y:S01]  /*4880*/  STL [R1+0x4], R41 ;  /* 0x0000042901007387 */ /* 0x0005e20000100800 */
[----:B-1----:R-:W-:Y:S02]  /*4890*/  SHF.R.S32.HI R21, RZ, 0x1f, R52 ;  /* 0x0000001fff157819 */ /* 0x002fe40000011434 */
[----:B------:R-:W-:Y:S02]  /*48a0*/  R2UR UR8, R65 ;  /* 0x00000000410872ca */ /* 0x000fe400000e0000 */
[----:B0-----:R-:W-:Y:S02]  /*48b0*/  IADD3 R40, P6, PT, R52, UR42, RZ ;  /* 0x0000002a34287c10 */ /* 0x001fe4000ffde0ff */
[----:B--2---:R-:W-:-:S03]  /*48c0*/  IADD3.X R41, PT, PT, R20, UR43, RZ, P4, !PT ;  /* 0x0000002b14297c10 */ /* 0x004fc6000a7fe4ff */
[----:B------:R0:W-:Y:S01]  /*48d0*/  STL [R1+0x30], R40 ;  /* 0x0000302801007387 */ /* 0x0001e20000100800 */
[----:B------:R-:W-:-:S03]  /*48e0*/  SHF.R.S32.HI R20, RZ, 0x1f, R53 ;  /* 0x0000001fff147819 */ /* 0x000fc60000011435 */
[----:B------:R1:W-:Y:S01]  /*48f0*/  STL [R1+0xc], R41 ;  /* 0x00000c2901007387 */ /* 0x0003e20000100800 */
[----:B0-----:R-:W-:Y:S02]  /*4900*/  IADD3 R40, P4, PT, R33, UR42, RZ ;  /* 0x0000002a21287c10 */ /* 0x001fe4000ff9e0ff */
[----:B------:R-:W-:Y:S02]  /*4910*/  IADD3.X R33, PT, PT, R21, UR43, RZ, P6, !PT ;  /* 0x0000002b15217c10 */ /* 0x000fe4000b7fe4ff */
[----:B------:R-:W-:Y:S01]  /*4920*/  SHF.R.S32.HI R21, RZ, 0x1f, R34 ;  /* 0x0000001fff157819 */ /* 0x000fe20000011422 */
[----:B------:R0:W-:Y:S01]  /*4930*/  STL [R1+0x38], R40 ;  /* 0x0000382801007387 */ /* 0x0001e20000100800 */
[----:B-1----:R-:W-:-:S03]  /*4940*/  IMAD R41, R10, UR66, RZ ;  /* 0x000000420a297c24 */ /* 0x002fc6000f8e02ff */
[----:B------:R1:W-:Y:S01]  /*4950*/  STL [R1+0x28], R33 ;  /* 0x0000282101007387 */ /* 0x0003e20000100800 */
[----:B0-----:R-:W-:Y:S02]  /*4960*/  IADD3 R40, P6, PT, R53, UR42, RZ ;  /* 0x0000002a35287c10 */ /* 0x001fe4000ffde0ff */
[----:B------:R-:W-:Y:S02]  /*4970*/  CS2R R52, SRZ ;  /* 0x0000000000347805 */ /* 0x000fe4000001ff00 */
[----:B-1----:R-:W-:Y:S01]  /*4980*/  IADD3.X R33, PT, PT, R19, UR43, RZ, P4, !PT ;  /* 0x0000002b13217c10 */ /* 0x002fe2000a7fe4ff */
[----:B------:R0:W-:Y:S01]  /*4990*/  STL [R1+0x40], R40 ;  /* 0x0000402801007387 */ /* 0x0001e20000100800 */
[----:B------:R-:W-:Y:S02]  /*49a0*/  IADD3 R34, P4, PT, R34, UR42, RZ ;  /* 0x0000002a22227c10 */ /* 0x000fe4000ff9e0ff */
[----:B------:R-:W-:Y:S01]  /*49b0*/  SHF.R.S32.HI R19, RZ, 0x1f, R25 ;  /* 0x0000001fff137819 */ /* 0x000fe20000011419 */
[----:B------:R1:W-:Y:S04]  /*49c0*/  STL [R1+0x34], R33 ;  /* 0x0000342101007387 */ /* 0x0003e80000100800 */
[----:B------:R2:W-:Y:S01]  /*49d0*/  STL [R1+0x48], R34 ;  /* 0x0000482201007387 */ /* 0x0005e20000100800 */
[----:B0-----:R-:W-:Y:S01]  /*49e0*/  IMAD R40, R9, UR66, RZ ;  /* 0x0000004209287c24 */ /* 0x001fe2000f8e02ff */
[----:B-1----:R-:W-:-:S02]  /*49f0*/  IADD3.X R33, PT, PT, R20, UR43, RZ, P6, !PT ;  /* 0x0000002b14217c10 */ /* 0x002fc4000b7fe4ff */
[----:B------:R-:W-:Y:S02]  /*4a00*/  IADD3 R25, P6, PT, R25, UR42, RZ ;  /* 0x0000002a19197c10 */ /* 0x000fe4000ffde0ff */
[----:B------:R-:W-:Y:S01]  /*4a10*/  SHF.R.S32.HI R20, RZ, 0x1f, R35 ;  /* 0x0000001fff147819 */ /* 0x000fe20000011423 */
[----:B------:R0:W-:Y:S01]  /*4a20*/  STL [R1+0x3c], R33 ;  /* 0x00003c2101007387 */ /* 0x0001e20000100800 */
[----:B--2---:R-:W-:Y:S01]  /*4a30*/  IMAD R34, R18, UR66, RZ ;  /* 0x0000004212227c24 */ /* 0x004fe2000f8e02ff */
[----:B------:R-:W-:Y:S02]  /*4a40*/  SHF.R.S32.HI R18, RZ, 0x1f, R64 ;  /* 0x0000001fff127819 */ /* 0x000fe40000011440 */
[----:B------:R1:W-:Y:S02]  /*4a50*/  STL [R1+0x50], R25 ;  /* 0x0000501901007387 */ /* 0x0003e40000100800 */
[----:B------:R-:W-:Y:S02]  /*4a60*/  SHF.R.S32.HI R9, RZ, 0x1f, R34 ;  /* 0x0000001fff097819 */ /* 0x000fe40000011422 */
[----:B0-----:R-:W-:-:S02]  /*4a70*/  IADD3.X R33, PT, PT, R21, UR43, RZ, P4, !PT ;  /* 0x0000002b15217c10 */ /* 0x001fc4000a7fe4ff */
[----:B------:R-:W-:Y:S02]  /*4a80*/  SHF.R.S32.HI R21, RZ, 0x1f, R22 ;  /* 0x0000001fff157819 */ /* 0x000fe40000011416 */
[----:B-1----:R-:W-:Y:S01]  /*4a90*/  IADD3 R25, P4, PT, R35, UR42, RZ ;  /* 0x0000002a23197c10 */ /* 0x002fe2000ff9e0ff */
[----:B------:R0:W-:Y:S01]  /*4aa0*/  STL [R1+0x44], R33 ;  /* 0x0000442101007387 */ /* 0x0001e20000100800 */
[----:B------:R-:W-:-:S03]  /*4ab0*/  IMAD R35, R15, UR66, RZ ;  /* 0x000000420f237c24 */ /* 0x000fc6000f8e02ff */
[----:B------:R1:W-:Y:S01]  /*4ac0*/  STL [R1+0x58], R25 ;  /* 0x0000581901007387 */ /* 0x0003e20000100800 */
[----:B0-----:R-:W-:Y:S02]  /*4ad0*/  IADD3.X R33, PT, PT, R19, UR43, RZ, P6, !PT ;  /* 0x0000002b13217c10 */ /* 0x001fe4000b7fe4ff */
[----:B------:R-:W-:Y:S02]  /*4ae0*/  SHF.R.S32.HI R19, RZ, 0x1f, R23 ;  /* 0x0000001fff137819 */ /* 0x000fe40000011417 */
[----:B-1----:R-:W-:Y:S01]  /*4af0*/  IADD3 R25, P6, PT, R22, UR42, RZ ;  /* 0x0000002a16197c10 */ /* 0x002fe2000ffde0ff */
[----:B------:R0:W-:Y:S01]  /*4b00*/  STL [R1+0x4c], R33 ;  /* 0x00004c2101007387 */ /* 0x0001e20000100800 */
[----:B------:R-:W-:Y:S02]  /*4b10*/  IADD3.X R22, PT, PT, R20, UR43, RZ, P4, !PT ;  /* 0x0000002b14167c10 */ /* 0x000fe4000a7fe4ff */
[----:B------:R-:W-:Y:S01]  /*4b20*/  IADD3 R23, P4, PT, R23, UR42, RZ ;  /* 0x0000002a17177c10 */ /* 0x000fe2000ff9e0ff */
[----:B------:R1:W-:Y:S01]  /*4b30*/  STL [R1+0x60], R25 ;  /* 0x0000601901007387 */ /* 0x0003e20000100800 */
[----:B------:R-:W-:-:S03]  /*4b40*/  SHF.R.S32.HI R20, RZ, 0x1f, R24 ;  /* 0x0000001fff147819 */ /* 0x000fc60000011418 */
[----:B------:R2:W-:Y:S01]  /*4b50*/  STL [R1+0x54], R22 ;  /* 0x0000541601007387 */ /* 0x0005e20000100800 */
[----:B0-----:R-:W-:-:S03]  /*4b60*/  IMAD R33, R16, UR66, RZ ;  /* 0x0000004210217c24 */ /* 0x001fc6000f8e02ff */
[----:B------:R0:W-:Y:S01]  /*4b70*/  STL [R1+0x68], R23 ;  /* 0x0000681701007387 */ /* 0x0001e20000100800 */
[----:B-1----:R-:W-:Y:S02]  /*4b80*/  SHF.R.S32.HI R25, RZ, 0x1f, R39 ;  /* 0x0000001fff197819 */ /* 0x002fe40000011427 */
[----:B--2---:R-:W-:Y:S02]  /*4b90*/  IADD3.X R22, PT, PT, R21, UR43, RZ, P6, !PT ;  /* 0x0000002b15167c10 */ /* 0x004fe4000b7fe4ff */
[----:B------:R-:W-:Y:S02]  /*4ba0*/  SHF.R.S32.HI R21, RZ, 0x1f, R26 ;  /* 0x0000001fff157819 */ /* 0x000fe4000001141a */
[----:B0-----:R-:W-:Y:S01]  /*4bb0*/  IADD3 R23, P6, PT, R24, UR42, RZ ;  /* 0x0000002a18177c10 */ /* 0x001fe2000ffde0ff */
[----:B------:R0:W-:Y:S01]  /*4bc0*/  STL [R1+0x5c], R22 ;  /* 0x00005c1601007387 */ /* 0x0001e20000100800 */
[----:B------:R-:W-:-:S03]  /*4bd0*/  SHF.R.S32.HI R24, RZ, 0x1f, R57 ;  /* 0x0000001fff187819 */ /* 0x000fc60000011439 */
[----:B------:R1:W-:Y:S01]  /*4be0*/  STL [R1+0x70], R23 ;  /* 0x0000701701007387 */ /* 0x0003e20000100800 */
[----:B0-----:R-:W-:Y:S02]  /*4bf0*/  IADD3.X R22, PT, PT, R19, UR43, RZ, P4, !PT ;  /* 0x0000002b13167c10 */ /* 0x001fe4000a7fe4ff */
[----:B------:R-:W-:Y:S02]  /*4c00*/  SHF.R.S32.HI R19, RZ, 0x1f, R27 ;  /* 0x0000001fff137819 */ /* 0x000fe4000001141b */
[----:B-1----:R-:W-:Y:S01]  /*4c10*/  IADD3 R23, P4, PT, R26, UR42, RZ ;  /* 0x0000002a1a177c10 */ /* 0x002fe2000ff9e0ff */
[----:B------:R0:W-:Y:S01]  /*4c20*/  STL [R1+0x64], R22 ;  /* 0x0000641601007387 */ /* 0x0001e20000100800 */
[----:B------:R-:W-:-:S03]  /*4c30*/  SHF.R.S32.HI R26, RZ, 0x1f, R38 ;  /* 0x0000001fff1a7819 */ /* 0x000fc60000011426 */
[----:B------:R1:W-:Y:S01]  /*4c40*/  STL [R1+0x78], R23 ;  /* 0x0000781701007387 */ /* 0x0003e20000100800 */
[----:B0-----:R-:W-:Y:S02]  /*4c50*/  IADD3.X R22, PT, PT, R20, UR43, RZ, P6, !PT ;  /* 0x0000002b14167c10 */ /* 0x001fe4000b7fe4ff */
[----:B------:R-:W-:Y:S02]  /*4c60*/  SHF.R.S32.HI R20, RZ, 0x1f, R29 ;  /* 0x0000001fff147819 */ /* 0x000fe4000001141d */
[----:B-1----:R-:W-:Y:S01]  /*4c70*/  IADD3 R23, P6, PT, R27, UR42, RZ ;  /* 0x0000002a1b177c10 */ /* 0x002fe2000ffde0ff */
[----:B------:R0:W-:Y:S01]  /*4c80*/  STL [R1+0x6c], R22 ;  /* 0x00006c1601007387 */ /* 0x0001e20000100800 */
[----:B------:R-:W-:Y:S01]  /*4c90*/  SHF.R.S32.HI R27, RZ, 0x1f, R37 ;  /* 0x0000001fff1b7819 */ /* 0x000fe20000011425 */
[----:B------:R-:W-:Y:S02]  /*4ca0*/  IMAD R37, R13, UR66, RZ ;  /* 0x000000420d257c24 */ /* 0x000fe4000f8e02ff */
[----:B------:R1:W-:Y:S01]  /*4cb0*/  STL [R1+0x80], R23 ;  /* 0x0000801701007387 */ /* 0x0003e20000100800 */
[----:B------:R-:W-:-:S04]  /*4cc0*/  IADD3.X R27, PT, PT, R27, UR43, RZ, P0, !PT ;  /* 0x0000002b1b1b7c10 */ /* 0x000fc800087fe4ff */
[----:B------:R-:W-:Y:S02]  /*4cd0*/  R2UR UR48, R27 ;  /* 0x000000001b3072ca */ /* 0x000fe400000e0000 */
[----:B0-----:R-:W-:Y:S02]  /*4ce0*/  IADD3.X R22, PT, PT, R21, UR43, RZ, P4, !PT ;  /* 0x0000002b15167c10 */ /* 0x001fe4000a7fe4ff */
[----:B------:R-:W-:Y:S02]  /*4cf0*/  SHF.R.S32.HI R21, RZ, 0x1f, R28 ;  /* 0x0000001fff157819 */ /* 0x000fe4000001141c */
[----:B-1----:R-:W-:Y:S01]  /*4d00*/  IADD3 R23, P4, PT, R29, UR42, RZ ;  /* 0x0000002a1d177c10 */ /* 0x002fe2000ff9e0ff */
[----:B------:R0:W-:Y:S01]  /*4d10*/  STL [R1+0x74], R22 ;  /* 0x0000741601007387 */ /* 0x0001e20000100800 */
[----:B------:R-:W-:-:S03]  /*4d20*/  SHF.R.S32.HI R29, RZ, 0x1f, R36 ;  /* 0x0000001fff1d7819 */ /* 0x000fc60000011424 */
        /* <DEDUP_REMOVED lines=22> */
[----:B------:R0:W-:Y:S04]  /*4e90*/  STL [R1+0x8c], R22 ;  /* 0x00008c1601007387 */ /* 0x0001e80000100800 */
[----:B------:R1:W-:Y:S01]  /*4ea0*/  STL [R1+0xa0], R23 ;  /* 0x0000a01701007387 */ /* 0x0003e20000100800 */
[----:B0-----:R-:W-:-:S02]  /*4eb0*/  IADD3.X R22, PT, PT, R19, UR43, RZ, P4, !PT ;  /* 0x0000002b13167c10 */ /* 0x001fc4000a7fe4ff */
[----:B------:R-:W-:Y:S02]  /*4ec0*/  SHF.R.S32.HI R19, RZ, 0x1f, R32 ;  /* 0x0000001fff137819 */ /* 0x000fe40000011420 */
[----:B-1----:R-:W-:Y:S01]  /*4ed0*/  IADD3 R23, P4, PT, R31, UR42, RZ ;  /* 0x0000002a1f177c10 */ /* 0x002fe2000ff9e0ff */
[----:B------:R0:W-:Y:S01]  /*4ee0*/  STL [R1+0x94], R22 ;  /* 0x0000941601007387 */ /* 0x0001e20000100800 */
[----:B------:R-:W-:Y:S02]  /*4ef0*/  SHF.R.S32.HI R31, RZ, 0x1f, R55 ;  /* 0x0000001fff1f7819 */ /* 0x000fe40000011437 */
[----:B------:R-:W-:Y:S01]  /*4f00*/  CS2R R54, SRZ ;  /* 0x0000000000367805 */ /* 0x000fe2000001ff00 */
[----:B------:R1:W-:Y:S01]  /*4f10*/  STL [R1+0xa8], R23 ;  /* 0x0000a81701007387 */ /* 0x0003e20000100800 */
[----:B------:R-:W-:-:S04]  /*4f20*/  IADD3.X R31, PT, PT, R31, UR43, RZ, P5, !PT ;  /* 0x0000002b1f1f7c10 */ /* 0x000fc8000affe4ff */
[----:B------:R-:W-:Y:S02]  /*4f30*/  R2UR UR44, R31 ;  /* 0x000000001f2c72ca */ /* 0x000fe400000e0000 */
[----:B0-----:R-:W-:Y:S02]  /*4f40*/  IADD3.X R22, PT, PT, R20, UR43, RZ, P6, !PT ;  /* 0x0000002b14167c10 */ /* 0x001fe4000b7fe4ff */
[----:B------:R-:W-:Y:S02]  /*4f50*/  IADD3 R20, P6, PT, R32, UR42, RZ ;  /* 0x0000002a20147c10 */ /* 0x000fe4000ffde0ff */
[----:B-1----:R-:W-:Y:S01]  /*4f60*/  SHF.R.S32.HI R23, RZ, 0x1f, R59 ;  /* 0x0000001fff177819 */ /* 0x002fe2000001143b */
[----:B------:R-:W-:Y:S01]  /*4f70*/  STL [R1+0x9c], R22 ;  /* 0x00009c1601007387 */ /* 0x000fe20000100800 */
[----:B------:R-:W-:-:S03]  /*4f80*/  IADD3.X R19, PT, PT, R19, UR43, RZ, P6, !PT ;  /* 0x0000002b13137c10 */ /* 0x000fc6000b7fe4ff */
[----:B------:R0:W-:Y:S02]  /*4f90*/  STL [R1+0xb0], R20 ;  /* 0x0000b01401007387 */ /* 0x0001e40000100800 */
[----:B0-----:R-:W-:Y:S02]  /*4fa0*/  IADD3.X R20, PT, PT, R21, UR43, RZ, P4, !PT ;  /* 0x0000002b15147c10 */ /* 0x001fe4000a7fe4ff */
[----:B------:R-:W-:Y:S01]  /*4fb0*/  IADD3 R22, P4, PT, R38, UR42, RZ ;  /* 0x0000002a26167c10 */ /* 0x000fe2000ff9e0ff */
[----:B------:R-:W-:Y:S01]  /*4fc0*/  IMAD R38, R12, UR66, RZ ;  /* 0x000000420c267c24 */ /* 0x000fe2000f8e02ff */
[----:B------:R-:W-:Y:S01]  /*4fd0*/  IADD3 R21, P6, PT, R39, UR42, RZ ;  /* 0x0000002a27157c10 */ /* 0x000fe2000ffde0ff */
[----:B------:R0:W-:Y:S01]  /*4fe0*/  STL [R1+0xa4], R20 ;  /* 0x0000a41401007387 */ /* 0x0001e20000100800 */
[----:B------:R-:W-:Y:S02]  /*4ff0*/  R2UR UR12, R22 ;  /* 0x00000000160c72ca */ /* 0x000fe400000e0000 */
[----:B------:R-:W-:Y:S01]  /*5000*/  R2UR UR13, R21 ;  /* 0x00000000150d72ca */ /* 0x000fe200000e0000 */
[----:B------:R1:W-:Y:S01]  /*5010*/  STL [R1+0xac], R19 ;  /* 0x0000ac1301007387 */ /* 0x0003e20000100800 */
[----:B------:R-:W-:-:S02]  /*5020*/  IADD3 R22, P2, PT, R56, UR42, RZ ;  /* 0x0000002a38167c10 */ /* 0x000fc4000ff5e0ff */
[----:B------:R-:W-:Y:S02]  /*5030*/  IADD3 R21, P1, PT, R58, UR42, RZ ;  /* 0x0000002a3a157c10 */ /* 0x000fe4000ff3e0ff */
[----:B------:R-:W-:Y:S02]  /*5040*/  IADD3.X R26, PT, PT, R26, UR43, RZ, P4, !PT ;  /* 0x0000002b1a1a7c10 */ /* 0x000fe4000a7fe4ff */
[----:B0-----:R-:W-:Y:S02]  /*5050*/  IADD3 R20, P5, PT, R57, UR42, RZ ;  /* 0x0000002a39147c10 */ /* 0x001fe4000ffbe0ff */
[----:B------:R-:W-:Y:S02]  /*5060*/  R2UR UR16, R22 ;  /* 0x00000000161072ca */ /* 0x000fe400000e0000 */
[----:B------:R-:W-:Y:S02]  /*5070*/  R2UR UR14, R20 ;  /* 0x00000000140e72ca */ /* 0x000fe400000e0000 */
[----:B-1----:R-:W-:-:S02]  /*5080*/  IADD3 R19, P3, PT, R59, UR42, RZ ;  /* 0x0000002a3b137c10 */ /* 0x002fc4000ff7e0ff */
[----:B------:R-:W-:Y:S02]  /*5090*/  IADD3 R20, P0, PT, R60, UR42, RZ ;  /* 0x0000002a3c147c10 */ /* 0x000fe4000ff1e0ff */
[----:B------:R-:W-:Y:S02]  /*50a0*/  R2UR UR15, R19 ;  /* 0x00000000130f72ca */ /* 0x000fe400000e0000 */
[----:B------:R-:W-:Y:S02]  /*50b0*/  R2UR UR17, R21 ;  /* 0x00000000151172ca */ /* 0x000fe400000e0000 */
[----:B------:R-:W-:Y:S02]  /*50c0*/  R2UR UR18, R20 ;  /* 0x00000000141272ca */ /* 0x000fe400000e0000 */
[----:B------:R-:W-:Y:S02]  /*50d0*/  IADD3.X R25, PT, PT, R25, UR43, RZ, P6, !PT ;  /* 0x0000002b19197c10 */ /* 0x000fe4000b7fe4ff */
[----:B------:R-:W-:-:S02]  /*50e0*/  IADD3.X R24, PT, PT, R24, UR43, RZ, P5, !PT ;  /* 0x0000002b18187c10 */ /* 0x000fc4000affe4ff */
[----:B------:R-:W-:Y:S02]  /*50f0*/  IADD3.X R23, PT, PT, R23, UR43, RZ, P3, !PT ;  /* 0x0000002b17177c10 */ /* 0x000fe40009ffe4ff */
[----:B------:R-:W-:Y:S02]  /*5100*/  IADD3 R19, P4, PT, R62, UR42, RZ ;  /* 0x0000002a3e137c10 */ /* 0x000fe4000ff9e0ff */
[----:B------:R-:W-:Y:S02]  /*5110*/  SHF.R.S32.HI R22, RZ, 0x1f, R56 ;  /* 0x0000001fff167819 */ /* 0x000fe40000011438 */
[----:B------:R-:W-:Y:S02]  /*5120*/  CS2R R56, SRZ ;  /* 0x0000000000387805 */ /* 0x000fe4000001ff00 */
[----:B------:R-:W-:Y:S02]  /*5130*/  IADD3 R32, P6, PT, R64, UR42, RZ ;  /* 0x0000002a40207c10 */ /* 0x000fe4000ffde0ff */
[----:B------:R-:W-:-:S02]  /*5140*/  CS2R R64, SRZ ;  /* 0x0000000000407805 */ /* 0x000fc4000001ff00 */
[----:B------:R-:W-:Y:S02]  /*5150*/  IADD3 R21, P5, PT, R66, UR42, RZ ;  /* 0x0000002a42157c10 */ /* 0x000fe4000ffbe0ff */
[----:B------:R-:W-:Y:S02]  /*5160*/  IADD3 R20, P3, PT, R68, UR42, RZ ;  /* 0x0000002a44147c10 */ /* 0x000fe4000ff7e0ff */
[----:B------:R-:W-:Y:S02]  /*5170*/  R2UR UR19, R19 ;  /* 0x00000000131372ca */ /* 0x000fe400000e0000 */
[----:B------:R-:W-:Y:S02]  /*5180*/  IADD3.X R22, PT, PT, R22, UR43, RZ, P2, !PT ;  /* 0x0000002b16167c10 */ /* 0x000fe400097fe4ff */
[----:B------:R-:W-:Y:S01]  /*5190*/  R2UR UR20, R32 ;  /* 0x00000000201472ca */ /* 0x000fe200000e0000 */
[----:B------:R-:W-:Y:S01]  /*51a0*/  IMAD R32, R17, UR66, RZ ;  /* 0x0000004211207c24 */ /* 0x000fe2000f8e02ff */
[----:B------:R-:W-:-:S02]  /*51b0*/  R2UR UR21, R21 ;  /* 0x00000000151572ca */ /* 0x000fc400000e0000 */
[----:B------:R-:W-:Y:S02]  /*51c0*/  R2UR UR22, R20 ;  /* 0x00000000141672ca */ /* 0x000fe400000e0000 */
[----:B------:R-:W-:Y:S02]  /*51d0*/  IADD3 R19, P2, PT, R70, UR42, RZ ;  /* 0x0000002a46137c10 */ /* 0x000fe4000ff5e0ff */
[----:B------:R-:W-:Y:S02]  /*51e0*/  SHF.R.S32.HI R21, RZ, 0x1f, R58 ;  /* 0x0000001fff157819 */ /* 0x000fe4000001143a */
[----:B------:R-:W-:Y:S02]  /*51f0*/  CS2R R58, SRZ ;  /* 0x00000000003a7805 */ /* 0x000fe4000001ff00 */
[----:B------:R-:W-:Y:S02]  /*5200*/  SHF.R.S32.HI R20, RZ, 0x1f, R60 ;  /* 0x0000001fff147819 */ /* 0x000fe4000001143c */
[----:B------:R-:W-:-:S02]  /*5210*/  CS2R R60, SRZ ;  /* 0x00000000003c7805 */ /* 0x000fc4000001ff00 */
[----:B------:R-:W-:Y:S02]  /*5220*/  IADD3.X R18, PT, PT, R18, UR43, RZ, P6, !PT ;  /* 0x0000002b12127c10 */ /* 0x000fe4000b7fe4ff */
[----:B------:R-:W-:Y:S02]  /*5230*/  R2UR UR23, R19 ;  /* 0x00000000131772ca */ /* 0x000fe400000e0000 */
[----:B------:R-:W-:Y:S02]  /*5240*/  IADD3.X R21, PT, PT, R21, UR43, RZ, P1, !PT ;  /* 0x0000002b15157c10 */ /* 0x000fe40008ffe4ff */
[----:B------:R-:W-:Y:S02]  /*5250*/  IADD3.X R20, PT, PT, R20, UR43, RZ, P0, !PT ;  /* 0x0000002b14147c10 */ /* 0x000fe400087fe4ff */
[----:B------:R-:W-:Y:S02]  /*5260*/  IADD3 R15, P6, PT, R35, UR42, RZ ;  /* 0x0000002a230f7c10 */ /* 0x000fe4000ffde0ff */
[----:B------:R-:W-:-:S02]  /*5270*/  SHF.R.S32.HI R19, RZ, 0x1f, R62 ;  /* 0x0000001fff137819 */ /* 0x000fc4000001143e */
[----:B------:R-:W-:Y:S02]  /*5280*/  CS2R R62, SRZ ;  /* 0x00000000003e7805 */ /* 0x000fe4000001ff00 */
[----:B------:R-:W-:Y:S02]  /*5290*/  IADD3 R36, P1, PT, R32, UR42, RZ ;  /* 0x0000002a20247c10 */ /* 0x000fe4000ff3e0ff */
[----:B------:R-:W-:Y:S02]  /*52a0*/  IADD3 R17, P0, PT, R33, UR42, RZ ;  /* 0x0000002a21117c10 */ /* 0x000fe4000ff1e0ff */
[----:B------:R-:W-:Y:S02]  /*52b0*/  R2UR UR27, R15 ;  /* 0x000000000f1b72ca */ /* 0x000fe400000e0000 */
[----:B------:R-:W-:Y:S02]  /*52c0*/  IADD3.X R19, PT, PT, R19, UR43, RZ, P4, !PT ;  /* 0x0000002b13137c10 */ /* 0x000fe4000a7fe4ff */
[----:B------:R-:W-:Y:S01]  /*52d0*/  R2UR UR24, R36 ;  /* 0x00000000241872ca */ /* 0x000fe200000e0000 */
[----:B------:R-:W-:Y:S01]  /*52e0*/  IMAD R36, R14, UR66, RZ ;  /* 0x000000420e247c24 */ /* 0x000fe2000f8e02ff */
[----:B------:R-:W-:-:S02]  /*52f0*/  R2UR UR25, R17 ;  /* 0x00000000111972ca */ /* 0x000fc400000e0000 */
[----:B------:R-:W-:Y:S02]  /*5300*/  SHF.R.S32.HI R15, RZ, 0x1f, R70 ;  /* 0x0000001fff0f7819 */ /* 0x000fe40000011446 */
[----:B------:R-:W-:Y:S02]  /*5310*/  CS2R R70, SRZ ;  /* 0x0000000000467805 */ /* 0x000fe4000001ff00 */
[----:B------:R-:W-:Y:S02]  /*5320*/  IADD3 R16, P4, PT, R34, UR42, RZ ;  /* 0x0000002a22107c10 */ /* 0x000fe4000ff9e0ff */
[----:B------:R-:W-:Y:S02]  /*5330*/  SHF.R.S32.HI R17, RZ, 0x1f, R66 ;  /* 0x0000001fff117819 */ /* 0x000fe40000011442 */
[----:B------:R-:W-:Y:S02]  /*5340*/  CS2R R66, SRZ ;  /* 0x0000000000427805 */ /* 0x000fe4000001ff00 */
[----:B------:R-:W-:-:S02]  /*5350*/  IADD3.X R15, PT, PT, R15, UR43, RZ, P2, !PT ;  /* 0x0000002b0f0f7c10 */ /* 0x000fc400097fe4ff */
[----:B------:R-:W-:Y:S02]  /*5360*/  R2UR UR26, R16 ;  /* 0x00000000101a72ca */ /* 0x000fe400000e0000 */
[----:B------:R-:W-:Y:S02]  /*5370*/  IADD3.X R17, PT, PT, R17, UR43, RZ, P5, !PT ;  /* 0x0000002b11117c10 */ /* 0x000fe4000affe4ff */
[----:B------:R-:W-:Y:S02]  /*5380*/  IADD3 R13, P2, PT, R11, UR42, RZ ;  /* 0x0000002a0b0d7c10 */ /* 0x000fe4000ff5e0ff */
[----:B------:R-:W-:Y:S02]  /*5390*/  SHF.R.S32.HI R16, RZ, 0x1f, R68 ;  /* 0x0000001fff107819 */ /* 0x000fe40000011444 */
[----:B------:R-:W-:Y:S02]  /*53a0*/  CS2R R68, SRZ ;  /* 0x0000000000447805 */ /* 0x000fe4000001ff00 */
[----:B------:R-:W-:-:S02]  /*53b0*/  IADD3 R39, P5, PT, R36, UR42, RZ ;  /* 0x0000002a24277c10 */ /* 0x000fc4000ffbe0ff */
[----:B------:R-:W-:Y:S02]  /*53c0*/  R2UR UR30, R13 ;  /* 0x000000000d1e72ca */ /* 0x000fe400000e0000 */
[----:B------:R-:W-:Y:S02]  /*53d0*/  SHF.R.S32.HI R14, RZ, 0x1f, R32 ;  /* 0x0000001fff0e7819 */ /* 0x000fe40000011420 */
[----:B------:R-:W-:Y:S02]  /*53e0*/  IADD3.X R16, PT, PT, R16, UR43, RZ, P3, !PT ;  /* 0x0000002b10107c10 */ /* 0x000fe40009ffe4ff */
[----:B------:R-:W-:Y:S01]  /*53f0*/  R2UR UR28, R39 ;  /* 0x00000000271c72ca */ /* 0x000fe200000e0000 */
[----:B------:R-:W-:Y:S01]  /*5400*/  IMAD R39, R8, UR66, RZ ;  /* 0x0000004208277c24 */ /* 0x000fe2000f8e02ff */
[----:B------:R-:W-:Y:S02]  /*5410*/  SHF.R.S32.HI R13, RZ, 0x1f, R33 ;  /* 0x0000001fff0d7819 */ /* 0x000fe40000011421 */
[----:B------:R-:W-:-:S02]  /*5420*/  IADD3 R32, P3, PT, R37, UR42, RZ ;  /* 0x0000002a25207c10 */ /* 0x000fc4000ff7e0ff */
[----:B------:R-:W-:Y:S02]  /*5430*/  SHF.R.S32.HI R8, RZ, 0x1f, R35 ;  /* 0x0000001fff087819 */ /* 0x000fe40000011423 */
[----:B------:R-:W-:Y:S02]  /*5440*/  IADD3.X R14, PT, PT, R14, UR43, RZ, P1, !PT ;  /* 0x0000002b0e0e7c10 */ /* 0x000fe40008ffe4ff */
[----:B------:R-:W-:Y:S02]  /*5450*/  IADD3.X R13, PT, PT, R13, UR43, RZ, P0, !PT ;  /* 0x0000002b0d0d7c10 */ /* 0x000fe400087fe4ff */
[----:B------:R-:W-:Y:S02]  /*5460*/  IADD3.X R9, PT, PT, R9, UR43, RZ, P4, !PT ;  /* 0x0000002b09097c10 */ /* 0x000fe4000a7fe4ff */
[----:B------:R-:W-:Y:S02]  /*5470*/  IADD3 R12, P1, PT, R38, UR42, RZ ;  /* 0x0000002a260c7c10 */ /* 0x000fe4000ff3e0ff */
[----:B------:R-:W-:Y:S01]  /*5480*/  R2UR UR29, R32 ;  /* 0x00000000201d72ca */ /* 0x000fe200000e0000 */
[----:B------:R-:W-:Y:S01]  /*5490*/  IMAD R32, R6, UR66, RZ ;  /* 0x0000004206207c24 */ /* 0x000fe2000f8e02ff */
[----:B------:R-:W-:-:S02]  /*54a0*/  IADD3.X R8, PT, PT, R8, UR43, RZ, P6, !PT ;  /* 0x0000002b08087c10 */ /* 0x000fc4000b7fe4ff */
[----:B------:R-:W-:Y:S02]  /*54b0*/  SHF.R.S32.HI R6, RZ, 0x1f, R36 ;  /* 0x0000001fff067819 */ /* 0x000fe40000011424 */
[----:B------:R-:W-:Y:S01]  /*54c0*/  R2UR UR62, R13 ;  /* 0x000000000d3e72ca */ /* 0x000fe200000e0000 */
[----:B------:R-:W-:Y:S01]  /*54d0*/  IMAD R13, R3, UR66, RZ ;  /* 0x00000042030d7c24 */ /* 0x000fe2000f8e02ff */
[----:B------:R-:W-:Y:S02]  /*54e0*/  R2UR UR63, R9 ;  /* 0x00000000093f72ca */ /* 0x000fe400000e0000 */
[----:B------:R-:W-:Y:S02]  /*54f0*/  R2UR UR31, R12 ;  /* 0x000000000c1f72ca */ /* 0x000fe400000e0000 */
[----:B------:R-:W-:Y:S02]  /*5500*/  IADD3 R33, P4, PT, R39, UR42, RZ ;  /* 0x0000002a27217c10 */ /* 0x000fe4000ff9e0ff */
[----:B------:R-:W-:-:S02]  /*5510*/  SHF.R.S32.HI R9, RZ, 0x1f, R39 ;  /* 0x0000001fff097819 */ /* 0x000fc40000011427 */
[----:B------:R-:W-:Y:S02]  /*5520*/  IADD3 R12, P6, PT, R40, UR42, RZ ;  /* 0x0000002a280c7c10 */ /* 0x000fe4000ffde0ff */
[----:B------:R-:W-:Y:S01]  /*5530*/  R2UR UR61, R14 ;  /* 0x000000000e3d72ca */ /* 0x000fe200000e0000 */
[----:B------:R-:W-:Y:S01]  /*5540*/  IMAD R14, R5, UR66, RZ ;  /* 0x00000042050e7c24 */ /* 0x000fe2000f8e02ff */
[----:B------:R-:W-:Y:S02]  /*5550*/  R2UR UR6, R8 ;  /* 0x00000000080672ca */ /* 0x000fe400000e0000 */
[----:B------:R-:W-:Y:S02]  /*5560*/  IADD3.X R6, PT, PT, R6, UR43, RZ, P5, !PT ;  /* 0x0000002b06067c10 */ /* 0x000fe4000affe4ff */
[----:B------:R-:W-:Y:S02]  /*5570*/  SHF.R.S32.HI R8, RZ, 0x1f, R40 ;  /* 0x0000001fff087819 */ /* 0x000fe40000011428 */
[----:B------:R-:W-:-:S02]  /*5580*/  IADD3 R34, P0, PT, R32, UR42, RZ ;  /* 0x0000002a20227c10 */ /* 0x000fc4000ff1e0ff */
[----:B------:R-:W-:Y:S02]  /*5590*/  IADD3 R10, P5, PT, R41, UR42, RZ ;  /* 0x0000002a290a7c10 */ /* 0x000fe4000ffbe0ff */
[----:B------:R-:W-:Y:S02]  /*55a0*/  IADD3.X R9, PT, PT, R9, UR43, RZ, P4, !PT ;  /* 0x0000002b09097c10 */ /* 0x000fe4000a7fe4ff */
[----:B------:R-:W-:Y:S02]  /*55b0*/  R2UR UR34, R12 ;  /* 0x000000000c2272ca */ /* 0x000fe400000e0000 */
[----:B------:R-:W-:Y:S02]  /*55c0*/  IADD3 R5, P4, PT, R13, UR42, RZ ;  /* 0x0000002a0d057c10 */ /* 0x000fe4000ff9e0ff */
[----:B------:R-:W-:Y:S01]  /*55d0*/  R2UR UR33, R33 ;  /* 0x00000000212172ca */ /* 0x000fe200000e0000 */
[----:B------:R-:W-:Y:S01]  /*55e0*/  IMAD R33, R0, UR66, RZ ;  /* 0x0000004200217c24 */ /* 0x000fe2000f8e02ff */
[----:B------:R-:W-:Y:S01]  /*55f0*/  SHF.R.S32.HI R12, RZ, 0x1f, R11 ;  /* 0x0000001fff0c7819 */ /* 0x000fe2000001140b */
[----:B------:R0:W-:Y:S01]  /*5600*/  STL [R1+0xb8], R5 ;  /* 0x0000b80501007387 */ /* 0x0001e20000100800 */
[----:B------:R-:W-:-:S02]  /*5610*/  IADD3.X R8, PT, PT, R8, UR43, RZ, P6, !PT ;  /* 0x0000002b08087c10 */ /* 0x000fc4000b7fe4ff */
[----:B------:R-:W-:Y:S01]  /*5620*/  R2UR UR32, R34 ;  /* 0x00000000222072ca */ /* 0x000fe200000e0000 */
[----:B------:R-:W-:Y:S01]  /*5630*/  IMAD R34, R7, UR66, RZ ;  /* 0x0000004207227c24 */ /* 0x000fe2000f8e02ff */
[----:B------:R-:W-:Y:S02]  /*5640*/  R2UR UR35, R10 ;  /* 0x000000000a2372ca */ /* 0x000fe400000e0000 */
[----:B------:R-:W-:Y:S02]  /*5650*/  IADD3 R3, P6, PT, R14, UR42, RZ ;  /* 0x0000002a0e037c10 */ /* 0x000fe4000ffde0ff */
[----:B------:R-:W-:Y:S02]  /*5660*/  SHF.R.S32.HI R0, RZ, 0x1f, R37 ;  /* 0x0000001fff007819 */ /* 0x000fe40000011425 */
[----:B------:R-:W-:Y:S01]  /*5670*/  SHF.R.S32.HI R10, RZ, 0x1f, R32 ;  /* 0x0000001fff0a7819 */ /* 0x000fe20000011420 */
[----:B------:R1:W-:Y:S01]  /*5680*/  STL [R1+0xc0], R3 ;  /* 0x0000c00301007387 */ /* 0x0003e20000100800 */
[----:B------:R-:W-:-:S02]  /*5690*/  SHF.R.S32.HI R13, RZ, 0x1f, R13 ;  /* 0x0000001fff0d7819 */ /* 0x000fc4000001140d */
[----:B------:R-:W-:Y:S02]  /*56a0*/  SHF.R.S32.HI R11, RZ, 0x1f, R38 ;  /* 0x0000001fff0b7819 */ /* 0x000fe40000011426 */
[----:B------:R-:W-:Y:S02]  /*56b0*/  IADD3.X R12, PT, PT, R12, UR43, RZ, P2, !PT ;  /* 0x0000002b0c0c7c10 */ /* 0x000fe400097fe4ff */
[----:B------:R-:W-:Y:S02]  /*56c0*/  IADD3 R35, P2, PT, R2, UR42, RZ ;  /* 0x0000002a02237c10 */ /* 0x000fe4000ff5e0ff */
[----:B0-----:R-:W-:Y:S02]  /*56d0*/  SHF.R.S32.HI R5, RZ, 0x1f, R2 ;  /* 0x0000001fff057819 */ /* 0x001fe40000011402 */
[----:B------:R-:W-:Y:S02]  /*56e0*/  IADD3.X R0, PT, PT, R0, UR43, RZ, P3, !PT ;  /* 0x0000002b00007c10 */ /* 0x000fe40009ffe4ff */
[----:B------:R-:W-:-:S02]  /*56f0*/  IADD3.X R10, PT, PT, R10, UR43, RZ, P0, !PT ;  /* 0x0000002b0a0a7c10 */ /* 0x000fc400087fe4ff */
[----:B------:R-:W-:Y:S02]  /*5700*/  IADD3.X R2, PT, PT, R13, UR43, RZ, P4, !PT ;  /* 0x0000002b0d027c10 */ /* 0x000fe4000a7fe4ff */
[----:B------:R-:W-:Y:S02]  /*5710*/  IADD3.X R11, PT, PT, R11, UR43, RZ, P1, !PT ;  /* 0x0000002b0b0b7c10 */ /* 0x000fe40008ffe4ff */
[----:B------:R-:W-:Y:S01]  /*5720*/  IADD3 R7, P0, PT, R34, UR42, RZ ;  /* 0x0000002a22077c10 */ /* 0x000fe2000ff1e0ff */
[----:B------:R0:W-:Y:S01]  /*5730*/  STL [R1+0xb4], R2 ;  /* 0x0000b40201007387 */ /* 0x0001e20000100800 */
[----:B-1----:R-:W-:Y:S02]  /*5740*/  SHF.R.S32.HI R3, RZ, 0x1f, R34 ;  /* 0x0000001fff037819 */ /* 0x002fe40000011422 */
[----:B------:R-:W-:Y:S02]  /*5750*/  SHF.R.S32.HI R14, RZ, 0x1f, R14 ;  /* 0x0000001fff0e7819 */ /* 0x000fe4000001140e */
[----:B------:R-:W-:-:S02]  /*5760*/  IADD3 R32, P1, PT, R4, UR42, RZ ;  /* 0x0000002a04207c10 */ /* 0x000fc4000ff3e0ff */
[----:B------:R-:W-:Y:S02]  /*5770*/  SHF.R.S32.HI R4, RZ, 0x1f, R4 ;  /* 0x0000001fff047819 */ /* 0x000fe40000011404 */
[----:B------:R-:W-:Y:S02]  /*5780*/  R2UR UR66, R0 ;  /* 0x00000000004272ca */ /* 0x000fe400000e0000 */
[----:B------:R-:W-:Y:S02]  /*5790*/  IADD3.X R3, PT, PT, R3, UR43, RZ, P0, !PT ;  /* 0x0000002b03037c10 */ /* 0x000fe400087fe4ff */
[----:B------:R-:W-:Y:S02]  /*57a0*/  IADD3.X R0, PT, PT, R14, UR43, RZ, P6, !PT ;  /* 0x0000002b0e007c10 */ /* 0x000fe4000b7fe4ff */
[----:B------:R-:W-:Y:S02]  /*57b0*/  IADD3 RZ, P0, PT, R166, UR67, RZ ;  /* 0x00000043a6ff7c10 */ /* 0x000fe4000ff1e0ff */
[----:B0-----:R-:W-:Y:S01]  /*57c0*/  SHF.R.S32.HI R2, RZ, 0x1f, R166 ;  /* 0x0000001fff027819 */ /* 0x001fe200000114a6 */
[----:B------:R0:W-:Y:S01]  /*57d0*/  STL [R1+0xbc], R0 ;  /* 0x0000bc0001007387 */ /* 0x0001e20000100800 */
[----:B------:R-:W-:-:S02]  /*57e0*/  IADD3.X R4, PT, PT, R4, UR43, RZ, P1, !PT ;  /* 0x0000002b04047c10 */ /* 0x000fc40008ffe4ff */
[----:B------:R-:W-:Y:S02]  /*57f0*/  IADD3 RZ, P1, PT, R165, UR67, RZ ;  /* 0x00000043a5ff7c10 */ /* 0x000fe4000ff3e0ff */
[----:B------:R-:W-:Y:S02]  /*5800*/  R2UR UR67, R12 ;  /* 0x000000000c4372ca */ /* 0x000fe400000e0000 */
[----:B------:R-:W-:Y:S02]  /*5810*/  IADD3.X R12, PT, PT, R2, UR76, RZ, P0, !PT ;  /* 0x0000004c020c7c10 */ /* 0x000fe400087fe4ff */
[----:B------:R-:W-:Y:S02]  /*5820*/  R2UR UR5, R6 ;  /* 0x00000000060572ca */ /* 0x000fe400000e0000 */
[----:B0-----:R-:W-:Y:S01]  /*5830*/  SHF.R.S32.HI R0, RZ, 0x1f, R165 ;  /* 0x0000001fff007819 */ /* 0x001fe200000114a5 */
[----:B------:R0:W-:Y:S01]  /*5840*/  STL [R1+0x2a0], R12 ;  /* 0x0002a00c01007387 */ /* 0x0001e20000100800 */
[----:B------:R-:W-:Y:S01]  /*5850*/  IADD3 R36, P3, PT, R33, UR42, RZ ;  /* 0x0000002a21247c10 */ /* 0x000fe2000ff7e0ff */
[----:B------:R-:W-:Y:S01]  /*5860*/  UIMAD UR42, UR65, 0x15, URZ ;  /* 0x00000015412a78a4 */ /* 0x000fe2000f8e02ff */
[----:B------:R-:W-:Y:S01]  /*5870*/  IADD3.X R13, PT, PT, R0, UR76, RZ, P1, !PT ;  /* 0x0000004c000d7c10 */ /* 0x000fe20008ffe4ff */
[----:B------:R-:W-:Y:S01]  /*5880*/  USHF.R.S32.HI UR76, URZ, 0x1f, UR68 ;  /* 0x0000001fff4c7899 */ /* 0x000fe20008011444 */
[----:B------:R-:W-:-:S02]  /*5890*/  SHF.R.S32.HI R6, RZ, 0x1f, R33 ;  /* 0x0000001fff067819 */ /* 0x000fc40000011421 */
[----:B------:R-:W-:Y:S01]  /*58a0*/  IADD3.X R5, PT, PT, R5, UR43, RZ, P2, !PT ;  /* 0x0000002b05057c10 */ /* 0x000fe200097fe4ff */
[----:B------:R1:W-:Y:S01]  /*58b0*/  STL [R1+0x29c], R13 ;  /* 0x00029c0d01007387 */ /* 0x0003e20000100800 */
[----:B------:R-:W-:Y:S02]  /*58c0*/  IADD3.X R6, PT, PT, R6, UR43, RZ, P3, !PT ;  /* 0x0000002b06067c10 */ /* 0x000fe40009ffe4ff */
[----:B0-----:R-:W-:Y:S02]  /*58d0*/  IADD3 R12, P0, PT, R166, UR75, RZ ;  /* 0x0000004ba60c7c10 */ /* 0x001fe4000ff1e0ff */
[----:B------:R-:W-:Y:S02]  /*58e0*/  IADD3 R14, P3, PT, R165, UR68, RZ ;  /* 0x00000044a50e7c10 */ /* 0x000fe4000ff7e0ff */
[----:B------:R-:W-:Y:S01]  /*58f0*/  R2UR UR39, R7 ;  /* 0x00000000072772ca */ /* 0x000fe200000e0000 */
[----:B------:R0:W-:Y:S01]  /*5900*/  STL [R1+0x298], R12 ;  /* 0x0002980c01007387 */ /* 0x0001e20000100800 */
[----:B------:R-:W-:-:S02]  /*5910*/  SHF.R.S32.HI R7, RZ, 0x1f, R41 ;  /* 0x0000001fff077819 */ /* 0x000fc40000011429 */
[----:B-1----:R-:W-:Y:S01]  /*5920*/  IADD3 R13, P1, PT, R165, UR75, RZ ;  /* 0x0000004ba50d7c10 */ /* 0x002fe2000ff3e0ff */
[----:B------:R-:W-:Y:S01]  /*5930*/  UIMAD UR75, UR65, 0x13, URZ ;  /* 0x00000013414b78a4 */ /* 0x000fe2000f8e02ff */
[----:B------:R-:W-:Y:S01]  /*5940*/  IADD3.X R7, PT, PT, R7, UR43, RZ, P5, !PT ;  /* 0x0000002b07077c10 */ /* 0x000fe2000affe4ff */
[----:B------:R-:W-:Y:S01]  /*5950*/  UIMAD UR43, UR65, 0x14, URZ ;  /* 0x00000014412b78a4 */ /* 0x000fe2000f8e02ff */
[----:B------:R-:W-:Y:S01]  /*5960*/  R2UR UR36, R36 ;  /* 0x00000000242472ca */ /* 0x000fe200000e0000 */
[----:B------:R1:W-:Y:S01]  /*5970*/  STL [R1+0x290], R13 ;  /* 0x0002900d01007387 */ /* 0x0003e20000100800 */
[----:B------:R-:W-:Y:S02]  /*5980*/  R2UR UR37, R35 ;  /* 0x00000000232572ca */ /* 0x000fe400000e0000 */
[----:B0-----:R-:W-:Y:S02]  /*5990*/  IADD3 R12, P2, PT, R166, UR68, RZ ;  /* 0x00000044a60c7c10 */ /* 0x001fe4000ff5e0ff */
[----:B------:R-:W-:-:S02]  /*59a0*/  R2UR UR68, R11 ;  /* 0x000000000b4472ca */ /* 0x000fc400000e0000 */
[----:B------:R-:W-:Y:S01]  /*59b0*/  IADD3.X R11, PT, PT, R2, UR76, RZ, P2, !PT ;  /* 0x0000004c020b7c10 */ /* 0x000fe200097fe4ff */
[----:B------:R0:W-:Y:S01]  /*59c0*/  STL [R1+0x288], R12 ;  /* 0x0002880c01007387 */ /* 0x0001e20000100800 */
[----:B------:R-:W-:Y:S02]  /*59d0*/  R2UR UR38, R32 ;  /* 0x00000000202672ca */ /* 0x000fe400000e0000 */
[----:B-1----:R-:W-:Y:S01]  /*59e0*/  IADD3.X R13, PT, PT, R2, UR77, RZ, P0, !PT ;  /* 0x0000004d020d7c10 */ /* 0x002fe200087fe4ff */
[----:B------:R-:W-:Y:S01]  /*59f0*/  STL [R1+0x280], R14 ;  /* 0x0002800e01007387 */ /* 0x000fe20000100800 */
[----:B------:R-:W-:Y:S02]  /*5a00*/  R2UR UR49, R26 ;  /* 0x000000001a3172ca */ /* 0x000fe400000e0000 */
[----:B------:R-:W-:Y:S02]  /*5a10*/  CS2R R26, SRZ ;  /* 0x00000000001a7805 */ /* 0x000fe4000001ff00 */
[----:B------:R-:W-:Y:S01]  /*5a20*/  R2UR UR50, R25 ;  /* 0x00000000193272ca */ /* 0x000fe200000e0000 */
[----:B------:R-:W-:Y:S01]  /*5a30*/  STL [R1+0x294], R13 ;  /* 0x0002940d01007387 */ /* 0x000fe20000100800 */
[----:B------:R-:W-:-:S02]  /*5a40*/  R2UR UR51, R24 ;  /* 0x00000000183372ca */ /* 0x000fc400000e0000 */
[----:B------:R-:W-:Y:S02]  /*5a50*/  CS2R R24, SRZ ;  /* 0x0000000000187805 */ /* 0x000fe4000001ff00 */
[----:B0-----:R-:W-:Y:S01]  /*5a60*/  IADD3.X R12, PT, PT, R0, UR77, RZ, P1, !PT ;  /* 0x0000004d000c7c10 */ /* 0x001fe20008ffe4ff */
[----:B------:R-:W-:Y:S01]  /*5a70*/  USHF.R.S32.HI UR77, URZ, 0x1f, UR69 ;  /* 0x0000001fff4d7899 */ /* 0x000fe20008011445 */
[----:B------:R-:W-:Y:S02]  /*5a80*/  R2UR UR52, R23 ;  /* 0x00000000173472ca */ /* 0x000fe400000e0000 */
[----:B------:R-:W-:Y:S01]  /*5a90*/  R2UR UR53, R22 ;  /* 0x00000000163572ca */ /* 0x000fe200000e0000 */
[----:B------:R0:W-:Y:S01]  /*5aa0*/  STL [R1+0x28c], R12 ;  /* 0x00028c0c01007387 */ /* 0x0001e20000100800 */
[----:B------:R-:W-:Y:S02]  /*5ab0*/  R2UR UR54, R21 ;  /* 0x00000000153672ca */ /* 0x000fe400000e0000 */
[----:B------:R-:W-:-:S02]  /*5ac0*/  CS2R R22, SRZ ;  /* 0x0000000000167805 */ /* 0x000fc4000001ff00 */
[----:B------:R-:W-:Y:S01]  /*5ad0*/  R2UR UR55, R20 ;  /* 0x00000000143772ca */ /* 0x000fe200000e0000 */
[----:B------:R1:W-:Y:S01]  /*5ae0*/  STL [R1+0x284], R11 ;  /* 0x0002840b01007387 */ /* 0x0003e20000100800 */
[----:B------:R-:W-:Y:S02]  /*5af0*/  R2UR UR56, R19 ;  /* 0x00000000133872ca */ /* 0x000fe400000e0000 */
[----:B------:R-:W-:Y:S02]  /*5b00*/  CS2R R20, SRZ ;  /* 0x0000000000147805 */ /* 0x000fe4000001ff00 */
[----:B------:R-:W-:Y:S02]  /*5b10*/  R2UR UR57, R18 ;  /* 0x00000000123972ca */ /* 0x000fe400000e0000 */
[----:B------:R-:W-:Y:S02]  /*5b20*/  CS2R R18, SRZ ;  /* 0x0000000000127805 */ /* 0x000fe4000001ff00 */
[----:B------:R-:W-:-:S02]  /*5b30*/  R2UR UR58, R17 ;  /* 0x00000000113a72ca */ /* 0x000fc400000e0000 */
[----:B0-----:R-:W-:Y:S01]  /*5b40*/  IADD3.X R12, PT, PT, R0, UR76, RZ, P3, !PT ;  /* 0x0000004c000c7c10 */ /* 0x001fe20009ffe4ff */
[----:B------:R-:W-:Y:S02]  /*5b50*/  USHF.R.S32.HI UR76, URZ, 0x1f, UR74 ;  /* 0x0000001fff4c7899 */ /* 0x000fe4000801144a */
[----:B------:R-:W-:Y:S02]  /*5b60*/  IADD3 R13, P3, PT, R165, UR74, RZ ;  /* 0x0000004aa50d7c10 */ /* 0x000fe4000ff7e0ff */
[----:B-1----:R-:W-:Y:S01]  /*5b70*/  IADD3 R11, P0, PT, R166, UR69, RZ ;  /* 0x00000045a60b7c10 */ /* 0x002fe2000ff1e0ff */
[----:B------:R0:W-:Y:S01]  /*5b80*/  STL [R1+0x27c], R12 ;  /* 0x00027c0c01007387 */ /* 0x0001e20000100800 */
[----:B------:R-:W-:Y:S02]  /*5b90*/  R2UR UR59, R16 ;  /* 0x00000000103b72ca */ /* 0x000fe400000e0000 */
[----:B------:R-:W-:Y:S02]  /*5ba0*/  CS2R R16, SRZ ;  /* 0x0000000000107805 */ /* 0x000fe4000001ff00 */
[----:B------:R-:W-:Y:S01]  /*5bb0*/  R2UR UR60, R15 ;  /* 0x000000000f3c72ca */ /* 0x000fe200000e0000 */
[----:B------:R1:W-:Y:S01]  /*5bc0*/  STL [R1+0x278], R11 ;  /* 0x0002780b01007387 */ /* 0x0003e20000100800 */
[----:B------:R-:W-:-:S02]  /*5bd0*/  CS2R R14, SRZ ;  /* 0x00000000000e7805 */ /* 0x000fc4000001ff00 */
[----:B0-----:R-:W-:Y:S02]  /*5be0*/  IADD3 R12, P1, PT, R165, UR69, RZ ;  /* 0x00000045a50c7c10 */ /* 0x001fe4000ff3e0ff */
[----:B------:R-:W-:Y:S02]  /*5bf0*/  R2UR UR69, R10 ;  /* 0x000000000a4572ca */ /* 0x000fe400000e0000 */
[----:B-1----:R-:W-:Y:S01]  /*5c00*/  IADD3 R11, P2, PT, R166, UR74, RZ ;  /* 0x0000004aa60b7c10 */ /* 0x002fe2000ff5e0ff */
[----:B------:R0:W-:Y:S01]  /*5c10*/  STL [R1+0x270], R12 ;  /* 0x0002700c01007387 */ /* 0x0001e20000100800 */
[----:B------:R-:W-:Y:S02]  /*5c20*/  UIMAD UR74, UR65, 0x12, URZ ;  /* 0x00000012414a78a4 */ /* 0x000fe4000f8e02ff */
[C---:B------:R-:W-:Y:S01]  /*5c30*/  IADD3.X R10, PT, PT, R2.reuse, UR76, RZ, P2, !PT ;  /* 0x0000004c020a7c10 */ /* 0x040fe200097fe4ff */
[----:B------:R1:W-:Y:S04]  /*5c40*/  STL [R1+0x268], R11 ;  /* 0x0002680b01007387 */ /* 0x0003e80000100800 */
[----:B------:R-:W-:Y:S01]  /*5c50*/  STL [R1+0x260], R13 ;  /* 0x0002600d01007387 */ /* 0x000fe20000100800 */
[----:B0-----:R-:W-:-:S02]  /*5c60*/  IADD3.X R12, PT, PT, R2, UR77, RZ, P0, !PT ;  /* 0x0000004d020c7c10 */ /* 0x001fc400087fe4ff */
[----:B-1----:R-:W-:-:S03]  /*5c70*/  IADD3.X R11, PT, PT, R0, UR77, RZ, P1, !PT ;  /* 0x0000004d000b7c10 */ /* 0x002fc60008ffe4ff */
[----:B------:R-:W-:Y:S01]  /*5c80*/  STL [R1+0x274], R12 ;  /* 0x0002740c01007387 */ /* 0x000fe20000100800 */
[----:B------:R-:W-:-:S03]  /*5c90*/  USHF.R.S32.HI UR77, URZ, 0x1f, UR70 ;  /* 0x0000001fff4d7899 */ /* 0x000fc60008011446 */
[----:B------:R0:W-:Y:S04]  /*5ca0*/  STL [R1+0x26c], R11 ;  /* 0x00026c0b01007387 */ /* 0x0001e80000100800 */
[----:B------:R1:W-:Y:S01]  /*5cb0*/  STL [R1+0x264], R10 ;  /* 0x0002640a01007387 */ /* 0x0003e20000100800 */
[----:B0-----:R-:W-:Y:S01]  /*5cc0*/  IADD3.X R11, PT, PT, R0, UR76, RZ, P3, !PT ;  /* 0x0000004c000b7c10 */ /* 0x001fe20009ffe4ff */
[----:B------:R-:W-:Y:S02]  /*5cd0*/  USHF.R.S32.HI UR76, URZ, 0x1f, UR73 ;  /* 0x0000001fff4c7899 */ /* 0x000fe40008011449 */
[C---:B------:R-:W-:Y:S02]  /*5ce0*/  IADD3 R12, P3, PT, R165.reuse, UR73, RZ ;  /* 0x00000049a50c7c10 */ /* 0x040fe4000ff7e0ff */
[----:B-1----:R-:W-:Y:S01]  /*5cf0*/  IADD3 R10, P0, PT, R166, UR70, RZ ;  /* 0x00000046a60a7c10 */ /* 0x002fe2000ff1e0ff */
[----:B------:R0:W-:Y:S04]  /*5d00*/  STL [R1+0x25c], R11 ;  /* 0x00025c0b01007387 */ /* 0x0001e80000100800 */
[----:B------:R1:W-:Y:S01]  /*5d10*/  STL [R1+0x258], R10 ;  /* 0x0002580a01007387 */ /* 0x0003e20000100800 */
[----:B0-----:R-:W-:-:S02]  /*5d20*/  IADD3 R11, P1, PT, R165, UR70, RZ ;  /* 0x00000046a50b7c10 */ /* 0x001fc4000ff3e0ff */
[----:B------:R-:W-:Y:S02]  /*5d30*/  R2UR UR70, R9 ;  /* 0x00000000094672ca */ /* 0x000fe400000e0000 */
[----:B-1----:R-:W-:Y:S01]  /*5d40*/  IADD3 R10, P2, PT, R166, UR73, RZ ;  /* 0x00000049a60a7c10 */ /* 0x002fe2000ff5e0ff */
[----:B------:R0:W-:Y:S01]  /*5d50*/  STL [R1+0x250], R11 ;  /* 0x0002500b01007387 */ /* 0x0001e20000100800 */
[----:B------:R-:W-:Y:S02]  /*5d60*/  UIMAD UR73, UR65, 0x11, URZ ;  /* 0x00000011414978a4 */ /* 0x000fe4000f8e02ff */
[C---:B------:R-:W-:Y:S01]  /*5d70*/  IADD3.X R9, PT, PT, R2.reuse, UR76, RZ, P2, !PT ;  /* 0x0000004c02097c10 */ /* 0x040fe200097fe4ff */
[----:B------:R1:W-:Y:S04]  /*5d80*/  STL [R1+0x248], R10 ;  /* 0x0002480a01007387 */ /* 0x0003e80000100800 */
[----:B------:R2:W-:Y:S01]  /*5d90*/  STL [R1+0x240], R12 ;  /* 0x0002400c01007387 */ /* 0x0005e20000100800 */
[----:B0-----:R-:W-:-:S02]  /*5da0*/  IADD3.X R11, PT, PT, R2, UR77, RZ, P0, !PT ;  /* 0x0000004d020b7c10 */ /* 0x001fc400087fe4ff */
[----:B-1----:R-:W-:-:S03]  /*5db0*/  IADD3.X R10, PT, PT, R0, UR77, RZ, P1, !PT ;  /* 0x0000004d000a7c10 */ /* 0x002fc60008ffe4ff */
[----:B------:R-:W-:Y:S01]  /*5dc0*/  STL [R1+0x254], R11 ;  /* 0x0002540b01007387 */ /* 0x000fe20000100800 */
[----:B------:R-:W-:Y:S01]  /*5dd0*/  USHF.R.S32.HI UR77, URZ, 0x1f, UR4 ;  /* 0x0000001fff4d7899 */ /* 0x000fe20008011404 */
[----:B--2---:R-:W-:Y:S02]  /*5de0*/  CS2R R12, SRZ ;  /* 0x00000000000c7805 */ /* 0x004fe4000001ff00 */
[----:B------:R0:W-:Y:S04]  /*5df0*/  STL [R1+0x24c], R10 ;  /* 0x00024c0a01007387 */ /* 0x0001e80000100800 */
[----:B------:R1:W-:Y:S01]  /*5e00*/  STL [R1+0x244], R9 ;  /* 0x0002440901007387 */ /* 0x0003e20000100800 */
[----:B0-----:R-:W-:Y:S01]  /*5e10*/  IADD3.X R10, PT, PT, R0, UR76, RZ, P3, !PT ;  /* 0x0000004c000a7c10 */ /* 0x001fe20009ffe4ff */
[----:B------:R-:W-:-:S02]  /*5e20*/  USHF.R.S32.HI UR76, URZ, 0x1f, UR72 ;  /* 0x0000001fff4c7899 */ /* 0x000fc40008011448 */
[C---:B------:R-:W-:Y:S02]  /*5e30*/  IADD3 R11, P3, PT, R165.reuse, UR72, RZ ;  /* 0x00000048a50b7c10 */ /* 0x040fe4000ff7e0ff */
[C---:B-1----:R-:W-:Y:S01]  /*5e40*/  IADD3 R9, P0, PT, R166.reuse, UR4, RZ ;  /* 0x00000004a6097c10 */ /* 0x042fe2000ff1e0ff */
[----:B------:R0:W-:Y:S04]  /*5e50*/  STL [R1+0x23c], R10 ;  /* 0x00023c0a01007387 */ /* 0x0001e80000100800 */
[----:B------:R1:W-:Y:S01]  /*5e60*/  STL [R1+0x238], R9 ;  /* 0x0002380901007387 */ /* 0x0003e20000100800 */
[----:B0-----:R-:W-:Y:S01]  /*5e70*/  IADD3 R10, P1, PT, R165, UR4, RZ ;  /* 0x00000004a50a7c10 */ /* 0x001fe2000ff3e0ff */
[----:B------:R-:W-:Y:S01]  /*5e80*/  USHF.L.U32 UR4, UR65, 0x4, URZ ;  /* 0x0000000441047899 */ /* 0x000fe200080006ff */
[----:B-1----:R-:W-:-:S03]  /*5e90*/  IADD3 R9, P2, PT, R166, UR72, RZ ;  /* 0x00000048a6097c10 */ /* 0x002fc6000ff5e0ff */
[----:B------:R0:W-:Y:S01]  /*5ea0*/  STL [R1+0x230], R10 ;  /* 0x0002300a01007387 */ /* 0x0001e20000100800 */
[----:B------:R-:W-:Y:S02]  /*5eb0*/  R2UR UR72, R8 ;  /* 0x00000000084872ca */ /* 0x000fe400000e0000 */
[C---:B------:R-:W-:Y:S01]  /*5ec0*/  IADD3.X R8, PT, PT, R2.reuse, UR76, RZ, P2, !PT ;  /* 0x0000004c02087c10 */ /* 0x040fe200097fe4ff */
[----:B------:R1:W-:Y:S04]  /*5ed0*/  STL [R1+0x228], R9 ;  /* 0x0002280901007387 */ /* 0x0003e80000100800 */
[----:B------:R-:W-:Y:S01]  /*5ee0*/  STL [R1+0x220], R11 ;  /* 0x0002200b01007387 */ /* 0x000fe20000100800 */
[----:B0-----:R-:W-:Y:S02]  /*5ef0*/  IADD3.X R10, PT, PT, R2, UR77, RZ, P0, !PT ;  /* 0x0000004d020a7c10 */ /* 0x001fe400087fe4ff */
        /* <DEDUP_REMOVED lines=33> */
[----:B------:R-:W-:Y:S01]  /*6110*/  UIMAD UR43, UR65, 0xe, URZ ;  /* 0x0000000e412b78a4 */ /* 0x000fe2000f8e02ff */
        /* <DEDUP_REMOVED lines=9> */
[----:B------:R-:W-:-:S03]  /*61b0*/  UIMAD UR77, UR65, 0xd, URZ ;  /* 0x0000000d414d78a4 */ /* 0x000fc6000f8e02ff */
[----:B------:R0:W-:Y:S04]  /*61c0*/  STL [R1+0x1ec], R7 ;  /* 0x0001ec0701007387 */ /* 0x0001e80000100800 */
[----:B------:R1:W-:Y:S01]  /*61d0*/  STL [R1+0x1e4], R6 ;  /* 0x0001e40601007387 */ /* 0x0003e20000100800 */
[----:B0-----:R-:W-:Y:S01]  /*61e0*/  IADD3.X R7, PT, PT, R0, UR76, RZ, P3, !PT ;  /* 0x0000004c00077c10 */ /* 0x001fe20009ffe4ff */
[----:B------:R-:W-:Y:S01]  /*61f0*/  USHF.R.S32.HI UR76, URZ, 0x1f, UR74 ;  /* 0x0000001fff4c7899 */ /* 0x000fe2000801144a */
[C---:B------:R-:W-:Y:S02]  /*6200*/  IADD3 R8, P3, PT, R165.reuse, UR73, RZ ;  /* 0x00000049a5087c10 */ /* 0x040fe4000ff7e0ff */
[----:B-1----:R-:W-:Y:S01]  /*6210*/  IADD3 R6, P0, PT, R166, UR74, RZ ;  /* 0x0000004aa6067c10 */ /* 0x002fe2000ff1e0ff */
[----:B------:R0:W-:Y:S04]  /*6220*/  STL [R1+0x1dc], R7 ;  /* 0x0001dc0701007387 */ /* 0x0001e80000100800 */
[----:B------:R1:W-:Y:S01]  /*6230*/  STL [R1+0x1d8], R6 ;  /* 0x0001d80601007387 */ /* 0x0003e20000100800 */
[----:B0-----:R-:W-:Y:S01]  /*6240*/  IADD3 R7, P1, PT, R165, UR74, RZ ;  /* 0x0000004aa5077c10 */ /* 0x001fe2000ff3e0ff */
[----:B------:R-:W-:-:S02]  /*6250*/  USHF.R.S32.HI UR74, URZ, 0x1f, UR73 ;  /* 0x0000001fff4a7899 */ /* 0x000fc40008011449 */
[----:B-1----:R-:W-:Y:S02]  /*6260*/  IADD3 R6, P2, PT, R166, UR73, RZ ;  /* 0x00000049a6067c10 */ /* 0x002fe4000ff5e0ff */
[----:B------:R0:W-:Y:S01]  /*6270*/  STL [R1+0x1d0], R7 ;  /* 0x0001d00701007387 */ /* 0x0001e20000100800 */
[----:B------:R-:W-:Y:S02]  /*6280*/  R2UR UR73, R5 ;  /* 0x00000000054972ca */ /* 0x000fe400000e0000 */
[C---:B------:R-:W-:Y:S01]  /*6290*/  IADD3.X R5, PT, PT, R2.reuse, UR74, RZ, P2, !PT ;  /* 0x0000004a02057c10 */ /* 0x040fe200097fe4ff */
[----:B------:R1:W-:Y:S04]  /*62a0*/  STL [R1+0x1c8], R6 ;  /* 0x0001c80601007387 */ /* 0x0003e80000100800 */
[----:B------:R2:W-:Y:S01]  /*62b0*/  STL [R1+0x1c0], R8 ;  /* 0x0001c00801007387 */ /* 0x0005e20000100800 */
[----:B0-----:R-:W-:-:S02]  /*62c0*/  IADD3.X R7, PT, PT, R2, UR76, RZ, P0, !PT ;  /* 0x0000004c02077c10 */ /* 0x001fc400087fe4ff */
[----:B-1----:R-:W-:-:S03]  /*62d0*/  IADD3.X R6, PT, PT, R0, UR76, RZ, P1, !PT ;  /* 0x0000004c00067c10 */ /* 0x002fc60008ffe4ff */
[----:B------:R-:W-:Y:S01]  /*62e0*/  STL [R1+0x1d4], R7 ;  /* 0x0001d40701007387 */ /* 0x000fe20000100800 */
[----:B------:R-:W-:Y:S01]  /*62f0*/  UIMAD UR76, UR65, 0xc, URZ ;  /* 0x0000000c414c78a4 */ /* 0x000fe2000f8e02ff */
[----:B--2---:R-:W-:Y:S02]  /*6300*/  CS2R R8, SRZ ;  /* 0x0000000000087805 */ /* 0x004fe4000001ff00 */
[----:B------:R0:W-:Y:S04]  /*6310*/  STL [R1+0x1cc], R6 ;  /* 0x0001cc0601007387 */ /* 0x0001e80000100800 */
[----:B------:R1:W-:Y:S01]  /*6320*/  STL [R1+0x1c4], R5 ;  /* 0x0001c40501007387 */ /* 0x0003e20000100800 */
[----:B0-----:R-:W-:Y:S01]  /*6330*/  IADD3.X R6, PT, PT, R0, UR74, RZ, P3, !PT ;  /* 0x0000004a00067c10 */ /* 0x001fe20009ffe4ff */
[----:B------:R-:W-:Y:S01]  /*6340*/  USHF.R.S32.HI UR74, URZ, 0x1f, UR4 ;  /* 0x0000001fff4a7899 */ /* 0x000fe20008011404 */
[----:B------:R-:W-:-:S02]  /*6350*/  IADD3 R7, P3, PT, R165, UR42, RZ ;  /* 0x0000002aa5077c10 */ /* 0x000fc4000ff7e0ff */
[C---:B-1----:R-:W-:Y:S01]  /*6360*/  IADD3 R5, P0, PT, R166.reuse, UR4, RZ ;  /* 0x00000004a6057c10 */ /* 0x042fe2000ff1e0ff */
[----:B------:R0:W-:Y:S04]  /*6370*/  STL [R1+0x1bc], R6 ;  /* 0x0001bc0601007387 */ /* 0x0001e80000100800 */
[----:B------:R1:W-:Y:S01]  /*6380*/  STL [R1+0x1b8], R5 ;  /* 0x0001b80501007387 */ /* 0x0003e20000100800 */
[----:B0-----:R-:W-:Y:S01]  /*6390*/  IADD3 R6, P1, PT, R165, UR4, RZ ;  /* 0x00000004a5067c10 */ /* 0x001fe2000ff3e0ff */
[----:B------:R-:W-:Y:S02]  /*63a0*/  USHF.R.S32.HI UR4, URZ, 0x1f, UR42 ;  /* 0x0000001fff047899 */ /* 0x000fe4000801142a */
[----:B-1----:R-:W-:Y:S02]  /*63b0*/  IADD3 R5, P2, PT, R166, UR42, RZ ;  /* 0x0000002aa6057c10 */ /* 0x002fe4000ff5e0ff */
[----:B------:R0:W-:Y:S01]  /*63c0*/  STL [R1+0x1b0], R6 ;  /* 0x0001b00601007387 */ /* 0x0001e20000100800 */
[----:B------:R-:W-:-:S03]  /*63d0*/  USHF.R.S32.HI UR42, URZ, 0x1f, UR77 ;  /* 0x0000001fff2a7899 */ /* 0x000fc6000801144d */
[----:B------:R1:W-:Y:S04]  /*63e0*/  STL [R1+0x1a8], R5 ;  /* 0x0001a80501007387 */ /* 0x0003e80000100800 */
[----:B------:R-:W-:Y:S01]  /*63f0*/  STL [R1+0x1a0], R7 ;  /* 0x0001a00701007387 */ /* 0x000fe20000100800 */
[----:B0-----:R-:W-:Y:S02]  /*6400*/  IADD3.X R6, PT, PT, R2, UR74, RZ, P0, !PT ;  /* 0x0000004a02067c10 */ /* 0x001fe400087fe4ff */
[----:B-1----:R-:W-:-:S03]  /*6410*/  IADD3.X R5, PT, PT, R0, UR74, RZ, P1, !PT ;  /* 0x0000004a00057c10 */ /* 0x002fc60008ffe4ff */
[----:B------:R0:W-:Y:S01]  /*6420*/  STL [R1+0x1b4], R6 ;  /* 0x0001b40601007387 */ /* 0x0001e20000100800 */
[----:B------:R-:W-:Y:S02]  /*6430*/  R2UR UR74, R4 ;  /* 0x00000000044a72ca */ /* 0x000fe400000e0000 */
[----:B------:R-:W-:Y:S01]  /*6440*/  IADD3.X R4, PT, PT, R0, UR4, RZ, P3, !PT ;  /* 0x0000000400047c10 */ /* 0x000fe20009ffe4ff */
[----:B------:R1:W-:Y:S01]  /*6450*/  STL [R1+0x1ac], R5 ;  /* 0x0001ac0501007387 */ /* 0x0003e20000100800 */
[----:B0-----:R-:W-:Y:S02]  /*6460*/  IADD3 R6, P3, PT, R165, UR77, RZ ;  /* 0x0000004da5067c10 */ /* 0x001fe4000ff7e0ff */
[----:B-1----:R-:W-:Y:S01]  /*6470*/  IADD3.X R5, PT, PT, R2, UR4, RZ, P2, !PT ;  /* 0x0000000402057c10 */ /* 0x002fe200097fe4ff */
[----:B------:R-:W-:-:S04]  /*6480*/  USHF.R.S32.HI UR4, URZ, 0x1f, UR43 ;  /* 0x0000001fff047899 */ /* 0x000fc8000801142b */
[----:B------:R0:W-:Y:S04]  /*6490*/  STL [R1+0x1a4], R5 ;  /* 0x0001a40501007387 */ /* 0x0001e80000100800 */
[----:B------:R1:W-:Y:S01]  /*64a0*/  STL [R1+0x19c], R4 ;  /* 0x00019c0401007387 */ /* 0x0003e20000100800 */
[----:B0-----:R-:W-:Y:S02]  /*64b0*/  IADD3 R5, P0, PT, R166, UR43, RZ ;  /* 0x0000002ba6057c10 */ /* 0x001fe4000ff1e0ff */
[----:B-1----:R-:W-:-:S03]  /*64c0*/  IADD3 R4, P1, PT, R165, UR43, RZ ;  /* 0x0000002ba5047c10 */ /* 0x002fc6000ff3e0ff */
[----:B------:R0:W-:Y:S04]  /*64d0*/  STL [R1+0x198], R5 ;  /* 0x0001980501007387 */ /* 0x0001e80000100800 */
[----:B------:R1:W-:Y:S01]  /*64e0*/  STL [R1+0x190], R4 ;  /* 0x0001900401007387 */ /* 0x0003e20000100800 */
[----:B0-----:R-:W-:Y:S01]  /*64f0*/  IADD3 R5, P2, PT, R166, UR77, RZ ;  /* 0x0000004da6057c10 */ /* 0x001fe2000ff5e0ff */
[----:B------:R-:W0:Y:S01]  /*6500*/  LDCU UR77, c[0x0][0x3a0] ;  /* 0x00007400ff4d77ac */ /* 0x000e220008000800 */
[----:B-1----:R-:W-:-:S03]  /*6510*/  IADD3.X R4, PT, PT, R2, UR4, RZ, P0, !PT ;  /* 0x0000000402047c10 */ /* 0x002fc600087fe4ff */
[----:B------:R1:W-:Y:S04]  /*6520*/  STL [R1+0x188], R5 ;  /* 0x0001880501007387 */ /* 0x0003e80000100800 */
[----:B------:R2:W-:Y:S04]  /*6530*/  STL [R1+0x180], R6 ;  /* 0x0001800601007387 */ /* 0x0005e80000100800 */
[----:B------:R3:W-:Y:S01]  /*6540*/  STL [R1+0x194], R4 ;  /* 0x0001940401007387 */ /* 0x0007e20000100800 */
[----:B-1----:R-:W-:Y:S02]  /*6550*/  IADD3.X R5, PT, PT, R0, UR4, RZ, P1, !PT ;  /* 0x0000000400057c10 */ /* 0x002fe40008ffe4ff */
[----:B------:R-:W-:-:S02]  /*6560*/  R2UR UR4, R3 ;  /* 0x00000000030472ca */ /* 0x000fc400000e0000 */
[----:B------:R-:W-:Y:S01]  /*6570*/  IADD3.X R3, PT, PT, R0, UR42, RZ, P3, !PT ;  /* 0x0000002a00037c10 */ /* 0x000fe20009ffe4ff */
[----:B------:R-:W-:Y:S01]  /*6580*/  STL [R1+0x18c], R5 ;  /* 0x00018c0501007387 */ /* 0x000fe20000100800 */
[----:B--2---:R-:W-:Y:S02]  /*6590*/  CS2R R6, SRZ ;  /* 0x0000000000067805 */ /* 0x004fe4000001ff00 */
[----:B---3--:R-:W-:Y:S01]  /*65a0*/  IADD3.X R4, PT, PT, R2, UR42, RZ, P2, !PT ;  /* 0x0000002a02047c10 */ /* 0x008fe200097fe4ff */
[----:B------:R-:W1:Y:S04]  /*65b0*/  LDCU.64 UR42, c[0x0][0x380] ;  /* 0x00007000ff2a77ac */ /* 0x000e680008000a00 */
[----:B------:R2:W-:Y:S04]  /*65c0*/  STL [R1+0x184], R4 ;  /* 0x0001840401007387 */ /* 0x0005e80000100800 */
[----:B------:R3:W-:Y:S01]  /*65d0*/  STL [R1+0x17c], R3 ;  /* 0x00017c0301007387 */ /* 0x0007e20000100800 */
[----:B--2---:R-:W-:-:S02]  /*65e0*/  IADD3 R4, P0, PT, R166, UR76, RZ ;  /* 0x0000004ca6047c10 */ /* 0x004fc4000ff1e0ff */
[----:B---3--:R-:W-:Y:S01]  /*65f0*/  IADD3 R3, P1, PT, R165, UR76, RZ ;  /* 0x0000004ca5037c10 */ /* 0x008fe2000ff3e0ff */
[----:B------:R-:W-:Y:S02]  /*6600*/  USHF.R.S32.HI UR76, URZ, 0x1f, UR76 ;  /* 0x0000001fff4c7899 */ /* 0x000fe4000801144c */
[----:B------:R2:W-:Y:S04]  /*6610*/  STL [R1+0x178], R4 ;  /* 0x0001780401007387 */ /* 0x0005e80000100800 */
[----:B------:R3:W-:Y:S01]  /*6620*/  STL [R1+0x170], R3 ;  /* 0x0001700301007387 */ /* 0x0007e20000100800 */
[----:B--2---:R-:W-:Y:S02]  /*6630*/  IADD3.X R4, PT, PT, R2, UR76, RZ, P0, !PT ;  /* 0x0000004c02047c10 */ /* 0x004fe400087fe4ff */
[----:B---3--:R-:W-:Y:S01]  /*6640*/  IADD3.X R3, PT, PT, R0, UR76, RZ, P1, !PT ;  /* 0x0000004c00037c10 */ /* 0x008fe20008ffe4ff */
[----:B------:R-:W-:-:S02]  /*6650*/  UIMAD UR76, UR65, 0xb, URZ ;  /* 0x0000000b414c78a4 */ /* 0x000fc4000f8e02ff */
[----:B------:R2:W-:Y:S04]  /*6660*/  STL [R1+0x174], R4 ;  /* 0x0001740401007387 */ /* 0x0005e80000100800 */
[----:B------:R3:W-:Y:S01]  /*6670*/  STL [R1+0x16c], R3 ;  /* 0x00016c0301007387 */ /* 0x0007e20000100800 */
[----:B--2---:R-:W-:Y:S02]  /*6680*/  IADD3 R4, P0, PT, R166, UR76, RZ ;  /* 0x0000004ca6047c10 */ /* 0x004fe4000ff1e0ff */
[----:B---3--:R-:W-:Y:S01]  /*6690*/  IADD3 R3, P1, PT, R165, UR76, RZ ;  /* 0x0000004ca5037c10 */ /* 0x008fe2000ff3e0ff */
[----:B------:R-:W-:Y:S02]  /*66a0*/  USHF.R.S32.HI UR76, URZ, 0x1f, UR76 ;  /* 0x0000001fff4c7899 */ /* 0x000fe4000801144c */
[----:B------:R2:W-:Y:S04]  /*66b0*/  STL [R1+0x168], R4 ;  /* 0x0001680401007387 */ /* 0x0005e80000100800 */
[----:B------:R3:W-:Y:S01]  /*66c0*/  STL [R1+0x160], R3 ;  /* 0x0001600301007387 */ /* 0x0007e20000100800 */
[----:B--2---:R-:W-:-:S02]  /*66d0*/  IADD3.X R4, PT, PT, R2, UR76, RZ, P0, !PT ;  /* 0x0000004c02047c10 */ /* 0x004fc400087fe4ff */
[----:B---3--:R-:W-:Y:S01]  /*66e0*/  IADD3.X R3, PT, PT, R0, UR76, RZ, P1, !PT ;  /* 0x0000004c00037c10 */ /* 0x008fe20008ffe4ff */
[----:B------:R-:W-:Y:S02]  /*66f0*/  UIMAD UR76, UR65, 0xa, URZ ;  /* 0x0000000a414c78a4 */ /* 0x000fe4000f8e02ff */
[----:B------:R2:W-:Y:S04]  /*6700*/  STL [R1+0x164], R4 ;  /* 0x0001640401007387 */ /* 0x0005e80000100800 */
[----:B------:R3:W-:Y:S01]  /*6710*/  STL [R1+0x15c], R3 ;  /* 0x00015c0301007387 */ /* 0x0007e20000100800 */
[----:B--2---:R-:W-:Y:S02]  /*6720*/  IADD3 R4, P0, PT, R166, UR76, RZ ;  /* 0x0000004ca6047c10 */ /* 0x004fe4000ff1e0ff */
[----:B---3--:R-:W-:Y:S01]  /*6730*/  IADD3 R3, P1, PT, R165, UR76, RZ ;  /* 0x0000004ca5037c10 */ /* 0x008fe2000ff3e0ff */
[----:B------:R-:W-:-:S02]  /*6740*/  USHF.R.S32.HI UR76, URZ, 0x1f, UR76 ;  /* 0x0000001fff4c7899 */ /* 0x000fc4000801144c */
[----:B------:R2:W-:Y:S04]  /*6750*/  STL [R1+0x158], R4 ;  /* 0x0001580401007387 */ /* 0x0005e80000100800 */
[----:B------:R3:W-:Y:S01]  /*6760*/  STL [R1+0x150], R3 ;  /* 0x0001500301007387 */ /* 0x0007e20000100800 */
[----:B------:R-:W-:-:S05]  /*6770*/  IADD3.X R28, PT, PT, R2, UR76, RZ, P0, !PT ;  /* 0x0000004c021c7c10 */ /* 0x000fca00087fe4ff */
[----:B------:R4:W-:Y:S01]  /*6780*/  STL [R1+0x154], R28 ;  /* 0x0001541c01007387 */ /* 0x0009e20000100800 */
[----:B--2---:R-:W-:Y:S02]  /*6790*/  CS2R R4, SRZ ;  /* 0x0000000000047805 */ /* 0x004fe4000001ff00 */
[----:B---3--:R-:W-:Y:S01]  /*67a0*/  IADD3.X R3, PT, PT, R0, UR76, RZ, P1, !PT ;  /* 0x0000004c00037c10 */ /* 0x008fe20008ffe4ff */
[----:B------:R-:W-:-:S04]  /*67b0*/  UIMAD UR76, UR65, 0x9, URZ ;  /* 0x00000009414c78a4 */ /* 0x000fc8000f8e02ff */
[----:B------:R2:W-:Y:S02]  /*67c0*/  STL [R1+0x14c], R3 ;  /* 0x00014c0301007387 */ /* 0x0005e40000100800 */
[----:B----4-:R-:W-:-:S05]  /*67d0*/  IADD3 R28, P0, PT, R166, UR76, RZ ;  /* 0x0000004ca61c7c10 */ /* 0x010fca000ff1e0ff */
[----:B------:R3:W-:Y:S01]  /*67e0*/  STL [R1+0x148], R28 ;  /* 0x0001481c01007387 */ /* 0x0007e20000100800 */
[----:B--2---:R-:W-:Y:S01]  /*67f0*/  IADD3 R3, P1, PT, R165, UR76, RZ ;  /* 0x0000004ca5037c10 */ /* 0x004fe2000ff3e0ff */
[----:B------:R-:W-:-:S04]  /*6800*/  USHF.R.S32.HI UR76, URZ, 0x1f, UR76 ;  /* 0x0000001fff4c7899 */ /* 0x000fc8000801144c */
[----:B------:R2:W-:Y:S02]  /*6810*/  STL [R1+0x140], R3 ;  /* 0x0001400301007387 */ /* 0x0005e40000100800 */
[----:B---3--:R-:W-:-:S05]  /*6820*/  IADD3.X R28, PT, PT, R2, UR76, RZ, P0, !PT ;  /* 0x0000004c021c7c10 */ /* 0x008fca00087fe4ff */
[----:B------:R3:W-:Y:S01]  /*6830*/  STL [R1+0x144], R28 ;  /* 0x0001441c01007387 */ /* 0x0007e20000100800 */
[----:B--2---:R-:W-:Y:S01]  /*6840*/  IADD3.X R3, PT, PT, R0, UR76, RZ, P1, !PT ;  /* 0x0000004c00037c10 */ /* 0x004fe20008ffe4ff */
[----:B------:R-:W-:-:S04]  /*6850*/  USHF.L.U32 UR76, UR65, 0x3, URZ ;  /* 0x00000003414c7899 */ /* 0x000fc800080006ff */
[----:B------:R2:W-:Y:S02]  /*6860*/  STL [R1+0x13c], R3 ;  /* 0x00013c0301007387 */ /* 0x0005e40000100800 */
[----:B---3--:R-:W-:-:S05]  /*6870*/  IADD3 R28, P0, PT, R166, UR76, RZ ;  /* 0x0000004ca61c7c10 */ /* 0x008fca000ff1e0ff */
[----:B------:R3:W-:Y:S01]  /*6880*/  STL [R1+0x138], R28 ;  /* 0x0001381c01007387 */ /* 0x0007e20000100800 */
[----:B--2---:R-:W-:Y:S01]  /*6890*/  IADD3 R3, P1, PT, R165, UR76, RZ ;  /* 0x0000004ca5037c10 */ /* 0x004fe2000ff3e0ff */
[----:B------:R-:W-:-:S04]  /*68a0*/  USHF.R.S32.HI UR76, URZ, 0x1f, UR76 ;  /* 0x0000001fff4c7899 */ /* 0x000fc8000801144c */
[----:B------:R2:W-:Y:S02]  /*68b0*/  STL [R1+0x130], R3 ;  /* 0x0001300301007387 */ /* 0x0005e40000100800 */
[----:B---3--:R-:W-:-:S05]  /*68c0*/  IADD3.X R28, PT, PT, R2, UR76, RZ, P0, !PT ;  /* 0x0000004c021c7c10 */ /* 0x008fca00087fe4ff */
[----:B------:R3:W-:Y:S01]  /*68d0*/  STL [R1+0x134], R28 ;  /* 0x0001341c01007387 */ /* 0x0007e20000100800 */
[----:B--2---:R-:W-:Y:S01]  /*68e0*/  IADD3.X R3, PT, PT, R0, UR76, RZ, P1, !PT ;  /* 0x0000004c00037c10 */ /* 0x004fe20008ffe4ff */
[----:B------:R-:W-:-:S04]  /*68f0*/  UIMAD UR76, UR65, 0x7, URZ ;  /* 0x00000007414c78a4 */ /* 0x000fc8000f8e02ff */
        /* <DEDUP_REMOVED lines=56> */
[----:B---3--:R-:W-:Y:S02]  /*6c80*/  IADD3.X R28, PT, PT, R2, UR76, RZ, P0, !PT ;  /* 0x0000004c021c7c10 */ /* 0x008fe400087fe4ff */
[----:B------:R-:W-:-:S03]  /*6c90*/  IADD3 RZ, P0, PT, R166, UR65, RZ ;  /* 0x00000041a6ff7c10 */ /* 0x000fc6000ff1e0ff */
[----:B------:R-:W-:Y:S01]  /*6ca0*/  STL [R1+0xd4], R28 ;  /* 0x0000d41c01007387 */ /* 0x000fe20000100800 */
[----:B--2---:R-:W-:Y:S01]  /*6cb0*/  IADD3.X R3, PT, PT, R0, UR76, RZ, P1, !PT ;  /* 0x0000004c00037c10 */ /* 0x004fe20008ffe4ff */
[----:B------:R-:W-:Y:S02]  /*6cc0*/  USHF.R.S32.HI UR76, URZ, 0x1f, UR65 ;  /* 0x0000001fff4c7899 */ /* 0x000fe40008011441 */
[----:B------:R-:W-:Y:S02]  /*6cd0*/  IADD3 RZ, P1, PT, R165, UR65, RZ ;  /* 0x00000041a5ff7c10 */ /* 0x000fe4000ff3e0ff */
[----:B------:R-:W-:Y:S02]  /*6ce0*/  STL [R1+0xcc], R3 ;  /* 0x0000cc0301007387 */ /* 0x000fe40000100800 */
[----:B------:R-:W-:Y:S02]  /*6cf0*/  IADD3.X R2, PT, PT, R2, UR76, RZ, P0, !PT ;  /* 0x0000004c02027c10 */ /* 0x000fe400087fe4ff */
[----:B------:R-:W-:-:S03]  /*6d00*/  IADD3.X R0, PT, PT, R0, UR76, RZ, P1, !PT ;  /* 0x0000004c00007c10 */ /* 0x000fc60008ffe4ff */
[----:B------:R-:W-:Y:S04]  /*6d10*/  STL [R1+0xc8], R2 ;  /* 0x0000c80201007387 */ /* 0x000fe80000100800 */
[----:B------:R0:W-:Y:S02]  /*6d20*/  STL [R1+0xc4], R0 ;  /* 0x0000c40001007387 */ /* 0x0001e40000100800 */
[----:B01----:R-:W-:-:S07]  /*6d30*/  IMAD.U32 R0, RZ, RZ, UR77 ;  /* 0x0000004dff007e24 */ /* 0x003fce000f8e00ff */
.L_x_1:
[----:B------:R-:W2:Y:S04]  /*6d40*/  LDL R3, [R1+0xd0] ;  /* 0x0000d00001037983 */ /* 0x000ea80000100800 */
[----:B------:R-:W3:Y:S04]  /*6d50*/  LDL R2, [R1+0xd8] ;  /* 0x0000d80001027983 */ /* 0x000ee80000100800 */
[----:B------:R-:W4:Y:S04]  /*6d60*/  LDL R163, [R1+0xcc] ;  /* 0x0000cc0001a37983 */ /* 0x000f280000100800 */
[----:B------:R-:W4:Y:S04]  /*6d70*/  LDL R162, [R1+0xd4] ;  /* 0x0000d40001a27983 */ /* 0x000f280000100800 */
[----:B------:R-:W4:Y:S04]  /*6d80*/  LDL R161, [R1+0xe0] ;  /* 0x0000e00001a17983 */ /* 0x000f280000100800 */
[----:B------:R-:W4:Y:S04]  /*6d90*/  LDL R177, [R1+0xe8] ;  /* 0x0000e80001b17983 */ /* 0x000f280000100800 */
[----:B------:R-:W4:Y:S04]  /*6da0*/  LDL R176, [R1+0xdc] ;  /* 0x0000dc0001b07983 */ /* 0x000f280000100800 */
[----:B------:R-:W4:Y:S04]  /*6db0*/  LDL R160, [R1+0xe4] ;  /* 0x0000e40001a07983 */ /* 0x000f280000100800 */
[----:B------:R-:W4:Y:S04]  /*6dc0*/  LDL R155, [R1+0xf0] ;  /* 0x0000f000019b7983 */ /* 0x000f280000100800 */
[----:B------:R-:W4:Y:S04]  /*6dd0*/  LDL R179, [R1+0xf8] ;  /* 0x0000f80001b37983 */ /* 0x000f280000100800 */
[----:B------:R-:W4:Y:S01]  /*6de0*/  LDL R178, [R1+0xec] ;  /* 0x0000ec0001b27983 */ /* 0x000f220000100800 */
[----:B------:R-:W-:Y:S01]  /*6df0*/  ISETP.GT.AND P2, PT, R0, 0x2, PT ;  /* 0x000000020000780c */ /* 0x000fe20003f44270 */
[----:B------:R-:W0:Y:S02]  /*6e00*/  LDCU UR65, c[0x0][0x3a8] ;  /* 0x00007500ff4177ac */ /* 0x000e240008000800 */
[----:B------:R1:W-:Y:S04]  /*6e10*/  STL [R1+0x330], R131 ;  /* 0x0003308301007387 */ /* 0x0003e80000100800 */
[----:B-----5:R0:W-:Y:S04]  /*6e20*/  STL [R1+0x2ac], R168 ;  /* 0x0002aca801007387 */ /* 0x0201e80000100800 */
[----:B------:R-:W-:Y:S04]  /*6e30*/  STL [R1+0x2a8], R167 ;  /* 0x0002a8a701007387 */ /* 0x000fe80000100800 */
[----:B------:R0:W-:Y:S04]  /*6e40*/  STL [R1+0x2a4], R164 ;  /* 0x0002a4a401007387 */ /* 0x0001e80000100800 */
[----:B-1----:R-:W4:Y:S01]  /*6e50*/  LDL R131, [R1+0xf4] ;  /* 0x0000f40001837983 */ /* 0x002f220000100800 */
[----:B------:R-:W-:-:S02]  /*6e60*/  PRMT R42, RZ, 0x7610, R42 ;  /* 0x00007610ff2a7816 */ /* 0x000fc4000000002a */
[----:B------:R-:W-:Y:S01]  /*6e70*/  PRMT R43, RZ, 0x7610, R43 ;  /* 0x00007610ff2b7816 */ /* 0x000fe2000000002b */
[----:B0-----:R-:W4:Y:S01]  /*6e80*/  LDL R168, [R1+0x128] ;  /* 0x0001280001a87983 */ /* 0x001f220000100800 */
[----:B------:R-:W-:-:S03]  /*6e90*/  ISETP.GT.AND P3, PT, R0, 0x3, PT ;  /* 0x000000030000780c */ /* 0x000fc60003f64270 */
[----:B------:R-:W4:Y:S01]  /*6ea0*/  LDL R164, [R1+0x108] ;  /* 0x0001080001a47983 */ /* 0x000f220000100800 */
[----:B------:R-:W-:Y:S02]  /*6eb0*/  PRMT R148, RZ, 0x7610, R148 ;  /* 0x00007610ff947816 */ /* 0x000fe40000000094 */
[----:B------:R-:W-:Y:S01]  /*6ec0*/  PRMT R149, RZ, 0x7610, R149 ;  /* 0x00007610ff957816 */ /* 0x000fe20000000095 */
[----:B------:R-:W4:Y:S01]  /*6ed0*/  LDL R167, [R1+0x11c] ;  /* 0x00011c0001a77983 */ /* 0x000f220000100800 */
[----:B------:R-:W-:Y:S02]  /*6ee0*/  PRMT R41, RZ, 0x7610, R41 ;  /* 0x00007610ff297816 */ /* 0x000fe40000000029 */
[----:B------:R-:W-:Y:S01]  /*6ef0*/  PRMT R40, RZ, 0x7610, R40 ;  /* 0x00007610ff287816 */ /* 0x000fe20000000028 */
[----:B------:R-:W4:Y:S01]  /*6f00*/  LDL R233, [R1+0x1c8] ;  /* 0x0001c80001e97983 */ /* 0x000f220000100800 */
[----:B------:R-:W-:Y:S02]  /*6f10*/  PRMT R39, RZ, 0x7610, R39 ;  /* 0x00007610ff277816 */ /* 0x000fe40000000027 */
[----:B------:R-:W-:Y:S01]  /*6f20*/  PRMT R38, RZ, 0x7610, R38 ;  /* 0x00007610ff267816 */ /* 0x000fe20000000026 */
[----:B------:R-:W4:Y:S01]  /*6f30*/  LDL R229, [R1+0x1bc] ;  /* 0x0001bc0001e57983 */ /* 0x000f220000100800 */
[----:B------:R-:W-:-:S02]  /*6f40*/  PRMT R33, RZ, 0x7610, R33 ;  /* 0x00007610ff217816 */ /* 0x000fc40000000021 */
        /* <DEDUP_REMOVED lines=23> */
[----:B--2---:R-:W-:Y:S02]  /*70c0*/  IADD3 R28, P1, PT, R3, UR42, RZ ;  /* 0x0000002a031c7c10 */ /* 0x004fe4000ff3e0ff */
[----:B---3--:R-:W-:Y:S02]  /*70d0*/  IADD3 R2, P0, PT, R2, UR42, RZ ;  /* 0x0000002a02027c10 */ /* 0x008fe4000ff1e0ff */
[----:B----4-:R-:W-:-:S02]  /*70e0*/  IADD3.X R29, PT, PT, R163, UR43, RZ, P1, !PT ;  /* 0x0000002ba31d7c10 */ /* 0x010fc40008ffe4ff */
[----:B------:R-:W2:Y:S01]  /*70f0*/  LDL R163, [R1+0xfc] ;  /* 0x0000fc0001a37983 */ /* 0x000ea20000100800 */
[----:B------:R-:W-:-:S03]  /*7100*/  IADD3.X R3, PT, PT, R162, UR43, RZ, P0, !PT ;  /* 0x0000002ba2037c10 */ /* 0x000fc600087fe4ff */
[----:B------:R-:W3:Y:S04]  /*7110*/  LDL R162, [R1+0x100] ;  /* 0x0001000001a27983 */ /* 0x000ee80000100800 */
[----:B------:R0:W4:Y:S04]  /*7120*/  @P2 LDG.E.U8 R42, desc[UR40][R28.64] ;  /* 0x000000281c2a2981 */ /* 0x000128000c1e1100 */
[----:B------:R1:W4:Y:S01]  /*7130*/  @P2 LDG.E.U8 R43, desc[UR40][R2.64] ;  /* 0x00000028022b2981 */ /* 0x000322000c1e1100 */
[----:B0-----:R-:W-:-:S03]  /*7140*/  IADD3 R28, P1, PT, R161, UR42, RZ ;  /* 0x0000002aa11c7c10 */ /* 0x001fc6000ff3e0ff */
[----:B------:R-:W4:Y:S01]  /*7150*/  LDL R161, [R1+0x104] ;  /* 0x0001040001a17983 */ /* 0x000f220000100800 */
[----:B-1----:R-:W-:Y:S02]  /*7160*/  IADD3 R2, P0, PT, R177, UR42, RZ ;  /* 0x0000002ab1027c10 */ /* 0x002fe4000ff1e0ff */
[----:B------:R-:W-:Y:S01]  /*7170*/  IADD3.X R29, PT, PT, R176, UR43, RZ, P1, !PT ;  /* 0x0000002bb01d7c10 */ /* 0x000fe20008ffe4ff */
[----:B------:R-:W4:Y:S01]  /*7180*/  LDL R177, [R1+0x118] ;  /* 0x0001180001b17983 */ /* 0x000f220000100800 */
[----:B------:R-:W-:-:S03]  /*7190*/  IADD3.X R3, PT, PT, R160, UR43, RZ, P0, !PT ;  /* 0x0000002ba0037c10 */ /* 0x000fc600087fe4ff */
[----:B------:R-:W4:Y:S04]  /*71a0*/  LDL R160, [R1+0x110] ;  /* 0x0001100001a07983 */ /* 0x000f280000100800 */
[----:B------:R-:W4:Y:S04]  /*71b0*/  LDL R176, [R1+0x10c] ;  /* 0x00010c0001b07983 */ /* 0x000f280000100800 */
[----:B------:R0:W4:Y:S04]  /*71c0*/  @P3 LDG.E.U8 R148, desc[UR40][R28.64] ;  /* 0x000000281c943981 */ /* 0x000128000c1e1100 */
[----:B------:R1:W4:Y:S01]  /*71d0*/  @P3 LDG.E.U8 R149, desc[UR40][R2.64] ;  /* 0x0000002802953981 */ /* 0x000322000c1e1100 */
[----:B0-----:R-:W-:-:S03]  /*71e0*/  IADD3 R28, P1, PT, R155, UR42, RZ ;  /* 0x0000002a9b1c7c10 */ /* 0x001fc6000ff3e0ff */
[----:B------:R-:W4:Y:S01]  /*71f0*/  LDL R155, [R1+0x114] ;  /* 0x00011400019b7983 */ /* 0x000f220000100800 */
[----:B-1----:R-:W-:-:S04]  /*7200*/  IADD3 R2, P0, PT, R179, UR42, RZ ;  /* 0x0000002ab3027c10 */ /* 0x002fc8000ff1e0ff */
[----:B------:R-:W-:Y:S02]  /*7210*/  IADD3.X R3, PT, PT, R131, UR43, RZ, P0, !PT ;  /* 0x0000002b83037c10 */ /* 0x000fe400087fe4ff */
[----:B------:R-:W4:Y:S01]  /*7220*/  LDL R131, [R1+0x120] ;  /* 0x0001200001837983 */ /* 0x000f220000100800 */
[----:B------:R-:W-:Y:S02]  /*7230*/  ISETP.GT.AND P2, PT, R0, 0x4, PT ;  /* 0x000000040000780c */ /* 0x000fe40003f44270 */
[----:B------:R-:W-:Y:S02]  /*7240*/  IADD3.X R29, PT, PT, R178, UR43, RZ, P1, !PT ;  /* 0x0000002bb21d7c10 */ /* 0x000fe40008ffe4ff */
[C---:B------:R-:W-:Y:S01]  /*7250*/  ISETP.GT.AND P3, PT, R0.reuse, 0x5, PT ;  /* 0x000000050000780c */ /* 0x040fe20003f64270 */
[----:B------:R-:W4:Y:S08]  /*7260*/  LDL R178, [R1+0x1b8] ;  /* 0x0001b80001b27983 */ /* 0x000f300000100800 */
[----:B------:R-:W4:Y:S04]  /*7270*/  @P2 LDG.E.U8 R41, desc[UR40][R28.64] ;  /* 0x000000281c292981 */ /* 0x000f28000c1e1100 */
[----:B------:R0:W4:Y:S01]  /*7280*/  @P2 LDG.E.U8 R40, desc[UR40][R2.64] ;  /* 0x0000002802282981 */ /* 0x000122000c1e1100 */
[----:B------:R-:W-:-:S02]  /*7290*/  ISETP.GT.AND P2, PT, R0, 0x6, PT ;  /* 0x000000060000780c */ /* 0x000fc40003f44270 */
[----:B0-----:R-:W-:Y:S02]  /*72a0*/  IADD3 R2, P0, PT, R164, UR42, RZ ;  /* 0x0000002aa4027c10 */ /* 0x001fe4000ff1e0ff */
[----:B------:R-:W4:Y:S01]  /*72b0*/  LDL R164, [R1+0x130] ;  /* 0x0001300001a47983 */ /* 0x000f220000100800 */
[----:B---3--:R-:W-:-:S03]  /*72c0*/  IADD3 R28, P1, PT, R162, UR42, RZ ;  /* 0x0000002aa21c7c10 */ /* 0x008fc6000ff3e0ff */
[----:B------:R-:W3:Y:S01]  /*72d0*/  LDL R162, [R1+0x124] ;  /* 0x0001240001a27983 */ /* 0x000ee20000100800 */
[----:B--2---:R-:W-:-:S03]  /*72e0*/  IADD3.X R29, PT, PT, R163, UR43, RZ, P1, !PT ;  /* 0x0000002ba31d7c10 */ /* 0x004fc60008ffe4ff */
[----:B------:R-:W2:Y:S04]  /*72f0*/  LDL R163, [R1+0x138] ;  /* 0x0001380001a37983 */ /* 0x000ea80000100800 */
[----:B------:R0:W2:Y:S01]  /*7300*/  @P3 LDG.E.U8 R39, desc[UR40][R28.64] ;  /* 0x000000281c273981 */ /* 0x0000a2000c1e1100 */
[----:B----4-:R-:W-:-:S03]  /*7310*/  IADD3.X R3, PT, PT, R161, UR43, RZ, P0, !PT ;  /* 0x0000002ba1037c10 */ /* 0x010fc600087fe4ff */
[----:B------:R-:W4:Y:S04]  /*7320*/  LDL R161, [R1+0x12c] ;  /* 0x00012c0001a17983 */ /* 0x000f280000100800 */
[----:B------:R1:W4:Y:S01]  /*7330*/  @P3 LDG.E.U8 R38, desc[UR40][R2.64] ;  /* 0x0000002802263981 */ /* 0x000322000c1e1100 */
[----:B0-----:R-:W-:-:S03]  /*7340*/  IADD3 R28, P1, PT, R160, UR42, RZ ;  /* 0x0000002aa01c7c10 */ /* 0x001fc6000ff3e0ff */
[----:B------:R-:W4:Y:S01]  /*7350*/  LDL R160, [R1+0x134] ;  /* 0x0001340001a07983 */ /* 0x000f220000100800 */
[----:B------:R-:W-:Y:S02]  /*7360*/  IADD3.X R29, PT, PT, R176, UR43, RZ, P1, !PT ;  /* 0x0000002bb01d7c10 */ /* 0x000fe40008ffe4ff */
[----:B-1----:R-:W-:Y:S01]  /*7370*/  IADD3 R2, P0, PT, R177, UR42, RZ ;  /* 0x0000002ab1027c10 */ /* 0x002fe2000ff1e0ff */
[----:B------:R-:W4:Y:S04]  /*7380*/  LDL R176, [R1+0x13c] ;  /* 0x00013c0001b07983 */ /* 0x000f280000100800 */
[----:B------:R-:W4:Y:S04]  /*7390*/  LDL R177, [R1+0x148] ;  /* 0x0001480001b17983 */ /* 0x000f280000100800 */
[----:B------:R0:W4:Y:S01]  /*73a0*/  @P2 LDG.E.U8 R33, desc[UR40][R28.64] ;  /* 0x000000281c212981 */ /* 0x000122000c1e1100 */
[----:B------:R-:W-:-:S03]  /*73b0*/  IADD3.X R3, PT, PT, R155, UR43, RZ, P0, !PT ;  /* 0x0000002b9b037c10 */ /* 0x000fc600087fe4ff */
[----:B------:R-:W4:Y:S01]  /*73c0*/  LDL R155, [R1+0x140] ;  /* 0x00014000019b7983 */ /* 0x000f220000100800 */
[----:B------:R-:W-:-:S03]  /*73d0*/  ISETP.GT.AND P3, PT, R0, 0x7, PT ;  /* 0x000000070000780c */ /* 0x000fc60003f64270 */
[----:B------:R1:W4:Y:S01]  /*73e0*/  @P2 LDG.E.U8 R32, desc[UR40][R2.64] ;  /* 0x0000002802202981 */ /* 0x000322000c1e1100 */
[----:B0-----:R-:W-:-:S03]  /*73f0*/  IADD3 R28, P1, PT, R131, UR42, RZ ;  /* 0x0000002a831c7c10 */ /* 0x001fc6000ff3e0ff */
[----:B------:R-:W4:Y:S01]  /*7400*/  LDL R131, [R1+0x144] ;  /* 0x0001440001837983 */ /* 0x000f220000100800 */
[----:B------:R-:W-:Y:S02]  /*7410*/  IADD3.X R29, PT, PT, R167, UR43, RZ, P1, !PT ;  /* 0x0000002ba71d7c10 */ /* 0x000fe40008ffe4ff */
[----:B-1----:R-:W-:Y:S01]  /*7420*/  IADD3 R2, P0, PT, R168, UR42, RZ ;  /* 0x0000002aa8027c10 */ /* 0x002fe2000ff1e0ff */
[----:B------:R-:W4:Y:S01]  /*7430*/  LDL R167, [R1+0x14c] ;  /* 0x00014c0001a77983 */ /* 0x000f220000100800 */
[----:B------:R-:W-:-:S03]  /*7440*/  ISETP.GT.AND P2, PT, R0, 0x8, PT ;  /* 0x000000080000780c */ /* 0x000fc60003f44270 */
[----:B------:R-:W4:Y:S04]  /*7450*/  LDL R168, [R1+0x158] ;  /* 0x0001580001a87983 */ /* 0x000f280000100800 */
[----:B------:R0:W4:Y:S02]  /*7460*/  @P3 LDG.E.U8 R31, desc[UR40][R28.64] ;  /* 0x000000281c1f3981 */ /* 0x000124000c1e1100 */
[----:B0-----:R-:W-:Y:S02]  /*7470*/  IADD3 R28, P1, PT, R164, UR42, RZ ;  /* 0x0000002aa41c7c10 */ /* 0x001fe4000ff3e0ff */
[----:B------:R-:W4:Y:S01]  /*7480*/  LDL R164, [R1+0x154] ;  /* 0x0001540001a47983 */ /* 0x000f220000100800 */
[----:B---3--:R-:W-:-:S03]  /*7490*/  IADD3.X R3, PT, PT, R162, UR43, RZ, P0, !PT ;  /* 0x0000002ba2037c10 */ /* 0x008fc600087fe4ff */
[----:B------:R-:W3:Y:S04]  /*74a0*/  LDL R162, [R1+0x150] ;  /* 0x0001500001a27983 */ /* 0x000ee80000100800 */
[----:B------:R2:W3:Y:S02]  /*74b0*/  @P3 LDG.E.U8 R30, desc[UR40][R2.64] ;  /* 0x00000028021e3981 */ /* 0x0004e4000c1e1100 */
[----:B--2---:R-:W-:Y:S02]  /*74c0*/  IADD3 R2, P0, PT, R163, UR42, RZ ;  /* 0x0000002aa3027c10 */ /* 0x004fe4000ff1e0ff */
[----:B----4-:R-:W-:Y:S01]  /*74d0*/  IADD3.X R29, PT, PT, R161, UR43, RZ, P1, !PT ;  /* 0x0000002ba11d7c10 */ /* 0x010fe20008ffe4ff */
[----:B------:R-:W2:Y:S04]  /*74e0*/  LDL R163, [R1+0x168] ;  /* 0x0001680001a37983 */ /* 0x000ea80000100800 */
[----:B------:R-:W4:Y:S01]  /*74f0*/  LDL R161, [R1+0x160] ;  /* 0x0001600001a17983 */ /* 0x000f220000100800 */
[----:B------:R-:W-:-:S03]  /*7500*/  IADD3.X R3, PT, PT, R160, UR43, RZ, P0, !PT ;  /* 0x0000002ba0037c10 */ /* 0x000fc600087fe4ff */
[----:B------:R-:W4:Y:S04]  /*7510*/  LDL R160, [R1+0x15c] ;  /* 0x00015c0001a07983 */ /* 0x000f280000100800 */
[----:B------:R0:W4:Y:S04]  /*7520*/  @P2 LDG.E.U8 R150, desc[UR40][R28.64] ;  /* 0x000000281c962981 */ /* 0x000128000c1e1100 */
[----:B------:R1:W4:Y:S01]  /*7530*/  @P2 LDG.E.U8 R151, desc[UR40][R2.64] ;  /* 0x0000002802972981 */ /* 0x000322000c1e1100 */
[----:B0-----:R-:W-:Y:S02]  /*7540*/  IADD3 R28, P1, PT, R155, UR42, RZ ;  /* 0x0000002a9b1c7c10 */ /* 0x001fe4000ff3e0ff */
[----:B-1----:R-:W-:Y:S01]  /*7550*/  IADD3 R2, P0, PT, R177, UR42, RZ ;  /* 0x0000002ab1027c10 */ /* 0x002fe2000ff1e0ff */
[----:B------:R-:W4:Y:S01]  /*7560*/  LDL R155, [R1+0x164] ;  /* 0x00016400019b7983 */ /* 0x000f220000100800 */
[----:B------:R-:W-:-:S02]  /*7570*/  ISETP.GT.AND P3, PT, R0, 0x9, PT ;  /* 0x000000090000780c */ /* 0x000fc40003f64270 */
[----:B------:R-:W-:Y:S01]  /*7580*/  IADD3.X R29, PT, PT, R176, UR43, RZ, P1, !PT ;  /* 0x0000002bb01d7c10 */ /* 0x000fe20008ffe4ff */
[----:B------:R-:W4:Y:S01]  /*7590*/  LDL R177, [R1+0x178] ;  /* 0x0001780001b17983 */ /* 0x000f220000100800 */
[----:B------:R-:W-:-:S03]  /*75a0*/  IADD3.X R3, PT, PT, R131, UR43, RZ, P0, !PT ;  /* 0x0000002b83037c10 */ /* 0x000fc600087fe4ff */
[----:B------:R-:W4:Y:S01]  /*75b0*/  LDL R131, [R1+0x170] ;  /* 0x0001700001837983 */ /* 0x000f220000100800 */
[----:B------:R-:W-:-:S03]  /*75c0*/  ISETP.GT.AND P2, PT, R0, 0xa, PT ;  /* 0x0000000a0000780c */ /* 0x000fc60003f44270 */
[----:B------:R-:W4:Y:S04]  /*75d0*/  LDL R176, [R1+0x16c] ;  /* 0x00016c0001b07983 */ /* 0x000f280000100800 */
[----:B------:R-:W4:Y:S04]  /*75e0*/  @P3 LDG.E.U8 R152, desc[UR40][R28.64] ;  /* 0x000000281c983981 */ /* 0x000f28000c1e1100 */
[----:B------:R0:W4:Y:S01]  /*75f0*/  @P3 LDG.E.U8 R153, desc[UR40][R2.64] ;  /* 0x0000002802993981 */ /* 0x000122000c1e1100 */
[----:B------:R-:W-:Y:S02]  /*7600*/  ISETP.GT.AND P3, PT, R0, 0xb, PT ;  /* 0x0000000b0000780c */ /* 0x000fe40003f64270 */
[----:B0-----:R-:W-:-:S02]  /*7610*/  IADD3 R2, P0, PT, R168, UR42, RZ ;  /* 0x0000002aa8027c10 */ /* 0x001fc4000ff1e0ff */
[----:B------:R-:W4:Y:S02]  /*7620*/  LDL R168, [R1+0x180] ;  /* 0x0001800001a87983 */ /* 0x000f240000100800 */
[----:B------:R-:W-:Y:S02]  /*7630*/  IADD3.X R3, PT, PT, R164, UR43, RZ, P0, !PT ;  /* 0x0000002ba4037c10 */ /* 0x000fe400087fe4ff */
[----:B------:R-:W4:Y:S04]  /*7640*/  LDL R164, [R1+0x17c] ;  /* 0x00017c0001a47983 */ /* 0x000f280000100800 */
[----:B------:R2:W4:Y:S01]  /*7650*/  @P2 LDG.E.U8 R156, desc[UR40][R2.64] ;  /* 0x00000028029c2981 */ /* 0x000522000c1e1100 */
[----:B---3--:R-:W-:-:S03]  /*7660*/  IADD3 R28, P1, PT, R162, UR42, RZ ;  /* 0x0000002aa21c7c10 */ /* 0x008fc6000ff3e0ff */
[----:B------:R-:W3:Y:S01]  /*7670*/  LDL R162, [R1+0x174] ;  /* 0x0001740001a27983 */ /* 0x000ee20000100800 */
[----:B------:R-:W-:-:S03]  /*7680*/  IADD3.X R29, PT, PT, R167, UR43, RZ, P1, !PT ;  /* 0x0000002ba71d7c10 */ /* 0x000fc60008ffe4ff */
[----:B------:R-:W3:Y:S04]  /*7690*/  LDL R167, [R1+0x188] ;  /* 0x0001880001a77983 */ /* 0x000ee80000100800 */
[----:B------:R4:W3:Y:S01]  /*76a0*/  @P2 LDG.E.U8 R154, desc[UR40][R28.64] ;  /* 0x000000281c9a2981 */ /* 0x0008e2000c1e1100 */
[----:B--2---:R-:W-:Y:S02]  /*76b0*/  IADD3 R2, P0, PT, R163, UR42, RZ ;  /* 0x0000002aa3027c10 */ /* 0x004fe4000ff1e0ff */
[----:B----4-:R-:W-:Y:S01]  /*76c0*/  IADD3 R28, P1, PT, R161, UR42, RZ ;  /* 0x0000002aa11c7c10 */ /* 0x010fe2000ff3e0ff */
[----:B------:R-:W2:Y:S04]  /*76d0*/  LDL R163, [R1+0x18c] ;  /* 0x00018c0001a37983 */ /* 0x000ea80000100800 */
[----:B------:R-:W4:Y:S01]  /*76e0*/  LDL R161, [R1+0x184] ;  /* 0x0001840001a17983 */ /* 0x000f220000100800 */
[----:B------:R-:W-:-:S02]  /*76f0*/  IADD3.X R29, PT, PT, R160, UR43, RZ, P1, !PT ;  /* 0x0000002ba01d7c10 */ /* 0x000fc40008ffe4ff */
[----:B------:R-:W-:Y:S01]  /*7700*/  ISETP.GT.AND P2, PT, R0, 0xc, PT ;  /* 0x0000000c0000780c */ /* 0x000fe20003f44270 */
[----:B------:R-:W2:Y:S04]  /*7710*/  LDL R160, [R1+0x190] ;  /* 0x0001900001a07983 */ /* 0x000ea80000100800 */
[----:B------:R0:W2:Y:S01]  /*7720*/  @P3 LDG.E.U8 R157, desc[UR40][R28.64] ;  /* 0x000000281c9d3981 */ /* 0x0000a2000c1e1100 */
[----:B------:R-:W-:-:S03]  /*7730*/  IADD3.X R3, PT, PT, R155, UR43, RZ, P0, !PT ;  /* 0x0000002b9b037c10 */ /* 0x000fc600087fe4ff */
[----:B------:R-:W2:Y:S04]  /*7740*/  LDL R155, [R1+0x198] ;  /* 0x00019800019b7983 */ /* 0x000ea80000100800 */
[----:B------:R1:W2:Y:S01]  /*7750*/  @P3 LDG.E.U8 R158, desc[UR40][R2.64] ;  /* 0x00000028029e3981 */ /* 0x0002a2000c1e1100 */
[----:B0-----:R-:W-:-:S03]  /*7760*/  IADD3 R28, P1, PT, R131, UR42, RZ ;  /* 0x0000002a831c7c10 */ /* 0x001fc6000ff3e0ff */
[----:B------:R-:W2:Y:S01]  /*7770*/  LDL R131, [R1+0x194] ;  /* 0x0001940001837983 */ /* 0x000ea20000100800 */
[----:B-1----:R-:W-:Y:S02]  /*7780*/  IADD3 R2, P0, PT, R177, UR42, RZ ;  /* 0x0000002ab1027c10 */ /* 0x002fe4000ff1e0ff */
[----:B------:R-:W-:Y:S01]  /*7790*/  IADD3.X R29, PT, PT, R176, UR43, RZ, P1, !PT ;  /* 0x0000002bb01d7c10 */ /* 0x000fe20008ffe4ff */
[----:B------:R-:W2:Y:S01]  /*77a0*/  LDL R177, [R1+0x1a8] ;  /* 0x0001a80001b17983 */ /* 0x000ea20000100800 */
[----:B------:R-:W-:-:S03]  /*77b0*/  ISETP.GT.AND P3, PT, R0, 0xd, PT ;  /* 0x0000000d0000780c */ /* 0x000fc60003f64270 */
[----:B------:R0:W2:Y:S04]  /*77c0*/  @P2 LDG.E.U8 R37, desc[UR40][R28.64] ;  /* 0x000000281c252981 */ /* 0x0000a8000c1e1100 */
[----:B------:R-:W2:Y:S01]  /*77d0*/  LDL R176, [R1+0x19c] ;  /* 0x00019c0001b07983 */ /* 0x000ea20000100800 */
[----:B0-----:R-:W-:-:S03]  /*77e0*/  IADD3 R28, P1, PT, R168, UR42, RZ ;  /* 0x0000002aa81c7c10 */ /* 0x001fc6000ff3e0ff */
[----:B------:R-:W2:Y:S01]  /*77f0*/  LDL R168, [R1+0x1a4] ;  /* 0x0001a40001a87983 */ /* 0x000ea20000100800 */
[----:B------:R-:W-:-:S03]  /*7800*/  IADD3.X R29, PT, PT, R164, UR43, RZ, P1, !PT ;  /* 0x0000002ba41d7c10 */ /* 0x000fc60008ffe4ff */
[----:B------:R-:W2:Y:S04]  /*7810*/  LDL R164, [R1+0x1ac] ;  /* 0x0001ac0001a47983 */ /* 0x000ea80000100800 */
[----:B------:R-:W2:Y:S01]  /*7820*/  @P3 LDG.E.U8 R35, desc[UR40][R28.64] ;  /* 0x000000281c233981 */ /* 0x000ea2000c1e1100 */
[----:B---3--:R-:W-:-:S03]  /*7830*/  IADD3.X R3, PT, PT, R162, UR43, RZ, P0, !PT ;  /* 0x0000002ba2037c10 */ /* 0x008fc600087fe4ff */
[----:B------:R-:W3:Y:S04]  /*7840*/  LDL R162, [R1+0x1a0] ;  /* 0x0001a00001a27983 */ /* 0x000ee80000100800 */
[----:B------:R0:W3:Y:S02]  /*7850*/  @P2 LDG.E.U8 R36, desc[UR40][R2.64] ;  /* 0x0000002802242981 */ /* 0x0000e4000c1e1100 */
[----:B0-----:R-:W-:Y:S02]  /*7860*/  IADD3 R2, P0, PT, R167, UR42, RZ ;  /* 0x0000002aa7027c10 */ /* 0x001fe4000ff1e0ff */
[----:B------:R-:W3:Y:S02]  /*7870*/  LDL R167, [R1+0x1b0] ;  /* 0x0001b00001a77983 */ /* 0x000ee40000100800 */
[----:B----4-:R-:W-:-:S05]  /*7880*/  IADD3.X R3, PT, PT, R161, UR43, RZ, P0, !PT ;  /* 0x0000002ba1037c10 */ /* 0x010fca00087fe4ff */
[----:B------:R2:W4:Y:S02]  /*7890*/  @P3 LDG.E.U8 R34, desc[UR40][R2.64] ;  /* 0x0000002802223981 */ /* 0x000524000c1e1100 */
[----:B--2---:R-:W-:Y:S02]  /*78a0*/  IADD3 R2, P0, PT, R155, UR42, RZ ;  /* 0x0000002a9b027c10 */ /* 0x004fe4000ff1e0ff */
[----:B------:R-:W2:Y:S02]  /*78b0*/  LDL R155, [R1+0x1b4] ;  /* 0x0001b400019b7983 */ /* 0x000ea40000100800 */
[----:B------:R-:W-:Y:S02]  /*78c0*/  IADD3.X R3, PT, PT, R131, UR43, RZ, P0, !PT ;  /* 0x0000002b83037c10 */ /* 0x000fe400087fe4ff */
[----:B------:R-:W2:Y:S01]  /*78d0*/  LDL R131, [R1+0x1c0] ;  /* 0x0001c00001837983 */ /* 0x000ea20000100800 */
[----:B------:R-:W-:Y:S02]  /*78e0*/  ISETP.GT.AND P2, PT, R0, 0xe, PT ;  /* 0x0000000e0000780c */ /* 0x000fe40003f44270 */
[----:B------:R-:W-:-:S02]  /*78f0*/  IADD3 R160, P1, PT, R160, UR42, RZ ;  /* 0x0000002aa0a07c10 */ /* 0x000fc4000ff3e0ff */
[----:B------:R-:W-:Y:S02]  /*7900*/  PRMT R29, RZ, 0x7610, R29 ;  /* 0x00007610ff1d7816 */ /* 0x000fe4000000001d */
[----:B------:R-:W-:Y:S02]  /*7910*/  IADD3.X R161, PT, PT, R163, UR43, RZ, P1, !PT ;  /* 0x0000002ba3a17c10 */ /* 0x000fe40008ffe4ff */
[----:B------:R-:W-:Y:S02]  /*7920*/  ISETP.GT.AND P3, PT, R0, 0xf, PT ;  /* 0x0000000f0000780c */ /* 0x000fe40003f64270 */
[----:B------:R-:W-:-:S03]  /*7930*/  PRMT R28, RZ, 0x7610, R28 ;  /* 0x00007610ff1c7816 */ /* 0x000fc6000000001c */
[----:B------:R0:W4:Y:S04]  /*7940*/  @P2 LDG.E.U8 R29, desc[UR40][R160.64] ;  /* 0x00000028a01d2981 */ /* 0x000128000c1e1100 */
[----:B------:R1:W4:Y:S01]  /*7950*/  @P2 LDG.E.U8 R28, desc[UR40][R2.64] ;  /* 0x00000028021c2981 */ /* 0x000322000c1e1100 */
[----:B0-----:R-:W-:-:S04]  /*7960*/  IADD3 R160, P0, PT, R177, UR42, RZ ;  /* 0x0000002ab1a07c10 */ /* 0x001fc8000ff1e0ff */
[----:B------:R-:W-:Y:S02]  /*7970*/  IADD3.X R161, PT, PT, R168, UR43, RZ, P0, !PT ;  /* 0x0000002ba8a17c10 */ /* 0x000fe400087fe4ff */
[----:B------:R-:W4:Y:S01]  /*7980*/  LDL R168, [R1+0x1cc] ;  /* 0x0001cc0001a87983 */ /* 0x000f220000100800 */
[----:B-1----:R-:W-:Y:S02]  /*7990*/  PRMT R3, RZ, 0x7610, R3 ;  /* 0x00007610ff037816 */ /* 0x002fe40000000003 */
[----:B---3--:R-:W-:-:S04]  /*79a0*/  IADD3 R162, P1, PT, R162, UR42, RZ ;  /* 0x0000002aa2a27c10 */ /* 0x008fc8000ff3e0ff */
[----:B------:R-:W-:-:S05]  /*79b0*/  IADD3.X R163, PT, PT, R176, UR43, RZ, P1, !PT ;  /* 0x0000002bb0a37c10 */ /* 0x000fca0008ffe4ff */
[----:B------:R0:W3:Y:S01]  /*79c0*/  @P3 LDG.E.U8 R3, desc[UR40][R162.64] ;  /* 0x00000028a2033981 */ /* 0x0000e2000c1e1100 */
[----:B------:R-:W-:-:S03]  /*79d0*/  IADD3 R176, P1, PT, R167, UR42, RZ ;  /* 0x0000002aa7b07c10 */ /* 0x000fc6000ff3e0ff */
[----:B------:R-:W3:Y:S01]  /*79e0*/  LDL R167, [R1+0x1d4] ;  /* 0x0001d40001a77983 */ /* 0x000ee20000100800 */
[----:B------:R-:W-:-:S03]  /*79f0*/  IADD3.X R177, PT, PT, R164, UR43, RZ, P1, !PT ;  /* 0x0000002ba4b17c10 */ /* 0x000fc60008ffe4ff */
[----:B------:R-:W3:Y:S01]  /*7a00*/  LDL R164, [R1+0x1e0] ;  /* 0x0001e00001a47983 */ /* 0x000ee20000100800 */
[----:B0-----:R-:W-:Y:S02]  /*7a10*/  IADD3 R162, P0, PT, R178, UR42, RZ ;  /* 0x0000002ab2a27c10 */ /* 0x001fe4000ff1e0ff */
[----:B--2---:R-:W-:Y:S02]  /*7a20*/  IADD3 R178, P1, PT, R131, UR42, RZ ;  /* 0x0000002a83b27c10 */ /* 0x004fe4000ff3e0ff */
[----:B------:R-:W2:Y:S01]  /*7a30*/  LDL R131, [R1+0x1e4] ;  /* 0x0001e40001837983 */ /* 0x000ea20000100800 */
[----:B------:R-:W-:Y:S02]  /*7a40*/  ISETP.GT.AND P2, PT, R0, 0x10, PT ;  /* 0x000000100000780c */ /* 0x000fe40003f44270 */
[----:B------:R-:W-:Y:S02]  /*7a50*/  PRMT R2, RZ, 0x7610, R2 ;  /* 0x00007610ff027816 */ /* 0x000fe40000000002 */
[----:B------:R-:W-:-:S02]  /*7a60*/  IADD3.X R163, PT, PT, R155, UR43, RZ, P0, !PT ;  /* 0x0000002b9ba37c10 */ /* 0x000fc400087fe4ff */
[----:B------:R-:W-:Y:S01]  /*7a70*/  PRMT R159, RZ, 0x7610, R159 ;  /* 0x00007610ff9f7816 */ /* 0x000fe2000000009f */
[----:B------:R-:W2:Y:S04]  /*7a80*/  LDL R155, [R1+0x1dc] ;  /* 0x0001dc00019b7983 */ /* 0x000ea80000100800 */
[----:B------:R0:W2:Y:S01]  /*7a90*/  @P3 LDG.E.U8 R2, desc[UR40][R160.64] ;  /* 0x00000028a0023981 */ /* 0x0000a2000c1e1100 */
[----:B------:R-:W-:-:S03]  /*7aa0*/  ISETP.GT.AND P3, PT, R0, 0x11, PT ;  /* 0x000000110000780c */ /* 0x000fc60003f64270 */
[----:B------:R1:W2:Y:S01]  /*7ab0*/  @P2 LDG.E.U8 R159, desc[UR40][R176.64] ;  /* 0x00000028b09f2981 */ /* 0x0002a2000c1e1100 */
[----:B0-----:R-:W-:Y:S02]  /*7ac0*/  PRMT R160, RZ, 0x7610, R160 ;  /* 0x00007610ffa07816 */ /* 0x001fe400000000a0 */
[----:B------:R-:W-:Y:S02]  /*7ad0*/  PRMT R161, RZ, 0x7610, R161 ;  /* 0x00007610ffa17816 */ /* 0x000fe400000000a1 */
[----:B-1----:R-:W-:Y:S02]  /*7ae0*/  IADD3 R176, P0, PT, R233, UR42, RZ ;  /* 0x0000002ae9b07c10 */ /* 0x002fe4000ff1e0ff */
[----:B------:R0:W2:Y:S01]  /*7af0*/  @P2 LDG.E.U8 R160, desc[UR40][R162.64] ;  /* 0x00000028a2a02981 */ /* 0x0000a2000c1e1100 */
[----:B------:R-:W-:Y:S02]  /*7b00*/  IADD3.X R179, PT, PT, R229, UR43, RZ, P1, !PT ;  /* 0x0000002be5b37c10 */ /* 0x000fe40008ffe4ff */
[----:B------:R-:W-:Y:S01]  /*7b10*/  ISETP.GT.AND P2, PT, R0, 0x12, PT ;  /* 0x000000120000780c */ /* 0x000fe20003f44270 */
[----:B------:R-:W2:Y:S01]  /*7b20*/  LDL R233, [R1+0x1f0] ;  /* 0x0001f00001e97983 */ /* 0x000ea20000100800 */
[----:B------:R-:W-:-:S03]  /*7b30*/  IADD3.X R177, PT, PT, R185, UR43, RZ, P0, !PT ;  /* 0x0000002bb9b17c10 */ /* 0x000fc600087fe4ff */
[----:B------:R1:W2:Y:S01]  /*7b40*/  @P3 LDG.E.U8 R161, desc[UR40][R178.64] ;  /* 0x00000028b2a13981 */ /* 0x0002a2000c1e1100 */
[----:B0-----:R-:W-:-:S03]  /*7b50*/  PRMT R162, RZ, 0x7610, R162 ;  /* 0x00007610ffa27816 */ /* 0x001fc600000000a2 */
[----:B------:R-:W2:Y:S01]  /*7b60*/  LDL R185, [R1+0x1ec] ;  /* 0x0001ec0001b97983 */ /* 0x000ea20000100800 */
[----:B------:R-:W-:-:S03]  /*7b70*/  PRMT R163, RZ, 0x7610, R163 ;  /* 0x00007610ffa37816 */ /* 0x000fc600000000a3 */
[----:B------:R0:W2:Y:S01]  /*7b80*/  @P3 LDG.E.U8 R162, desc[UR40][R176.64] ;  /* 0x00000028b0a23981 */ /* 0x0000a2000c1e1100 */
[----:B-1----:R-:W-:-:S03]  /*7b90*/  IADD3 R178, P1, PT, R235, UR42, RZ ;  /* 0x0000002aebb27c10 */ /* 0x002fc6000ff3e0ff */
[----:B------:R-:W2:Y:S01]  /*7ba0*/  LDL R229, [R1+0x1f8] ;  /* 0x0001f80001e57983 */ /* 0x000ea20000100800 */
[----:B------:R-:W-:Y:S02]  /*7bb0*/  PRMT R183, RZ, 0x7610, R183 ;  /* 0x00007610ffb77816 */ /* 0x000fe400000000b7 */
[----:B----4-:R-:W-:Y:S01]  /*7bc0*/  IADD3.X R179, PT, PT, R168, UR43, RZ, P1, !PT ;  /* 0x0000002ba8b37c10 */ /* 0x010fe20008ffe4ff */
[----:B------:R-:W4:Y:S01]  /*7bd0*/  LDL R235, [R1+0x230] ;  /* 0x0002300001eb7983 */ /* 0x000f220000100800 */
[----:B0-----:R-:W-:-:S03]  /*7be0*/  IADD3 R176, P0, PT, R184, UR42, RZ ;  /* 0x0000002ab8b07c10 */ /* 0x001fc6000ff1e0ff */
[----:B------:R-:W4:Y:S04]  /*7bf0*/  LDL R184, [R1+0x1f4] ;  /* 0x0001f40001b87983 */ /* 0x000f280000100800 */
[----:B------:R-:W4:Y:S04]  /*7c00*/  LDL R168, [R1+0x200] ;  /* 0x0002000001a87983 */ /* 0x000f280000100800 */
[----:B------:R0:W4:Y:S01]  /*7c10*/  @P2 LDG.E.U8 R163, desc[UR40][R178.64] ;  /* 0x00000028b2a32981 */ /* 0x000122000c1e1100 */
[----:B---3--:R-:W-:-:S03]  /*7c20*/  IADD3.X R177, PT, PT, R167, UR43, RZ, P0, !PT ;  /* 0x0000002ba7b17c10 */ /* 0x008fc600087fe4ff */
[----:B------:R-:W3:Y:S01]  /*7c30*/  LDL R167, [R1+0x208] ;  /* 0x0002080001a77983 */ /* 0x000ee20000100800 */
[----:B0-----:R-:W-:-:S03]  /*7c40*/  IADD3 R178, P1, PT, R164, UR42, RZ ;  /* 0x0000002aa4b27c10 */ /* 0x001fc6000ff3e0ff */
[----:B------:R-:W3:Y:S04]  /*7c50*/  LDL R164, [R1+0x1fc] ;  /* 0x0001fc0001a47983 */ /* 0x000ee80000100800 */
[----:B------:R0:W3:Y:S02]  /*7c60*/  @P2 LDG.E.U8 R183, desc[UR40][R176.64] ;  /* 0x00000028b0b72981 */ /* 0x0000e4000c1e1100 */
[----:B0-----:R-:W-:Y:S02]  /*7c70*/  IADD3 R176, P0, PT, R234, UR42, RZ ;  /* 0x0000002aeab07c10 */ /* 0x001fe4000ff1e0ff */
[----:B------:R-:W-:Y:S01]  /*7c80*/  ISETP.GT.AND P3, PT, R0, 0x13, PT ;  /* 0x000000130000780c */ /* 0x000fe20003f64270 */
[----:B------:R-:W3:Y:S01]  /*7c90*/  LDL R234, [R1+0x21c] ;  /* 0x00021c0001ea7983 */ /* 0x000ee20000100800 */
[----:B--2---:R-:W-:-:S03]  /*7ca0*/  IADD3.X R177, PT, PT, R131, UR43, RZ, P0, !PT ;  /* 0x0000002b83b17c10 */ /* 0x004fc600087fe4ff */
[----:B------:R-:W2:Y:S01]  /*7cb0*/  LDL R131, [R1+0x204] ;  /* 0x0002040001837983 */ /* 0x000ea20000100800 */
[----:B------:R-:W-:Y:S02]  /*7cc0*/  PRMT R186, RZ, 0x7610, R186 ;  /* 0x00007610ffba7816 */ /* 0x000fe400000000ba */
[----:B------:R-:W-:Y:S02]  /*7cd0*/  IADD3.X R179, PT, PT, R155, UR43, RZ, P1, !PT ;  /* 0x0000002b9bb37c10 */ /* 0x000fe40008ffe4ff */
[----:B------:R-:W2:Y:S01]  /*7ce0*/  LDL R155, [R1+0x210] ;  /* 0x00021000019b7983 */ /* 0x000ea20000100800 */
[----:B------:R-:W-:Y:S02]  /*7cf0*/  ISETP.GT.AND P2, PT, R0, 0x14, PT ;  /* 0x000000140000780c */ /* 0x000fe40003f44270 */
[----:B------:R-:W-:Y:S01]  /*7d00*/  PRMT R187, RZ, 0x7610, R187 ;  /* 0x00007610ffbb7816 */ /* 0x000fe200000000bb */
[----:B------:R0:W2:Y:S01]  /*7d10*/  @P3 LDG.E.U8 R186, desc[UR40][R178.64] ;  /* 0x00000028b2ba3981 */ /* 0x0000a2000c1e1100 */
[----:B------:R-:W-:-:S04]  /*7d20*/  PRMT R188, RZ, 0x7610, R188 ;  /* 0x00007610ffbc7816 */ /* 0x000fc800000000bc */
[----:B------:R1:W2:Y:S01]  /*7d30*/  @P3 LDG.E.U8 R187, desc[UR40][R176.64] ;  /* 0x00000028b0bb3981 */ /* 0x0002a2000c1e1100 */
[----:B0-----:R-:W-:-:S03]  /*7d40*/  IADD3 R178, P1, PT, R233, UR42, RZ ;  /* 0x0000002ae9b27c10 */ /* 0x001fc6000ff3e0ff */
[----:B------:R-:W2:Y:S01]  /*7d50*/  LDL R233, [R1+0x22c] ;  /* 0x00022c0001e97983 */ /* 0x000ea20000100800 */
[----:B------:R-:W-:-:S05]  /*7d60*/  IADD3.X R179, PT, PT, R185, UR43, RZ, P1, !PT ;  /* 0x0000002bb9b37c10 */ /* 0x000fca0008ffe4ff */
[----:B------:R0:W2:Y:S01]  /*7d70*/  @P2 LDG.E.U8 R188, desc[UR40][R178.64] ;  /* 0x00000028b2bc2981 */ /* 0x0000a2000c1e1100 */
[----:B-1----:R-:W-:-:S03]  /*7d80*/  IADD3 R176, P0, PT, R229, UR42, RZ ;  /* 0x0000002ae5b07c10 */ /* 0x002fc6000ff1e0ff */
[----:B------:R-:W2:Y:S01]  /*7d90*/  LDL R229, [R1+0x238] ;  /* 0x0002380001e57983 */ /* 0x000ea20000100800 */
[----:B----4-:R-:W-:Y:S02]  /*7da0*/  IADD3.X R177, PT, PT, R184, UR43, RZ, P0, !PT ;  /* 0x0000002bb8b17c10 */ /* 0x010fe400087fe4ff */
[----:B0-----:R-:W-:Y:S02]  /*7db0*/  IADD3 R178, P0, PT, R168, UR42, RZ ;  /* 0x0000002aa8b27c10 */ /* 0x001fe4000ff1e0ff */
[----:B------:R-:W-:Y:S01]  /*7dc0*/  PRMT R189, RZ, 0x7610, R189 ;  /* 0x00007610ffbd7816 */ /* 0x000fe200000000bd */
[----:B------:R-:W4:Y:S01]  /*7dd0*/  LDL R168, [R1+0x240] ;  /* 0x0002400001a87983 */ /* 0x000f220000100800 */
[----:B------:R-:W-:Y:S02]  /*7de0*/  ISETP.GT.AND P3, PT, R0, 0x15, PT ;  /* 0x000000150000780c */ /* 0x000fe40003f64270 */
[----:B------:R-:W-:Y:S02]  /*7df0*/  PRMT R190, RZ, 0x7610, R190 ;  /* 0x00007610ffbe7816 */ /* 0x000fe400000000be */
[----:B------:R0:W4:Y:S01]  /*7e00*/  @P2 LDG.E.U8 R189, desc[UR40][R176.64] ;  /* 0x00000028b0bd2981 */ /* 0x000122000c1e1100 */
[----:B---3--:R-:W-:-:S03]  /*7e10*/  IADD3 R184, P1, PT, R167, UR42, RZ ;  /* 0x0000002aa7b87c10 */ /* 0x008fc6000ff3e0ff */
[----:B------:R-:W3:Y:S01]  /*7e20*/  LDL R167, [R1+0x234] ;  /* 0x0002340001a77983 */ /* 0x000ee20000100800 */
[----:B------:R-:W-:-:S03]  /*7e30*/  IADD3.X R179, PT, PT, R164, UR43, RZ, P0, !PT ;  /* 0x0000002ba4b37c10 */ /* 0x000fc600087fe4ff */
[----:B------:R-:W4:Y:S01]  /*7e40*/  LDL R164, [R1+0x248] ;  /* 0x0002480001a47983 */ /* 0x000f220000100800 */
[----:B------:R-:W-:Y:S02]  /*7e50*/  PRMT R191, RZ, 0x7610, R191 ;  /* 0x00007610ffbf7816 */ /* 0x000fe400000000bf */
[----:B------:R-:W-:Y:S01]  /*7e60*/  ISETP.GT.AND P2, PT, R0, 0x16, PT ;  /* 0x000000160000780c */ /* 0x000fe20003f44270 */
[----:B------:R1:W4:Y:S01]  /*7e70*/  @P3 LDG.E.U8 R190, desc[UR40][R178.64] ;  /* 0x00000028b2be3981 */ /* 0x000322000c1e1100 */
[----:B--2---:R-:W-:-:S03]  /*7e80*/  IADD3.X R185, PT, PT, R131, UR43, RZ, P1, !PT ;  /* 0x0000002b83b97c10 */ /* 0x004fc60008ffe4ff */
[----:B------:R-:W2:Y:S04]  /*7e90*/  LDL R131, [R1+0x244] ;  /* 0x0002440001837983 */ /* 0x000ea80000100800 */
[----:B------:R1:W2:Y:S01]  /*7ea0*/  @P3 LDG.E.U8 R191, desc[UR40][R184.64] ;  /* 0x00000028b8bf3981 */ /* 0x0002a2000c1e1100 */
[----:B0-----:R-:W-:-:S03]  /*7eb0*/  IADD3 R176, P0, PT, R155, UR42, RZ ;  /* 0x0000002a9bb07c10 */ /* 0x001fc6000ff1e0ff */
[----:B------:R-:W2:Y:S01]  /*7ec0*/  LDL R155, [R1+0x23c] ;  /* 0x00023c00019b7983 */ /* 0x000ea20000100800 */
[----:B-1----:R-:W-:Y:S02]  /*7ed0*/  IADD3 R178, P3, PT, R238, UR42, RZ ;  /* 0x0000002aeeb27c10 */ /* 0x002fe4000ff7e0ff */
[----:B------:R-:W-:Y:S01]  /*7ee0*/  PRMT R192, RZ, 0x7610, R192 ;  /* 0x00007610ffc07816 */ /* 0x000fe200000000c0 */
[----:B------:R-:W2:Y:S01]  /*7ef0*/  LDL R238, [R1+0x250] ;  /* 0x0002500001ee7983 */ /* 0x000ea20000100800 */
[----:B------:R-:W-:Y:S02]  /*7f00*/  IADD3.X R177, PT, PT, R239, UR43, RZ, P0, !PT ;  /* 0x0000002befb17c10 */ /* 0x000fe400087fe4ff */
[----:B------:R-:W-:Y:S02]  /*7f10*/  PRMT R193, RZ, 0x7610, R193 ;  /* 0x00007610ffc17816 */ /* 0x000fe400000000c1 */
[----:B------:R-:W-:Y:S01]  /*7f20*/  ISETP.GT.AND P0, PT, R0, 0x17, PT ;  /* 0x000000170000780c */ /* 0x000fe20003f04270 */
[----:B------:R0:W2:Y:S01]  /*7f30*/  @P2 LDG.E.U8 R192, desc[UR40][R176.64] ;  /* 0x00000028b0c02981 */ /* 0x0000a2000c1e1100 */
[----:B------:R-:W-:-:S02]  /*7f40*/  IADD3.X R179, PT, PT, R236, UR43, RZ, P3, !PT ;  /* 0x0000002becb37c10 */ /* 0x000fc40009ffe4ff */
[----:B------:R-:W-:Y:S01]  /*7f50*/  IADD3 R184, P4, PT, R237, UR42, RZ ;  /* 0x0000002aedb87c10 */ /* 0x000fe2000ff9e0ff */
[----:B------:R-:W2:Y:S01]  /*7f60*/  LDL R236, [R1+0x270] ;  /* 0x0002700001ec7983 */ /* 0x000ea20000100800 */
[----:B------:R-:W-:-:S03]  /*7f70*/  PRMT R194, RZ, 0x7610, R194 ;  /* 0x00007610ffc27816 */ /* 0x000fc600000000c2 */
[----:B------:R1:W2:Y:S01]  /*7f80*/  @P2 LDG.E.U8 R193, desc[UR40][R178.64] ;  /* 0x00000028b2c12981 */ /* 0x0002a2000c1e1100 */
[----:B------:R-:W-:Y:S02]  /*7f90*/  IADD3.X R185, PT, PT, R234, UR43, RZ, P4, !PT ;  /* 0x0000002beab97c10 */ /* 0x000fe4000a7fe4ff */
[C---:B------:R-:W-:Y:S01]  /*7fa0*/  ISETP.GT.AND P1, PT, R0.reuse, 0x18, PT ;  /* 0x000000180000780c */ /* 0x040fe20003f24270 */
[----:B------:R-:W2:Y:S04]  /*7fb0*/  LDL R234, [R1+0x254] ;  /* 0x0002540001ea7983 */ /* 0x000ea80000100800 */
[----:B------:R4:W2:Y:S01]  /*7fc0*/  @P0 LDG.E.U8 R194, desc[UR40][R184.64] ;  /* 0x00000028b8c20981 */ /* 0x0008a2000c1e1100 */
[----:B0-----:R-:W-:Y:S02]  /*7fd0*/  IADD3 R176, P3, PT, R235, UR42, RZ ;  /* 0x0000002aebb07c10 */ /* 0x001fe4000ff7e0ff */
[----:B------:R-:W-:Y:S01]  /*7fe0*/  PRMT R195, RZ, 0x7610, R195 ;  /* 0x00007610ffc37816 */ /* 0x000fe200000000c3 */
[----:B------:R-:W2:Y:S01]  /*7ff0*/  LDL R235, [R1+0x258] ;  /* 0x0002580001eb7983 */ /* 0x000ea20000100800 */
[----:B------:R-:W-:-:S02]  /*8000*/  ISETP.GT.AND P5, PT, R0, 0x19, PT ;  /* 0x000000190000780c */ /* 0x000fc40003fa4270 */
[----:B------:R-:W-:Y:S01]  /*8010*/  PRMT R196, RZ, 0x7610, R196 ;  /* 0x00007610ffc47816 */ /* 0x000fe200000000c4 */
[----:B------:R-:W2:Y:S01]  /*8020*/  LDL R237, [R1+0x264] ;  /* 0x0002640001ed7983 */ /* 0x000ea20000100800 */
[----:B-1----:R-:W-:Y:S02]  /*8030*/  IADD3 R178, P2, PT, R229, UR42, RZ ;  /* 0x0000002ae5b27c10 */ /* 0x002fe4000ff5e0ff */
[----:B------:R-:W-:Y:S01]  /*8040*/  IADD3.X R177, PT, PT, R233, UR43, RZ, P3, !PT ;  /* 0x0000002be9b17c10 */ /* 0x000fe20009ffe4ff */
[----:B------:R-:W2:Y:S04]  /*8050*/  LDL R229, [R1+0x268] ;  /* 0x0002680001e57983 */ /* 0x000ea80000100800 */
[----:B------:R0:W2:Y:S01]  /*8060*/  @P1 LDG.E.U8 R195, desc[UR40][R176.64] ;  /* 0x00000028b0c31981 */ /* 0x0000a2000c1e1100 */
[----:B------:R-:W-:-:S02]  /*8070*/  PRMT R197, RZ, 0x7610, R197 ;  /* 0x00007610ffc57816 */ /* 0x000fc400000000c5 */
[----:B------:R-:W-:Y:S01]  /*8080*/  ISETP.GT.AND P4, PT, R0, RZ, PT ;  /* 0x000000ff0000720c */ /* 0x000fe20003f84270 */
[----:B------:R-:W2:Y:S01]  /*8090*/  LDL R233, [R1+0x260] ;  /* 0x0002600001e97983 */ /* 0x000ea20000100800 */
[----:B---3--:R-:W-:-:S03]  /*80a0*/  IADD3.X R179, PT, PT, R167, UR43, RZ, P2, !PT ;  /* 0x0000002ba7b37c10 */ /* 0x008fc600097fe4ff */
[----:B------:R-:W3:Y:S01]  /*80b0*/  LDL R167, [R1+0xc4] ;  /* 0x0000c40001a77983 */ /* 0x000ee20000100800 */
[----:B----4-:R-:W-:-:S03]  /*80c0*/  IADD3 R184, P2, PT, R164, UR42, RZ ;  /* 0x0000002aa4b87c10 */ /* 0x010fc6000ff5e0ff */
[----:B------:R-:W4:Y:S01]  /*80d0*/  LDL R164, [R1+0xc8] ;  /* 0x0000c80001a47983 */ /* 0x000f220000100800 */
[----:B0-----:R-:W-:-:S03]  /*80e0*/  IADD3 R176, P3, PT, R168, UR42, RZ ;  /* 0x0000002aa8b07c10 */ /* 0x001fc6000ff7e0ff */
[----:B------:R0:W4:Y:S01]  /*80f0*/  @P1 LDG.E.U8 R196, desc[UR40][R178.64] ;  /* 0x00000028b2c41981 */ /* 0x000122000c1e1100 */
[----:B------:R-:W-:Y:S02]  /*8100*/  PRMT R199, RZ, 0x7610, R199 ;  /* 0x00007610ffc77816 */ /* 0x000fe400000000c7 */
[----:B------:R-:W-:Y:S01]  /*8110*/  PRMT R200, RZ, 0x7610, R200 ;  /* 0x00007610ffc87816 */ /* 0x000fe200000000c8 */
[----:B------:R-:W4:Y:S01]  /*8120*/  LDL R168, [R1+0x25c] ;  /* 0x00025c0001a87983 */ /* 0x000f220000100800 */
[----:B--2---:R-:W-:-:S03]  /*8130*/  IADD3.X R185, PT, PT, R131, UR43, RZ, P2, !PT ;  /* 0x0000002b83b97c10 */ /* 0x004fc600097fe4ff */
[----:B------:R-:W2:Y:S01]  /*8140*/  LDL R131, [R1+0x24c] ;  /* 0x00024c0001837983 */ /* 0x000ea20000100800 */
[----:B------:R-:W-:Y:S02]  /*8150*/  IADD3.X R177, PT, PT, R155, UR43, RZ, P3, !PT ;  /* 0x0000002b9bb17c10 */ /* 0x000fe40009ffe4ff */
[----:B0-----:R-:W-:-:S03]  /*8160*/  IADD3 R178, P3, PT, R165, UR42, RZ ;  /* 0x0000002aa5b27c10 */ /* 0x001fc6000ff7e0ff */
[----:B------:R0:W2:Y:S01]  /*8170*/  @P5 LDG.E.U8 R197, desc[UR40][R176.64] ;  /* 0x00000028b0c55981 */ /* 0x0000a2000c1e1100 */
[----:B------:R-:W-:Y:S02]  /*8180*/  SHF.R.S32.HI R155, RZ, 0x1f, R166 ;  /* 0x0000001fff9b7819 */ /* 0x000fe400000114a6 */
[----:B0-----:R-:W-:Y:S02]  /*8190*/  SHF.R.S32.HI R177, RZ, 0x1f, R165 ;  /* 0x0000001fffb17819 */ /* 0x001fe400000114a5 */
[----:B------:R-:W-:Y:S02]  /*81a0*/  IADD3 R176, P1, PT, R166, UR42, RZ ;  /* 0x0000002aa6b07c10 */ /* 0x000fe4000ff3e0ff */
[----:B------:R-:W-:Y:S02]  /*81b0*/  IADD3.X R179, PT, PT, R177, UR43, RZ, P3, !PT ;  /* 0x0000002bb1b37c10 */ /* 0x000fe40009ffe4ff */
[----:B------:R-:W-:Y:S01]  /*81c0*/  IADD3.X R177, PT, PT, R155, UR43, RZ, P1, !PT ;  /* 0x0000002b9bb17c10 */ /* 0x000fe20008ffe4ff */
[----:B------:R-:W-:Y:S01]  /*81d0*/  VIADD R155, R165, UR65 ;  /* 0x00000041a59b7c36 */ /* 0x000fe20008000000 */
[----:B------:R-:W-:Y:S01]  /*81e0*/  ISETP.GT.AND P2, PT, R0, 0x1, PT ;  /* 0x000000010000780c */ /* 0x000fe20003f44270 */
[----:B------:R0:W2:Y:S01]  /*81f0*/  @P4 LDG.E.U8 R199, desc[UR40][R178.64] ;  /* 0x00000028b2c74981 */ /* 0x0000a2000c1e1100 */
[----:B------:R-:W-:-:S03]  /*8200*/  PRMT R201, RZ, 0x7610, R201 ;  /* 0x00007610ffc97816 */ /* 0x000fc600000000c9 */
[----:B------:R1:W2:Y:S01]  /*8210*/  @P4 LDG.E.U8 R200, desc[UR40][R176.64] ;  /* 0x00000028b0c84981 */ /* 0x0002a2000c1e1100 */
[----:B0-----:R-:W-:Y:S01]  /*8220*/  VIADD R179, R166, UR65 ;  /* 0x00000041a6b37c36 */ /* 0x001fe20008000000 */
[----:B------:R-:W-:Y:S02]  /*8230*/  IADD3 R178, P1, PT, R155, UR42, RZ ;  /* 0x0000002a9bb27c10 */ /* 0x000fe4000ff3e0ff */
[----:B------:R-:W2:Y:S02]  /*8240*/  LDL R155, [R1+0x274] ;  /* 0x00027400019b7983 */ /* 0x000ea40000100800 */
[----:B-1----:R-:W-:Y:S02]  /*8250*/  IADD3 R176, P3, PT, R179, UR42, RZ ;  /* 0x0000002ab3b07c10 */ /* 0x002fe4000ff7e0ff */
[----:B---3--:R-:W-:Y:S02]  /*8260*/  IADD3.X R179, PT, PT, R167, UR43, RZ, P1, !PT ;  /* 0x0000002ba7b37c10 */ /* 0x008fe40008ffe4ff */
[----:B------:R-:W3:Y:S01]  /*8270*/  LDL R167, [R1+0x278] ;  /* 0x0002780001a77983 */ /* 0x000ee20000100800 */
[----:B----4-:R-:W-:-:S03]  /*8280*/  IADD3.X R177, PT, PT, R164, UR43, RZ, P3, !PT ;  /* 0x0000002ba4b17c10 */ /* 0x010fc60009ffe4ff */
[----:B------:R-:W4:Y:S04]  /*8290*/  LDL R164, [R1+0x26c] ;  /* 0x00026c0001a47983 */ /* 0x000f280000100800 */
[----:B------:R0:W4:Y:S02]  /*82a0*/  @P2 LDG.E.U8 R201, desc[UR40][R178.64] ;  /* 0x00000028b2c92981 */ /* 0x000124000c1e1100 */
[----:B0-----:R-:W-:-:S04]  /*82b0*/  IADD3 R178, P4, PT, R238, UR42, RZ ;  /* 0x0000002aeeb27c10 */ /* 0x001fc8000ff9e0ff */
[----:B--2---:R-:W-:Y:S02]  /*82c0*/  IADD3.X R179, PT, PT, R131, UR43, RZ, P4, !PT ;  /* 0x0000002b83b37c10 */ /* 0x004fe4000a7fe4ff */
[----:B------:R-:W2:Y:S01]  /*82d0*/  LDL R131, [R1+0x280] ;  /* 0x0002800001837983 */ /* 0x000ea20000100800 */
[----:B------:R-:W-:Y:S02]  /*82e0*/  PRMT R202, RZ, 0x7610, R202 ;  /* 0x00007610ffca7816 */ /* 0x000fe400000000ca */
[----:B------:R-:W-:-:S04]  /*82f0*/  ISETP.GT.AND P1, PT, R0, 0x1a, PT ;  /* 0x0000001a0000780c */ /* 0x000fc80003f24270 */
[----:B------:R0:W2:Y:S01]  /*8300*/  @P2 LDG.E.U8 R202, desc[UR40][R176.64] ;  /* 0x00000028b0ca2981 */ /* 0x0000a2000c1e1100 */
[----:B------:R-:W-:Y:S02]  /*8310*/  PRMT R203, RZ, 0x7610, R203 ;  /* 0x00007610ffcb7816 */ /* 0x000fe400000000cb */
[----:B------:R-:W-:Y:S02]  /*8320*/  PRMT R204, RZ, 0x7610, R204 ;  /* 0x00007610ffcc7816 */ /* 0x000fe400000000cc */
[----:B------:R-:W-:Y:S02]  /*8330*/  PRMT R198, RZ, 0x7610, R198 ;  /* 0x00007610ffc67816 */ /* 0x000fe400000000c6 */
[----:B0-----:R-:W-:Y:S02]  /*8340*/  IADD3 R176, P3, PT, R235, UR42, RZ ;  /* 0x0000002aebb07c10 */ /* 0x001fe4000ff7e0ff */
[----:B------:R0:W2:Y:S01]  /*8350*/  @P1 LDG.E.U8 R203, desc[UR40][R178.64] ;  /* 0x00000028b2cb1981 */ /* 0x0000a2000c1e1100 */
[----:B------:R-:W-:-:S02]  /*8360*/  ISETP.GT.AND P2, PT, R0, 0x1b, PT ;  /* 0x0000001b0000780c */ /* 0x000fc40003f44270 */
[----:B------:R-:W-:Y:S01]  /*8370*/  IADD3.X R177, PT, PT, R234, UR43, RZ, P3, !PT ;  /* 0x0000002beab17c10 */ /* 0x000fe20009ffe4ff */
[----:B------:R-:W2:Y:S04]  /*8380*/  LDL R235, [R1+0x288] ;  /* 0x0002880001eb7983 */ /* 0x000ea80000100800 */
[----:B------:R-:W2:Y:S01]  /*8390*/  LDL R234, [R1+0x27c] ;  /* 0x00027c0001ea7983 */ /* 0x000ea20000100800 */
[----:B0-----:R-:W-:-:S03]  /*83a0*/  IADD3 R178, P4, PT, R233, UR42, RZ ;  /* 0x0000002ae9b27c10 */ /* 0x001fc6000ff9e0ff */
[----:B------:R0:W2:Y:S01]  /*83b0*/  @P1 LDG.E.U8 R204, desc[UR40][R176.64] ;  /* 0x00000028b0cc1981 */ /* 0x0000a2000c1e1100 */
[----:B------:R-:W-:-:S03]  /*83c0*/  PRMT R206, RZ, 0x7610, R206 ;  /* 0x00007610ffce7816 */ /* 0x000fc600000000ce */
[----:B------:R-:W2:Y:S01]  /*83d0*/  @P5 LDG.E.U8 R198, desc[UR40][R184.64] ;  /* 0x00000028b8c65981 */ /* 0x000ea2000c1e1100 */
[----:B------:R-:W-:-:S03]  /*83e0*/  IADD3.X R179, PT, PT, R168, UR43, RZ, P4, !PT ;  /* 0x0000002ba8b37c10 */ /* 0x000fc6000a7fe4ff */
[----:B------:R-:W2:Y:S01]  /*83f0*/  LDL R233, [R1+0x284] ;  /* 0x0002840001e97983 */ /* 0x000ea20000100800 */
[----:B0-----:R-:W-:Y:S02]  /*8400*/  IADD3 R176, P3, PT, R229, UR42, RZ ;  /* 0x0000002ae5b07c10 */ /* 0x001fe4000ff7e0ff */
[----:B------:R-:W-:Y:S01]  /*8410*/  PRMT R207, RZ, 0x7610, R207 ;  /* 0x00007610ffcf7816 */ /* 0x000fe200000000cf */
[----:B------:R-:W2:Y:S01]  /*8420*/  LDL R229, [R1+0x224] ;  /* 0x0002240001e57983 */ /* 0x000ea20000100800 */
[----:B------:R-:W-:-:S03]  /*8430*/  IADD3.X R177, PT, PT, R237, UR43, RZ, P3, !PT ;  /* 0x0000002bedb17c10 */ /* 0x000fc60009ffe4ff */
[----:B------:R-:W2:Y:S04]  /*8440*/  LDL R185, [R1+0x228] ;  /* 0x0002280001b97983 */ /* 0x000ea80000100800 */
[----:B------:R-:W2:Y:S01]  /*8450*/  LDL R184, [R1+0x290] ;  /* 0x0002900001b87983 */ /* 0x000ea20000100800 */
[----:B------:R-:W-:-:S03]  /*8460*/  ISETP.GT.AND P1, PT, R0, 0x1c, PT ;  /* 0x0000001c0000780c */ /* 0x000fc60003f24270 */
[----:B------:R-:W2:Y:S04]  /*8470*/  LDL R168, [R1+0x28c] ;  /* 0x00028c0001a87983 */ /* 0x000ea80000100800 */
[----:B------:R0:W2:Y:S01]  /*8480*/  @P2 LDG.E.U8 R206, desc[UR40][R178.64] ;  /* 0x00000028b2ce2981 */ /* 0x0000a2000c1e1100 */
[----:B------:R-:W-:-:S03]  /*8490*/  PRMT R208, RZ, 0x7610, R208 ;  /* 0x00007610ffd07816 */ /* 0x000fc600000000d0 */
[----:B------:R3:W2:Y:S01]  /*84a0*/  @P2 LDG.E.U8 R207, desc[UR40][R176.64] ;  /* 0x00000028b0cf2981 */ /* 0x0006a2000c1e1100 */
[----:B0-----:R-:W-:Y:S02]  /*84b0*/  IADD3 R178, P4, PT, R236, UR42, RZ ;  /* 0x0000002aecb27c10 */ /* 0x001fe4000ff9e0ff */
[----:B---3--:R-:W-:Y:S02]  /*84c0*/  IADD3 R176, P3, PT, R167, UR42, RZ ;  /* 0x0000002aa7b07c10 */ /* 0x008fe4000ff7e0ff */
[----:B------:R-:W3:Y:S01]  /*84d0*/  LDL R167, [R1+0x298] ;  /* 0x0002980001a77983 */ /* 0x000ee20000100800 */
[----:B----4-:R-:W-:-:S03]  /*84e0*/  IADD3.X R179, PT, PT, R164, UR43, RZ, P4, !PT ;  /* 0x0000002ba4b37c10 */ /* 0x010fc6000a7fe4ff */
[----:B------:R-:W4:Y:S01]  /*84f0*/  LDL R164, [R1+0x294] ;  /* 0x0002940001a47983 */ /* 0x000f220000100800 */
[----:B------:R-:W-:-:S03]  /*8500*/  IADD3.X R177, PT, PT, R155, UR43, RZ, P3, !PT ;  /* 0x0000002b9bb17c10 */ /* 0x000fc60009ffe4ff */
[----:B------:R2:W4:Y:S04]  /*8510*/  @P1 LDG.E.U8 R208, desc[UR40][R178.64] ;  /* 0x00000028b2d01981 */ /* 0x000528000c1e1100 */
[----:B------:R-:W4:Y:S01]  /*8520*/  LDL R155, [R1+0x29c] ;  /* 0x00029c00019b7983 */ /* 0x000f220000100800 */
[----:B--2---:R-:W-:-:S03]  /*8530*/  IADD3 R178, P4, PT, R131, UR42, RZ ;  /* 0x0000002a83b27c10 */ /* 0x004fc6000ff9e0ff */
[----:B------:R-:W2:Y:S01]  /*8540*/  LDL R131, [R1+0x2a0] ;  /* 0x0002a00001837983 */ /* 0x000ea20000100800 */
[----:B------:R-:W-:Y:S02]  /*8550*/  ISETP.GT.AND P2, PT, R0, 0x1d, PT ;  /* 0x0000001d0000780c */ /* 0x000fe40003f44270 */
[----:B------:R-:W-:Y:S02]  /*8560*/  PRMT R209, RZ, 0x7610, R209 ;  /* 0x00007610ffd17816 */ /* 0x000fe400000000d1 */
[----:B------:R-:W-:-:S04]  /*8570*/  PRMT R212, RZ, 0x7610, R212 ;  /* 0x00007610ffd47816 */ /* 0x000fc800000000d4 */
[----:B------:R0:W2:Y:S01]  /*8580*/  @P1 LDG.E.U8 R209, desc[UR40][R176.64] ;  /* 0x00000028b0d11981 */ /* 0x0000a2000c1e1100 */
[----:B------:R-:W-:Y:S01]  /*8590*/  ISETP.GT.AND P1, PT, R0, 0x1e, PT ;  /* 0x0000001e0000780c */ /* 0x000fe20003f24270 */
[----:B------:R-:W-:Y:S01]  /*85a0*/  UIMAD UR65, UR65, 0x1f, URZ ;  /* 0x0000001f414178a4 */ /* 0x000fe2000f8e02ff */
[----:B------:R-:W-:Y:S02]  /*85b0*/  PRMT R213, RZ, 0x7610, R213 ;  /* 0x00007610ffd57816 */ /* 0x000fe400000000d5 */
[----:B0-----:R-:W-:Y:S02]  /*85c0*/  IADD3 R176, P3, PT, R235, UR42, RZ ;  /* 0x0000002aebb07c10 */ /* 0x001fe4000ff7e0ff */
[----:B------:R-:W-:-:S05]  /*85d0*/  IADD3.X R179, PT, PT, R234, UR43, RZ, P4, !PT ;  /* 0x0000002beab37c10 */ /* 0x000fca000a7fe4ff */
[----:B------:R0:W2:Y:S01]  /*85e0*/  @P2 LDG.E.U8 R212, desc[UR40][R178.64] ;  /* 0x00000028b2d42981 */ /* 0x0000a2000c1e1100 */
[----:B------:R-:W-:Y:S02]  /*85f0*/  PRMT R218, RZ, 0x7610, R218 ;  /* 0x00007610ffda7816 */ /* 0x000fe400000000da */
[----:B------:R-:W-:Y:S02]  /*8600*/  PRMT R214, RZ, 0x7610, R214 ;  /* 0x00007610ffd67816 */ /* 0x000fe400000000d6 */
[----:B------:R-:W-:-:S05]  /*8610*/  IADD3.X R177, PT, PT, R233, UR43, RZ, P3, !PT ;  /* 0x0000002be9b17c10 */ /* 0x000fca0009ffe4ff */
[----:B------:R-:W2:Y:S01]  /*8620*/  @P2 LDG.E.U8 R213, desc[UR40][R176.64] ;  /* 0x00000028b0d52981 */ /* 0x000ea2000c1e1100 */
[----:B0-----:R-:W-:Y:S02]  /*8630*/  IADD3 R178, P4, PT, R185, UR42, RZ ;  /* 0x0000002ab9b27c10 */ /* 0x001fe4000ff9e0ff */
[----:B------:R-:W-:Y:S02]  /*8640*/  IADD3 R184, P3, PT, R184, UR42, RZ ;  /* 0x0000002ab8b87c10 */ /* 0x000fe4000ff7e0ff */
[----:B------:R-:W-:Y:S02]  /*8650*/  IADD3.X R179, PT, PT, R229, UR43, RZ, P4, !PT ;  /* 0x0000002be5b37c10 */ /* 0x000fe4000a7fe4ff */
[----:B------:R-:W-:-:S03]  /*8660*/  IADD3.X R185, PT, PT, R168, UR43, RZ, P3, !PT ;  /* 0x0000002ba8b97c10 */ /* 0x000fc60009ffe4ff */
[----:B------:R0:W2:Y:S01]  /*8670*/  @P0 LDG.E.U8 R218, desc[UR40][R178.64] ;  /* 0x00000028b2da0981 */ /* 0x0000a2000c1e1100 */
[----:B------:R-:W-:-:S03]  /*8680*/  ISETP.GT.AND P3, PT, R0, 0x1f, PT ;  /* 0x0000001f0000780c */ /* 0x000fc60003f64270 */
[----:B------:R1:W2:Y:S01]  /*8690*/  @P1 LDG.E.U8 R214, desc[UR40][R184.64] ;  /* 0x00000028b8d61981 */ /* 0x0002a2000c1e1100 */
[----:B0-----:R-:W-:Y:S02]  /*86a0*/  VIADD R178, R165, UR65 ;  /* 0x00000041a5b27c36 */ /* 0x001fe40008000000 */
[----:B-1----:R-:W-:-:S03]  /*86b0*/  VIADD R184, R166, UR65 ;  /* 0x00000041a6b87c36 */ /* 0x002fc60008000000 */
[----:B------:R-:W-:Y:S02]  /*86c0*/  IADD3 R178, P2, PT, R178, UR42, RZ ;  /* 0x0000002ab2b27c10 */ /* 0x000fe4000ff5e0ff */
[----:B------:R-:W-:Y:S02]  /*86d0*/  PRMT R223, RZ, 0x7610, R223 ;  /* 0x00007610ffdf7816 */ /* 0x000fe400000000df */
[----:B------:R-:W-:Y:S02]  /*86e0*/  PRMT R220, RZ, 0x7610, R220 ;  /* 0x00007610ffdc7816 */ /* 0x000fe400000000dc */
[----:B------:R-:W-:Y:S02]  /*86f0*/  PRMT R219, RZ, 0x7610, R219 ;  /* 0x00007610ffdb7816 */ /* 0x000fe400000000db */
[----:B---3--:R-:W-:-:S04]  /*8700*/  IADD3 R176, P0, PT, R167, UR42, RZ ;  /* 0x0000002aa7b07c10 */ /* 0x008fc8000ff1e0ff */
[----:B----4-:R-:W-:Y:S02]  /*8710*/  IADD3.X R177, PT, PT, R164, UR43, RZ, P0, !PT ;  /* 0x0000002ba4b17c10 */ /* 0x010fe400087fe4ff */
[----:B------:R-:W-:-:S03]  /*8720*/  IADD3 R184, P0, PT, R184, UR42, RZ ;  /* 0x0000002ab8b87c10 */ /* 0x000fc6000ff1e0ff */
[----:B------:R-:W3:Y:S01]  /*8730*/  @P1 LDG.E.U8 R223, desc[UR40][R176.64] ;  /* 0x00000028b0df1981 */ /* 0x000ee2000c1e1100 */
[----:B------:R-:W-:-:S05]  /*8740*/  IADD3.X R179, PT, PT, R155, UR43, RZ, P2, !PT ;  /* 0x0000002b9bb37c10 */ /* 0x000fca00097fe4ff */
[----:B------:R-:W4:Y:S01]  /*8750*/  @P3 LDG.E.U8 R220, desc[UR40][R178.64] ;  /* 0x00000028b2dc3981 */ /* 0x000f22000c1e1100 */
[----:B--2---:R-:W-:-:S05]  /*8760*/  IADD3.X R185, PT, PT, R131, UR43, RZ, P0, !PT ;  /* 0x0000002b83b97c10 */ /* 0x004fca00087fe4ff */
[----:B------:R-:W2:Y:S01]  /*8770*/  @P3 LDG.E.U8 R219, desc[UR40][R184.64] ;  /* 0x00000028b8db3981 */ /* 0x000ea2000c1e1100 */
[----:B------:R-:W0:Y:S01]  /*8780*/  S2R R229, SR_TID.X ;  /* 0x0000000000e57919 */ /* 0x000e220000002100 */
[----:B------:R-:W1:Y:S01]  /*8790*/  S2UR UR76, SR_CgaCtaId ;  /* 0x00000000004c79c3 */ /* 0x000e620000008800 */
[----:B------:R-:W-:Y:S02]  /*87a0*/  UMOV UR65, 0x400 ;  /* 0x0000040000417882 */ /* 0x000fe40000000000 */
[----:B-1----:R-:W-:Y:S01]  /*87b0*/  ULEA UR65, UR76, UR65, 0x18 ;  /* 0x000000414c417291 */ /* 0x002fe2000f8ec0ff */
[----:B------:R-:W1:Y:S01]  /*87c0*/  LDCU UR76, c[0x0][0x3ac] ;  /* 0x00007580ff4c77ac */ /* 0x000e620008000800 */
[----:B0-----:R-:W-:-:S03]  /*87d0*/  LOP3.LUT R155, R229, 0x1f, RZ, 0xc0, !PT ;  /* 0x0000001fe59b7812 */ /* 0x001fc600078ec0ff */
[----:B------:R-:W-:Y:S06]  /*87e0*/  BAR.SYNC.DEFER_BLOCKING 0x0 ;  /* 0x0000000000007b1d */ /* 0x000fec0000010000 */
[----:B------:R0:W-:Y:S04]  /*87f0*/  STS.U8 [R155+UR65+0x220], R150 ;  /* 0x000220969b007988 */ /* 0x0001e80008000041 */
[----:B------:R-:W-:Y:S01]  /*8800*/  STS.U8 [R155+UR65], R199 ;  /* 0x000000c79b007988 */ /* 0x000fe20008000041 */
[----:B0-----:R-:W-:-:S03]  /*8810*/  LOP3.LUT R150, R155, 0x8, RZ, 0x3c, !PT ;  /* 0x000000089b967812 */ /* 0x001fc600078e3cff */
[----:B------:R-:W-:Y:S04]  /*8820*/  STS.U8 [R155+UR65+0x20], R200 ;  /* 0x000020c89b007988 */ /* 0x000fe80008000041 */
        /* <DEDUP_REMOVED lines=13> */
[----:B------:R0:W-:Y:S04]  /*8900*/  STS.U8 [R150+UR65+0x2a0], R154 ;  /* 0x0002a09a96007988 */ /* 0x0001e80008000041 */
[----:B------:R-:W-:Y:S01]  /*8910*/  STS.U8 [R150+UR65+0x80], R42 ;  /* 0x0000802a96007988 */ /* 0x000fe20008000041 */
        /* <DEDUP_REMOVED lines=45> */
[----:B---3--:R-:W-:Y:S04]  /*8bf0*/  STS.U8 [R39+UR65+0x780], R223 ;  /* 0x000780df27007988 */ /* 0x008fe80008000041 */
[----:B----4-:R-:W-:Y:S04]  /*8c00*/  STS.U8 [R39+UR65+0x7e0], R220 ;  /* 0x0007e0dc27007988 */ /* 0x010fe80008000041 */
[----:B--2---:R-:W-:Y:S01]  /*8c10*/  STS.U8 [R39+UR65+0x7c0], R219 ;  /* 0x0007c0db27007988 */ /* 0x004fe20008000041 */
[C---:B-1----:R-:W-:Y:S01]  /*8c20*/  IMAD R190, R155.reuse, UR76, RZ ;  /* 0x0000004c9bbe7c24 */ /* 0x042fe2000f8e02ff */
[----:B------:R-:W-:Y:S01]  /*8c30*/  ISETP.GE.AND P0, PT, R155, R0, PT ;  /* 0x000000009b00720c */ /* 0x000fe20003f06270 */
[----:B------:R-:W1:Y:S01]  /*8c40*/  LDCU UR76, c[0x0][0x3a8] ;  /* 0x00007500ff4c77ac */ /* 0x000e620008000800 */
[----:B------:R-:W-:Y:S02]  /*8c50*/  STL [R1+0x2b0], R165 ;  /* 0x0002b0a501007387 */ /* 0x000fe40000100800 */
[----:B------:R-:W-:-:S02]  /*8c60*/  SHF.R.S32.HI R183, RZ, 0x1f, R190 ;  /* 0x0000001fffb77819 */ /* 0x000fc400000114be */
[----:B------:R2:W-:Y:S01]  /*8c70*/  STL [R1+0x2b4], R166 ;  /* 0x0002b4a601007387 */ /* 0x0005e20000100800 */
[----:B0-----:R-:W-:-:S03]  /*8c80*/  IADD3 R2, P1, PT, R190, R172, RZ ;  /* 0x000000acbe027210 */ /* 0x001fc60007f3e0ff */
[----:B------:R-:W3:Y:S01]  /*8c90*/  LDL R237, [R1] ;  /* 0x0000000001ed7983 */ /* 0x000ee20000100800 */
[----:B------:R-:W-:-:S03]  /*8ca0*/  PRMT R157, RZ, 0x7610, R157 ;  /* 0x00007610ff9d7816 */ /* 0x000fc6000000009d */
[----:B------:R-:W4:Y:S01]  /*8cb0*/  LDL R236, [R1+0x8] ;  /* 0x0000080001ec7983 */ /* 0x000f220000100800 */
[----:B------:R-:W-:Y:S01]  /*8cc0*/  IMAD.X R3, R183, 0x1, R171, P1 ;  /* 0x00000001b7037824 */ /* 0x000fe200008e06ab */
[----:B------:R-:W-:Y:S01]  /*8cd0*/  BAR.SYNC.DEFER_BLOCKING 0x0 ;  /* 0x0000000000007b1d */ /* 0x000fe20000010000 */
[----:B------:R-:W-:-:S05]  /*8ce0*/  IADD3 R28, P1, PT, R190, R180, RZ ;  /* 0x000000b4be1c7210 */ /* 0x000fca0007f3e0ff */
[----:B------:R-:W4:Y:S04]  /*8cf0*/  LDL R235, [R1+0x30] ;  /* 0x0000300001eb7983 */ /* 0x000f280000100800 */
[----:B------:R-:W4:Y:S04]  /*8d00*/  LDL R234, [R1+0x4] ;  /* 0x0000040001ea7983 */ /* 0x000f280000100800 */
[----:B------:R-:W4:Y:S04]  /*8d10*/  LDL R233, [R1+0xc] ;  /* 0x00000c0001e97983 */ /* 0x000f280000100800 */
[----:B------:R-:W4:Y:S04]  /*8d20*/  LDL R131, [R1+0x28] ;  /* 0x0000280001837983 */ /* 0x000f280000100800 */
[----:B--2---:R-:W2:Y:S04]  /*8d30*/  LDL.LU R166, [R1+0x9c] ;  /* 0x00009c0001a67983 */ /* 0x004ea80000300800 */
[----:B------:R-:W2:Y:S04]  /*8d40*/  LDL.LU R165, [R1+0xa4] ;  /* 0x0000a40001a57983 */ /* 0x000ea80000300800 */
[----:B------:R-:W2:Y:S04]  /*8d50*/  LDL.LU R168, [R1+0xac] ;  /* 0x0000ac0001a87983 */ /* 0x000ea80000300800 */
[----:B------:R-:W2:Y:S01]  /*8d60*/  LDL.LU R167, [R1+0xb4] ;  /* 0x0000b40001a77983 */ /* 0x000ea20000300800 */
[----:B------:R-:W-:-:S03]  /*8d70*/  PRMT R163, RZ, 0x7610, R163 ;  /* 0x00007610ffa37816 */ /* 0x000fc600000000a3 */
[----:B------:R-:W2:Y:S01]  /*8d80*/  LDL.LU R164, [R1+0xbc] ;  /* 0x0000bc0001a47983 */ /* 0x000ea20000300800 */
[----:B------:R-:W-:-:S03]  /*8d90*/  IMAD.X R29, R183, 0x1, R175, P1 ;  /* 0x00000001b71d7824 */ /* 0x000fc600008e06af */
[----:B------:R0:W-:Y:S04]  /*8da0*/  STL [R1+0x2b8], R0 ;  /* 0x0002b80001007387 */ /* 0x0001e80000100800 */
[----:B------:R1:W2:Y:S04]  /*8db0*/  @!P0 LDG.E.U8 R157, desc[UR40][R2.64] ;  /* 0x00000028029d8981 */ /* 0x0002a8000c1e1100 */
[----:B------:R1:W2:Y:S04]  /*8dc0*/  @!P0 LDG.E.U8 R163, desc[UR40][R28.64] ;  /* 0x000000281ca38981 */ /* 0x0002a8000c1e1100 */
[----:B0-----:R-:W2:Y:S01]  /*8dd0*/  LDL.LU R0, [R1+0x94] ;  /* 0x0000940001007983 */ /* 0x001ea20000300800 */
[----:B-1----:R-:W-:-:S03]  /*8de0*/  IADD3 R2, P2, PT, R190, R182, RZ ;  /* 0x000000b6be027210 */ /* 0x002fc60007f5e0ff */
[----:B------:R-:W-:Y:S04]  /*8df0*/  STL [R1+0x2cc], R172 ;  /* 0x0002ccac01007387 */ /* 0x000fe80000100800 */
[----:B------:R-:W-:Y:S04]  /*8e00*/  STL [R1+0x2d0], R171 ;  /* 0x0002d0ab01007387 */ /* 0x000fe80000100800 */
[----:B------:R0:W-:Y:S01]  /*8e10*/  STL [R1+0x2d4], R180 ;  /* 0x0002d4b401007387 */ /* 0x0001e20000100800 */
[----:B------:R-:W-:-:S03]  /*8e20*/  IMAD.X R3, R183, 0x1, R181, P2 ;  /* 0x00000001b7037824 */ /* 0x000fc600010e06b5 */
[----:B------:R-:W-:Y:S01]  /*8e30*/  STL [R1+0x2d8], R182 ;  /* 0x0002d8b601007387 */ /* 0x000fe20000100800 */
[----:B------:R-:W-:-:S03]  /*8e40*/  IADD3 R28, P2, PT, R190, R217, RZ ;  /* 0x000000d9be1c7210 */ /* 0x000fc60007f5e0ff */
[----:B------:R-:W-:Y:S04]  /*8e50*/  STL [R1+0x2dc], R210 ;  /* 0x0002dcd201007387 */ /* 0x000fe80000100800 */
[----:B------:R-:W-:Y:S04]  /*8e60*/  STL [R1+0x2e0], R175 ;  /* 0x0002e0af01007387 */ /* 0x000fe80000100800 */
[----:B------:R-:W-:Y:S04]  /*8e70*/  STL [R1+0x2e4], R181 ;  /* 0x0002e4b501007387 */ /* 0x000fe80000100800 */
[----:B------:R-:W-:Y:S04]  /*8e80*/  STL [R1+0x2e8], R205 ;  /* 0x0002e8cd01007387 */ /* 0x000fe80000100800 */
[----:B------:R-:W-:Y:S01]  /*8e90*/  STL [R1+0x2ec], R215 ;  /* 0x0002ecd701007387 */ /* 0x000fe20000100800 */
[----:B------:R-:W-:-:S03]  /*8ea0*/  IMAD.X R29, R183, 0x1, R216, P2 ;  /* 0x00000001b71d7824 */ /* 0x000fc600010e06d8 */
[----:B------:R-:W-:Y:S04]  /*8eb0*/  STL [R1+0x2f0], R217 ;  /* 0x0002f0d901007387 */ /* 0x000fe80000100800 */
[----:B------:R-:W2:Y:S04]  /*8ec0*/  LDL R39, [R1+0x38] ;  /* 0x0000380001277983 */ /* 0x000ea80000100800 */
[----:B------:R-:W2:Y:S04]  /*8ed0*/  LDL R38, [R1+0x48] ;  /* 0x0000480001267983 */ /* 0x000ea80000100800 */
[----:B0-----:R-:W2:Y:S04]  /*8ee0*/  LDL R180, [R1+0x34] ;  /* 0x0000340001b47983 */ /* 0x001ea80000100800 */
[----:B------:R-:W2:Y:S04]  /*8ef0*/  LDL R43, [R1+0x3c] ;  /* 0x00003c00012b7983 */ /* 0x000ea80000100800 */
[----:B------:R-:W2:Y:S04]  /*8f00*/  LDL R42, [R1+0x44] ;  /* 0x00004400012a7983 */ /* 0x000ea80000100800 */
[----:B------:R-:W-:Y:S04]  /*8f10*/  STL [R1+0x2f4], R211 ;  /* 0x0002f4d301007387 */ /* 0x000fe80000100800 */
[----:B------:R0:W-:Y:S04]  /*8f20*/  STL [R1+0x2c8], R216 ;  /* 0x0002c8d801007387 */ /* 0x0001e80000100800 */
[----:B0-----:R-:W2:Y:S01]  /*8f30*/  LDL.LU R216, [R1+0x20] ;  /* 0x0000200001d87983 */ /* 0x001ea20000300800 */
[----:B------:R-:W-:-:S02]  /*8f40*/  IADD3 R30, P3, PT, R190, R210, RZ ;  /* 0x000000d2be1e7210 */ /* 0x000fc40007f7e0ff */
[----:B------:R-:W-:-:S03]  /*8f50*/  PRMT R198, RZ, 0x7610, R198 ;  /* 0x00007610ffc67816 */ /* 0x000fc600000000c6 */
[----:B------:R-:W-:-:S05]  /*8f60*/  IMAD.X R31, R183, 0x1, R205, P3 ;  /* 0x00000001b71f7824 */ /* 0x000fca00018e06cd */
[----:B------:R3:W2:Y:S04]  /*8f70*/  @!P0 LDG.E.U8 R198, desc[UR40][R30.64] ;  /* 0x000000281ec68981 */ /* 0x0006a8000c1e1100 */
[----:B------:R0:W-:Y:S01]  /*8f80*/  STL [R1+0x2c4], R241 ;  /* 0x0002c4f101007387 */ /* 0x0001e20000100800 */
[----:B---3--:R-:W-:-:S05]  /*8f90*/  IADD3 R30, P3, PT, R190, R237, RZ ;  /* 0x000000edbe1e7210 */ /* 0x008fca0007f7e0ff */
[----:B------:R-:W-:Y:S02]  /*8fa0*/  IMAD.X R31, R183, 0x1, R241, P3 ;  /* 0x00000001b71f7824 */ /* 0x000fe400018e06f1 */
[----:B0-----:R-:W3:Y:S01]  /*8fb0*/  LDL.LU R241, [R1+0x40] ;  /* 0x0000400001f17983 */ /* 0x001ee20000300800 */
[----:B----4-:R-:W-:-:S05]  /*8fc0*/  IADD3 R32, P3, PT, R190, R235, RZ ;  /* 0x000000ebbe207210 */ /* 0x010fca0007f7e0ff */
[----:B------:R-:W-:Y:S01]  /*8fd0*/  IMAD.X R33, R183, 0x1, R131, P3 ;  /* 0x00000001b7217824 */ /* 0x000fe200018e0683 */
[----:B--2---:R-:W-:Y:S04]  /*8fe0*/  STL [R1+0x2f8], R216 ;  /* 0x0002f8d801007387 */ /* 0x004fe80000100800 */
[----:B------:R-:W2:Y:S04]  /*8ff0*/  LDL R172, [R1+0x58] ;  /* 0x0000580001ac7983 */ /* 0x000ea80000100800 */
[----:B------:R-:W4:Y:S04]  /*9000*/  LDL R171, [R1+0x60] ;  /* 0x0000600001ab7983 */ /* 0x000f280000100800 */
[----:B------:R-:W4:Y:S04]  /*9010*/  LDL R175, [R1+0x50] ;  /* 0x0000500001af7983 */ /* 0x000f280000100800 */
[----:B------:R-:W4:Y:S04]  /*9020*/  LDL R148, [R1+0x54] ;  /* 0x0000540001947983 */ /* 0x000f280000100800 */
[----:B------:R-:W4:Y:S04]  /*9030*/  LDL R131, [R1+0x5c] ;  /* 0x00005c0001837983 */ /* 0x000f280000100800 */
[----:B------:R-:W4:Y:S01]  /*9040*/  LDL R149, [R1+0x4c] ;  /* 0x00004c0001957983 */ /* 0x000f220000100800 */
[----:B------:R-:W-:-:S02]  /*9050*/  PRMT R176, RZ, 0x7610, R176 ;  /* 0x00007610ffb07816 */ /* 0x000fc400000000b0 */
[----:B------:R-:W-:-:S04]  /*9060*/  PRMT R160, RZ, 0x7610, R160 ;  /* 0x00007610ffa07816 */ /* 0x000fc800000000a0 */
[----:B------:R0:W4:Y:S01]  /*9070*/  @!P0 LDG.E.U8 R176, desc[UR40][R2.64] ;  /* 0x0000002802b08981 */ /* 0x000122000c1e1100 */
[----:B------:R-:W-:Y:S02]  /*9080*/  PRMT R35, RZ, 0x7610, R35 ;  /* 0x00007610ff237816 */ /* 0x000fe40000000023 */
[----:B------:R-:W-:Y:S01]  /*9090*/  PRMT R34, RZ, 0x7610, R34 ;  /* 0x00007610ff227816 */ /* 0x000fe20000000022 */
[----:B------:R1:W4:Y:S01]  /*90a0*/  @!P0 LDG.E.U8 R160, desc[UR40][R30.64] ;  /* 0x000000281ea08981 */ /* 0x000322000c1e1100 */
[----:B------:R-:W-:-:S04]  /*90b0*/  PRMT R152, RZ, 0x7610, R152 ;  /* 0x00007610ff987816 */ /* 0x000fc80000000098 */
[----:B------:R1:W4:Y:S01]  /*90c0*/  @!P0 LDG.E.U8 R34, desc[UR40][R28.64] ;  /* 0x000000281c228981 */ /* 0x000322000c1e1100 */
[----:B0-----:R-:W-:-:S05]  /*90d0*/  IADD3 R2, P1, PT, R190, R215, RZ ;  /* 0x000000d7be027210 */ /* 0x001fca0007f3e0ff */
[----:B------:R-:W-:Y:S01]  /*90e0*/  IMAD.X R3, R183, 0x1, R211, P1 ;  /* 0x00000001b7037824 */ /* 0x000fe200008e06d3 */
[----:B-1----:R-:W-:-:S04]  /*90f0*/  IADD3 R30, P2, PT, R190, R216, RZ ;  /* 0x000000d8be1e7210 */ /* 0x002fc80007f5e0ff */
[----:B------:R0:W4:Y:S01]  /*9100*/  @!P0 LDG.E.U8 R35, desc[UR40][R2.64] ;  /* 0x0000002802238981 */ /* 0x000122000c1e1100 */
[----:B------:R-:W-:Y:S01]  /*9110*/  IMAD.X R31, R183, 0x1, R233, P2 ;  /* 0x00000001b71f7824 */ /* 0x000fe200010e06e9 */
[----:B------:R-:W-:Y:S02]  /*9120*/  PRMT R29, RZ, 0x7610, R29 ;  /* 0x00007610ff1d7816 */ /* 0x000fe4000000001d */
[C---:B------:R-:W-:Y:S02]  /*9130*/  IADD3 R38, P3, PT, R190.reuse, R38, RZ ;  /* 0x00000026be267210 */ /* 0x040fe40007f7e0ff */
[----:B------:R-:W4:Y:S01]  /*9140*/  @!P0 LDG.E.U8 R152, desc[UR40][R30.64] ;  /* 0x000000281e988981 */ /* 0x000f22000c1e1100 */
[----:B0-----:R-:W-:-:S05]  /*9150*/  IADD3 R2, P1, PT, R190, R236, RZ ;  /* 0x000000ecbe027210 */ /* 0x001fca0007f3e0ff */
[----:B------:R-:W-:Y:S01]  /*9160*/  IMAD.X R3, R183, 0x1, R234, P1 ;  /* 0x00000001b7037824 */ /* 0x000fe200008e06ea */
[----:B------:R-:W-:-:S04]  /*9170*/  PRMT R36, RZ, 0x7610, R36 ;  /* 0x00007610ff247816 */ /* 0x000fc80000000024 */
[----:B------:R0:W4:Y:S01]  /*9180*/  @!P0 LDG.E.U8 R29, desc[UR40][R2.64] ;  /* 0x00000028021d8981 */ /* 0x000122000c1e1100 */
[----:B------:R-:W-:-:S03]  /*9190*/  PRMT R177, RZ, 0x7610, R177 ;  /* 0x00007610ffb17816 */ /* 0x000fc600000000b1 */
[----:B------:R1:W4:Y:S01]  /*91a0*/  @!P0 LDG.E.U8 R36, desc[UR40][R32.64] ;  /* 0x0000002820248981 */ /* 0x000322000c1e1100 */
[----:B0-----:R-:W-:Y:S01]  /*91b0*/  IADD3 R2, P1, PT, R190, R39, RZ ;  /* 0x00000027be027210 */ /* 0x001fe20007f3e0ff */
[C---:B------:R-:W-:Y:S01]  /*91c0*/  IMAD.X R39, R183.reuse, 0x1, R42, P3 ;  /* 0x00000001b7277824 */ /* 0x040fe200018e062a */
[----:B------:R-:W-:Y:S02]  /*91d0*/  PRMT R37, RZ, 0x7610, R37 ;  /* 0x00007610ff257816 */ /* 0x000fe40000000025 */
[----:B-1----:R-:W-:Y:S01]  /*91e0*/  PRMT R33, RZ, 0x7610, R33 ;  /* 0x00007610ff217816 */ /* 0x002fe20000000021 */
[----:B------:R-:W-:-:S05]  /*91f0*/  IMAD.X R3, R183, 0x1, R180, P1 ;  /* 0x00000001b7037824 */ /* 0x000fca00008e06b4 */
[----:B------:R-:W4:Y:S04]  /*9200*/  @!P0 LDG.E.U8 R33, desc[UR40][R38.64] ;  /* 0x0000002826218981 */ /* 0x000f28000c1e1100 */
[----:B------:R-:W4:Y:S01]  /*9210*/  @!P0 LDG.E.U8 R37, desc[UR40][R2.64] ;  /* 0x0000002802258981 */ /* 0x000f22000c1e1100 */
[----:B---3--:R-:W-:-:S03]  /*9220*/  IADD3 R30, P2, PT, R190, R241, RZ ;  /* 0x000000f1be1e7210 */ /* 0x008fc60007f5e0ff */
[----:B------:R-:W-:Y:S02]  /*9230*/  STL [R1+0x2fc], R241 ;  /* 0x0002fcf101007387 */ /* 0x000fe40000100800 */
[----:B------:R-:W-:Y:S02]  /*9240*/  IMAD.X R31, R183, 0x1, R43, P2 ;  /* 0x00000001b71f7824 */ /* 0x000fe400010e062b */
[----:B------:R-:W3:Y:S04]  /*9250*/  LDL R42, [R1+0x78] ;  /* 0x00007800012a7983 */ /* 0x000ee80000100800 */
[----:B------:R-:W3:Y:S04]  /*9260*/  LDL R43, [R1+0x70] ;  /* 0x00007000012b7983 */ /* 0x000ee80000100800 */
[----:B------:R-:W3:Y:S04]  /*9270*/  LDL R187, [R1+0x68] ;  /* 0x0000680001bb7983 */ /* 0x000ee80000100800 */
[----:B------:R-:W3:Y:S04]  /*9280*/  LDL R184, [R1+0x74] ;  /* 0x0000740001b87983 */ /* 0x000ee80000100800 */
[----:B------:R-:W3:Y:S04]  /*9290*/  LDL R185, [R1+0x6c] ;  /* 0x00006c0001b97983 */ /* 0x000ee80000100800 */
[----:B------:R-:W3:Y:S04]  /*92a0*/  LDL R186, [R1+0x64] ;  /* 0x0000640001ba7983 */ /* 0x000ee80000100800 */
[----:B------:R2:W3:Y:S04]  /*92b0*/  @!P0 LDG.E.U8 R177, desc[UR40][R30.64] ;  /* 0x000000281eb18981 */ /* 0x0004e8000c1e1100 */
[----:B------:R-:W3:Y:S04]  /*92c0*/  LDL R180, [R1+0x90] ;  /* 0x0000900001b47983 */ /* 0x000ee80000100800 */
[----:B------:R-:W3:Y:S04]  /*92d0*/  LDL R181, [R1+0x88] ;  /* 0x0000880001b57983 */ /* 0x000ee80000100800 */
[----:B------:R-:W3:Y:S01]  /*92e0*/  LDL R182, [R1+0x80] ;  /* 0x0000800001b67983 */ /* 0x000ee20000100800 */
[----:B--2---:R-:W-:-:S03]  /*92f0*/  IADD3 R30, P2, PT, R190, R172, RZ ;  /* 0x000000acbe1e7210 */ /* 0x004fc60007f5e0ff */
[----:B------:R-:W2:Y:S01]  /*9300*/  LDL R172, [R1+0x84] ;  /* 0x0000840001ac7983 */ /* 0x000ea20000100800 */
[----:B----4-:R-:W-:-:S03]  /*9310*/  IADD3 R38, P3, PT, R190, R171, RZ ;  /* 0x000000abbe267210 */ /* 0x010fc60007f7e0ff */
[----:B------:R-:W4:Y:S01]  /*9320*/  LDL R171, [R1+0x8c] ;  /* 0x00008c0001ab7983 */ /* 0x000f220000100800 */
[----:B------:R-:W-:-:S03]  /*9330*/  IADD3 R2, P1, PT, R190, R175, RZ ;  /* 0x000000afbe027210 */ /* 0x000fc60007f3e0ff */
[----:B------:R-:W4:Y:S01]  /*9340*/  LDL R175, [R1+0x7c] ;  /* 0x00007c0001af7983 */ /* 0x000f220000100800 */
[----:B------:R-:W-:-:S03]  /*9350*/  IMAD.X R31, R183, 0x1, R148, P2 ;  /* 0x00000001b71f7824 */ /* 0x000fc600010e0694 */
[----:B------:R-:W4:Y:S01]  /*9360*/  LDL R148, [R1+0xa0] ;  /* 0x0000a00001947983 */ /* 0x000f220000100800 */
[----:B------:R-:W-:-:S03]  /*9370*/  IMAD.X R39, R183, 0x1, R131, P3 ;  /* 0x00000001b7277824 */ /* 0x000fc600018e0683 */
[----:B------:R-:W4:Y:S01]  /*9380*/  LDL R131, [R1+0xb0] ;  /* 0x0000b00001837983 */ /* 0x000f220000100800 */
[----:B------:R-:W-:-:S03]  /*9390*/  IMAD.X R3, R183, 0x1, R149, P1 ;  /* 0x00000001b7037824 */ /* 0x000fc600008e0695 */
[----:B------:R-:W4:Y:S01]  /*93a0*/  LDL R149, [R1+0x98] ;  /* 0x0000980001957983 */ /* 0x000f220000100800 */
[----:B------:R-:W-:Y:S02]  /*93b0*/  PRMT R28, RZ, 0x7610, R28 ;  /* 0x00007610ff1c7816 */ /* 0x000fe4000000001c */
[----:B------:R-:W-:Y:S02]  /*93c0*/  PRMT R158, RZ, 0x7610, R158 ;  /* 0x00007610ff9e7816 */ /* 0x000fe4000000009e */
[----:B------:R-:W-:Y:S02]  /*93d0*/  PRMT R151, RZ, 0x7610, R151 ;  /* 0x00007610ff977816 */ /* 0x000fe40000000097 */
[----:B------:R-:W4:Y:S01]  /*93e0*/  @!P0 LDG.E.U8 R28, desc[UR40][R30.64] ;  /* 0x000000281e1c8981 */ /* 0x000f22000c1e1100 */
[----:B------:R-:W-:-:S03]  /*93f0*/  PRMT R40, RZ, 0x7610, R40 ;  /* 0x00007610ff287816 */ /* 0x000fc60000000028 */
[----:B------:R0:W4:Y:S04]  /*9400*/  @!P0 LDG.E.U8 R158, desc[UR40][R38.64] ;  /* 0x00000028269e8981 */ /* 0x000128000c1e1100 */
[----:B------:R1:W4:Y:S01]  /*9410*/  @!P0 LDG.E.U8 R151, desc[UR40][R2.64] ;  /* 0x0000002802978981 */ /* 0x000322000c1e1100 */
[----:B------:R-:W-:Y:S02]  /*9420*/  PRMT R153, RZ, 0x7610, R153 ;  /* 0x00007610ff997816 */ /* 0x000fe40000000099 */
[----:B0-----:R-:W-:Y:S02]  /*9430*/  PRMT R38, RZ, 0x7610, R38 ;  /* 0x00007610ff267816 */ /* 0x001fe40000000026 */
[----:B------:R-:W-:Y:S02]  /*9440*/  PRMT R150, RZ, 0x7610, R150 ;  /* 0x00007610ff967816 */ /* 0x000fe40000000096 */
[----:B---3--:R-:W-:-:S02]  /*9450*/  IADD3 R42, P3, PT, R190, R42, RZ ;  /* 0x0000002abe2a7210 */ /* 0x008fc40007f7e0ff */
[C---:B------:R-:W-:Y:S02]  /*9460*/  IADD3 R30, P2, PT, R190.reuse, R43, RZ ;  /* 0x0000002bbe1e7210 */ /* 0x040fe40007f5e0ff */
[----:B-1----:R-:W-:Y:S01]  /*9470*/  IADD3 R2, P1, PT, R190, R187, RZ ;  /* 0x000000bbbe027210 */ /* 0x002fe20007f3e0ff */
[C---:B------:R-:W-:Y:S02]  /*9480*/  IMAD.X R43, R183.reuse, 0x1, R184, P3 ;  /* 0x00000001b72b7824 */ /* 0x040fe400018e06b8 */
[----:B------:R-:W-:-:S03]  /*9490*/  IMAD.X R31, R183, 0x1, R185, P2 ;  /* 0x00000001b71f7824 */ /* 0x000fc600010e06b9 */
[----:B------:R0:W3:Y:S01]  /*94a0*/  @!P0 LDG.E.U8 R38, desc[UR40][R42.64] ;  /* 0x000000282a268981 */ /* 0x0000e2000c1e1100 */
[----:B------:R-:W-:-:S03]  /*94b0*/  IMAD.X R3, R183, 0x1, R186, P1 ;  /* 0x00000001b7037824 */ /* 0x000fc600008e06ba */
[----:B------:R1:W3:Y:S04]  /*94c0*/  @!P0 LDG.E.U8 R40, desc[UR40][R30.64] ;  /* 0x000000281e288981 */ /* 0x0002e8000c1e1100 */
[----:B------:R1:W3:Y:S01]  /*94d0*/  @!P0 LDG.E.U8 R153, desc[UR40][R2.64] ;  /* 0x0000002802998981 */ /* 0x0002e2000c1e1100 */
[C---:B0-----:R-:W-:Y:S02]  /*94e0*/  IADD3 R42, P3, PT, R190.reuse, R180, RZ ;  /* 0x000000b4be2a7210 */ /* 0x041fe40007f7e0ff */
[C---:B-1----:R-:W-:Y:S02]  /*94f0*/  IADD3 R30, P2, PT, R190.reuse, R181, RZ ;  /* 0x000000b5be1e7210 */ /* 0x042fe40007f5e0ff */
[----:B------:R-:W-:-:S03]  /*9500*/  IADD3 R2, P1, PT, R190, R182, RZ ;  /* 0x000000b6be027210 */ /* 0x000fc60007f3e0ff */
[C---:B--2---:R-:W-:Y:S02]  /*9510*/  IMAD.X R31, R183.reuse, 0x1, R172, P2 ;  /* 0x00000001b71f7824 */ /* 0x044fe400010e06ac */
[C---:B----4-:R-:W-:Y:S02]  /*9520*/  IMAD.X R43, R183.reuse, 0x1, R171, P3 ;  /* 0x00000001b72b7824 */ /* 0x050fe400018e06ab */
[----:B------:R-:W-:-:S03]  /*9530*/  IMAD.X R3, R183, 0x1, R175, P1 ;  /* 0x00000001b7037824 */ /* 0x000fc600008e06af */
[----:B------:R0:W2:Y:S01]  /*9540*/  @!P0 LDG.E.U8 R150, desc[UR40][R42.64] ;  /* 0x000000282a968981 */ /* 0x0000a2000c1e1100 */
[C---:B------:R-:W-:Y:S02]  /*9550*/  IADD3 R148, P2, PT, R190.reuse, R148, RZ ;  /* 0x00000094be947210 */ /* 0x040fe40007f5e0ff */
[C---:B------:R-:W-:Y:S02]  /*9560*/  IADD3 R184, P3, PT, R190.reuse, R131, RZ ;  /* 0x00000083beb87210 */ /* 0x040fe40007f7e0ff */
[----:B------:R-:W4:Y:S01]  /*9570*/  LDL R131, [R1+0xc0] ;  /* 0x0000c00001837983 */ /* 0x000f220000100800 */
[----:B0-----:R-:W-:Y:S01]  /*9580*/  IADD3 R42, P1, PT, R190, R149, RZ ;  /* 0x00000095be2a7210 */ /* 0x001fe20007f3e0ff */
[C---:B------:R-:W-:Y:S02]  /*9590*/  IMAD.X R149, R183.reuse, 0x1, R166, P2 ;  /* 0x00000001b7957824 */ /* 0x040fe400010e06a6 */
[----:B------:R-:W-:Y:S04]  /*95a0*/  STL [R1+0x2c0], R0 ;  /* 0x0002c00001007387 */ /* 0x000fe80000100800 */
[----:B------:R0:W-:Y:S04]  /*95b0*/  STL [R1+0x2bc], R166 ;  /* 0x0002bca601007387 */ /* 0x0001e80000100800 */
[----:B0-----:R-:W2:Y:S01]  /*95c0*/  LDL.LU R166, [R1+0xb8] ;  /* 0x0000b80001a67983 */ /* 0x001ea20000300800 */
[----:B------:R-:W-:-:S03]  /*95d0*/  IMAD.X R43, R183, 0x1, R0, P1 ;  /* 0x00000001b72b7824 */ /* 0x000fc600008e0600 */
[----:B------:R-:W-:Y:S04]  /*95e0*/  STL [R1+0x300], R168 ;  /* 0x000300a801007387 */ /* 0x000fe80000100800 */
[----:B------:R-:W3:Y:S01]  /*95f0*/  LDL.LU R0, [R1+0xa8] ;  /* 0x0000a80001007983 */ /* 0x000ee20000300800 */
[----:B------:R-:W-:Y:S02]  /*9600*/  PRMT R178, RZ, 0x7610, R178 ;  /* 0x00007610ffb27816 */ /* 0x000fe400000000b2 */
[----:B------:R-:W-:Y:S01]  /*9610*/  PRMT R32, RZ, 0x7610, R32 ;  /* 0x00007610ff207816 */ /* 0x000fe20000000020 */
[----:B------:R-:W-:Y:S01]  /*9620*/  IMAD.X R185, R183, 0x1, R168, P3 ;  /* 0x00000001b7b97824 */ /* 0x000fe200018e06a8 */
[----:B------:R-:W-:Y:S02]  /*9630*/  PRMT R41, RZ, 0x7610, R41 ;  /* 0x00007610ff297816 */ /* 0x000fe40000000029 */
[----:B------:R0:W3:Y:S04]  /*9640*/  @!P0 LDG.E.U8 R178, desc[UR40][R2.64] ;  /* 0x0000002802b28981 */ /* 0x0000e8000c1e1100 */
[----:B------:R1:W3:Y:S04]  /*9650*/  @!P0 LDG.E.U8 R32, desc[UR40][R30.64] ;  /* 0x000000281e208981 */ /* 0x0002e8000c1e1100 */
[----:B------:R1:W3:Y:S01]  /*9660*/  @!P0 LDG.E.U8 R41, desc[UR40][R184.64] ;  /* 0x00000028b8298981 */ /* 0x0002e2000c1e1100 */
[----:B0-----:R-:W-:-:S02]  /*9670*/  PRMT R3, RZ, 0x7610, R3 ;  /* 0x00007610ff037816 */ /* 0x001fc40000000003 */
[----:B-1----:R-:W-:-:S04]  /*9680*/  PRMT R30, RZ, 0x7610, R30 ;  /* 0x00007610ff1e7816 */ /* 0x002fc8000000001e */
[----:B------:R0:W3:Y:S01]  /*9690*/  @!P0 LDG.E.U8 R3, desc[UR40][R42.64] ;  /* 0x000000282a038981 */ /* 0x0000e2000c1e1100 */
[C---:B------:R-:W-:Y:S02]  /*96a0*/  IADD3 R184, P3, PT, R190.reuse, UR9, RZ ;  /* 0x00000009beb87c10 */ /* 0x040fe4000ff7e0ff */
[----:B------:R-:W-:Y:S01]  /*96b0*/  PRMT R159, RZ, 0x7610, R159 ;  /* 0x00007610ff9f7816 */ /* 0x000fe2000000009f */
[----:B------:R1:W3:Y:S01]  /*96c0*/  @!P0 LDG.E.U8 R30, desc[UR40][R148.64] ;  /* 0x00000028941e8981 */ /* 0x0002e2000c1e1100 */
[----:B------:R-:W-:Y:S02]  /*96d0*/  IADD3.X R185, PT, PT, R183, UR46, RZ, P3, !PT ;  /* 0x0000002eb7b97c10 */ /* 0x000fe40009ffe4ff */
[----:B0-----:R-:W-:-:S03]  /*96e0*/  IADD3 R42, P1, PT, R190, UR7, RZ ;  /* 0x00000007be2a7c10 */ /* 0x001fc6000ff3e0ff */
[----:B------:R0:W3:Y:S01]  /*96f0*/  @!P0 LDG.E.U8 R159, desc[UR40][R184.64] ;  /* 0x00000028b89f8981 */ /* 0x0000e2000c1e1100 */
[----:B------:R-:W-:Y:S02]  /*9700*/  PRMT R162, RZ, 0x7610, R162 ;  /* 0x00007610ffa27816 */ /* 0x000fe400000000a2 */
[C---:B-1----:R-:W-:Y:S02]  /*9710*/  IADD3 R148, P2, PT, R190.reuse, UR8, RZ ;  /* 0x00000008be947c10 */ /* 0x042fe4000ff5e0ff */
[C---:B------:R-:W-:Y:S02]  /*9720*/  IADD3.X R43, PT, PT, R183.reuse, UR44, RZ, P1, !PT ;  /* 0x0000002cb72b7c10 */ /* 0x040fe40008ffe4ff */
[----:B------:R-:W-:Y:S02]  /*9730*/  PRMT R2, RZ, 0x7610, R2 ;  /* 0x00007610ff027816 */ /* 0x000fe40000000002 */
[----:B------:R-:W-:Y:S01]  /*9740*/  IADD3.X R149, PT, PT, R183, UR45, RZ, P2, !PT ;  /* 0x0000002db7957c10 */ /* 0x000fe200097fe4ff */
[----:B------:R1:W3:Y:S01]  /*9750*/  @!P0 LDG.E.U8 R162, desc[UR40][R42.64] ;  /* 0x000000282aa28981 */ /* 0x0002e2000c1e1100 */
[----:B0-----:R-:W-:-:S02]  /*9760*/  IADD3 R184, P2, PT, R190, UR12, RZ ;  /* 0x0000000cbeb87c10 */ /* 0x001fc4000ff5e0ff */
[C---:B------:R-:W-:Y:S01]  /*9770*/  IADD3 R186, P3, PT, R190.reuse, UR14, RZ ;  /* 0x0000000ebeba7c10 */ /* 0x040fe2000ff7e0ff */
[----:B------:R0:W3:Y:S01]  /*9780*/  @!P0 LDG.E.U8 R2, desc[UR40][R148.64] ;  /* 0x0000002894028981 */ /* 0x0000e2000c1e1100 */
[----:B------:R-:W-:Y:S02]  /*9790*/  PRMT R161, RZ, 0x7610, R161 ;  /* 0x00007610ffa17816 */ /* 0x000fe400000000a1 */
[C---:B------:R-:W-:Y:S02]  /*97a0*/  IADD3.X R185, PT, PT, R183.reuse, UR49, RZ, P2, !PT ;  /* 0x00000031b7b97c10 */ /* 0x040fe400097fe4ff */
[----:B------:R-:W-:Y:S02]  /*97b0*/  PRMT R39, RZ, 0x7610, R39 ;  /* 0x00007610ff277816 */ /* 0x000fe40000000027 */
[----:B-1----:R-:W-:Y:S01]  /*97c0*/  IADD3 R42, P1, PT, R190, UR10, RZ ;  /* 0x0000000abe2a7c10 */ /* 0x002fe2000ff3e0ff */
[----:B------:R1:W3:Y:S01]  /*97d0*/  @!P0 LDG.E.U8 R161, desc[UR40][R184.64] ;  /* 0x00000028b8a18981 */ /* 0x0002e2000c1e1100 */
[----:B------:R-:W-:-:S02]  /*97e0*/  IADD3.X R187, PT, PT, R183, UR51, RZ, P3, !PT ;  /* 0x00000033b7bb7c10 */ /* 0x000fc40009ffe4ff */
[----:B0-----:R-:W-:Y:S02]  /*97f0*/  PRMT R149, RZ, 0x7610, R149 ;  /* 0x00007610ff957816 */ /* 0x001fe40000000095 */
[----:B------:R-:W-:Y:S01]  /*9800*/  IADD3.X R43, PT, PT, R183, UR47, RZ, P1, !PT ;  /* 0x0000002fb72b7c10 */ /* 0x000fe20008ffe4ff */
[----:B------:R0:W3:Y:S01]  /*9810*/  @!P0 LDG.E.U8 R39, desc[UR40][R186.64] ;  /* 0x00000028ba278981 */ /* 0x0000e2000c1e1100 */
[----:B-1----:R-:W-:-:S03]  /*9820*/  IADD3 R184, P1, PT, R190, UR15, RZ ;  /* 0x0000000fbeb87c10 */ /* 0x002fc6000ff3e0ff */
[----:B------:R1:W3:Y:S01]  /*9830*/  @!P0 LDG.E.U8 R149, desc[UR40][R42.64] ;  /* 0x000000282a958981 */ /* 0x0002e2000c1e1100 */
[C---:B------:R-:W-:Y:S02]  /*9840*/  IADD3 R188, P3, PT, R190.reuse, UR17, RZ ;  /* 0x00000011bebc7c10 */ /* 0x040fe4000ff7e0ff */
[----:B0-----:R-:W-:Y:S02]  /*9850*/  IADD3 R186, P2, PT, R190, UR16, RZ ;  /* 0x00000010beba7c10 */ /* 0x001fe4000ff5e0ff */
[C---:B------:R-:W-:Y:S02]  /*9860*/  IADD3.X R185, PT, PT, R183.reuse, UR52, RZ, P1, !PT ;  /* 0x00000034b7b97c10 */ /* 0x040fe40008ffe4ff */
[----:B------:R-:W-:Y:S02]  /*9870*/  PRMT R148, RZ, 0x7610, R148 ;  /* 0x00007610ff947816 */ /* 0x000fe40000000094 */
[----:B-1----:R-:W-:Y:S02]  /*9880*/  PRMT R42, RZ, 0x7610, R42 ;  /* 0x00007610ff2a7816 */ /* 0x002fe4000000002a */
[----:B------:R-:W-:-:S02]  /*9890*/  IADD3.X R187, PT, PT, R183, UR53, RZ, P2, !PT ;  /* 0x00000035b7bb7c10 */ /* 0x000fc400097fe4ff */
[----:B------:R-:W-:Y:S02]  /*98a0*/  PRMT R43, RZ, 0x7610, R43 ;  /* 0x00007610ff2b7816 */ /* 0x000fe4000000002b */
[----:B------:R-:W-:Y:S01]  /*98b0*/  IADD3.X R189, PT, PT, R183, UR54, RZ, P3, !PT ;  /* 0x00000036b7bd7c10 */ /* 0x000fe20009ffe4ff */
[----:B------:R0:W3:Y:S01]  /*98c0*/  @!P0 LDG.E.U8 R42, desc[UR40][R184.64] ;  /* 0x00000028b82a8981 */ /* 0x0000e2000c1e1100 */
[----:B------:R-:W-:-:S03]  /*98d0*/  PRMT R179, RZ, 0x7610, R179 ;  /* 0x00007610ffb37816 */ /* 0x000fc600000000b3 */
[----:B------:R1:W3:Y:S01]  /*98e0*/  @!P0 LDG.E.U8 R148, desc[UR40][R186.64] ;  /* 0x00000028ba948981 */ /* 0x0002e2000c1e1100 */
[----:B------:R-:W-:-:S03]  /*98f0*/  PRMT R31, RZ, 0x7610, R31 ;  /* 0x00007610ff1f7816 */ /* 0x000fc6000000001f */
[----:B------:R1:W3:Y:S01]  /*9900*/  @!P0 LDG.E.U8 R43, desc[UR40][R188.64] ;  /* 0x00000028bc2b8981 */ /* 0x0002e2000c1e1100 */
[C---:B0-----:R-:W-:Y:S02]  /*9910*/  IADD3 R184, P1, PT, R190.reuse, UR18, RZ ;  /* 0x00000012beb87c10 */ /* 0x041fe4000ff3e0ff */
[C---:B-1----:R-:W-:Y:S02]  /*9920*/  IADD3 R186, P2, PT, R190.reuse, UR19, RZ ;  /* 0x00000013beba7c10 */ /* 0x042fe4000ff5e0ff */
[C---:B------:R-:W-:Y:S02]  /*9930*/  IADD3.X R185, PT, PT, R183.reuse, UR55, RZ, P1, !PT ;  /* 0x00000037b7b97c10 */ /* 0x040fe40008ffe4ff */
[----:B------:R-:W-:Y:S02]  /*9940*/  IADD3 R188, P3, PT, R190, UR20, RZ ;  /* 0x00000014bebc7c10 */ /* 0x000fe4000ff7e0ff */
[----:B------:R-:W-:Y:S01]  /*9950*/  IADD3.X R187, PT, PT, R183, UR56, RZ, P2, !PT ;  /* 0x00000038b7bb7c10 */ /* 0x000fe200097fe4ff */
[----:B------:R0:W3:Y:S01]  /*9960*/  @!P0 LDG.E.U8 R179, desc[UR40][R184.64] ;  /* 0x00000028b8b38981 */ /* 0x0000e2000c1e1100 */
[----:B------:R-:W-:-:S02]  /*9970*/  PRMT R156, RZ, 0x7610, R156 ;  /* 0x00007610ff9c7816 */ /* 0x000fc4000000009c */
[C---:B------:R-:W-:Y:S01]  /*9980*/  IADD3.X R189, PT, PT, R183.reuse, UR57, RZ, P3, !PT ;  /* 0x00000039b7bd7c10 */ /* 0x040fe20009ffe4ff */
[----:B------:R1:W3:Y:S01]  /*9990*/  @!P0 LDG.E.U8 R31, desc[UR40][R186.64] ;  /* 0x00000028ba1f8981 */ /* 0x0002e2000c1e1100 */
[----:B------:R-:W-:Y:S02]  /*99a0*/  PRMT R199, RZ, 0x7610, R199 ;  /* 0x00007610ffc77816 */ /* 0x000fe400000000c7 */
[----:B------:R-:W-:Y:S01]  /*99b0*/  PRMT R200, RZ, 0x7610, R200 ;  /* 0x00007610ffc87816 */ /* 0x000fe200000000c8 */
[----:B------:R1:W3:Y:S01]  /*99c0*/  @!P0 LDG.E.U8 R156, desc[UR40][R188.64] ;  /* 0x00000028bc9c8981 */ /* 0x0002e2000c1e1100 */
[C---:B0-----:R-:W-:Y:S02]  /*99d0*/  IADD3 R184, P1, PT, R190.reuse, UR21, RZ ;  /* 0x00000015beb87c10 */ /* 0x041fe4000ff3e0ff */
[----:B-1----:R-:W-:Y:S02]  /*99e0*/  IADD3 R186, P2, PT, R190, UR22, RZ ;  /* 0x00000016beba7c10 */ /* 0x002fe4000ff5e0ff */
[----:B------:R-:W-:-:S02]  /*99f0*/  IADD3.X R185, PT, PT, R183, UR58, RZ, P1, !PT ;  /* 0x0000003ab7b97c10 */ /* 0x000fc40008ffe4ff */
[C---:B------:R-:W-:Y:S02]  /*9a00*/  IADD3 R188, P3, PT, R190.reuse, UR23, RZ ;  /* 0x00000017bebc7c10 */ /* 0x040fe4000ff7e0ff */
[C---:B------:R-:W-:Y:S01]  /*9a10*/  IADD3.X R187, PT, PT, R183.reuse, UR59, RZ, P2, !PT ;  /* 0x0000003bb7bb7c10 */ /* 0x040fe200097fe4ff */
[----:B------:R0:W3:Y:S01]  /*9a20*/  @!P0 LDG.E.U8 R199, desc[UR40][R184.64] ;  /* 0x00000028b8c78981 */ /* 0x0000e2000c1e1100 */
[----:B------:R-:W-:Y:S02]  /*9a30*/  PRMT R201, RZ, 0x7610, R201 ;  /* 0x00007610ffc97816 */ /* 0x000fe400000000c9 */
[----:B------:R-:W-:Y:S01]  /*9a40*/  IADD3.X R189, PT, PT, R183, UR60, RZ, P3, !PT ;  /* 0x0000003cb7bd7c10 */ /* 0x000fe20009ffe4ff */
[----:B------:R1:W3:Y:S01]  /*9a50*/  @!P0 LDG.E.U8 R200, desc[UR40][R186.64] ;  /* 0x00000028bac88981 */ /* 0x0002e2000c1e1100 */
[----:B------:R-:W-:Y:S02]  /*9a60*/  PRMT R202, RZ, 0x7610, R202 ;  /* 0x00007610ffca7816 */ /* 0x000fe400000000ca */
[----:B------:R-:W-:Y:S01]  /*9a70*/  PRMT R203, RZ, 0x7610, R203 ;  /* 0x00007610ffcb7816 */ /* 0x000fe200000000cb */
[----:B------:R1:W3:Y:S01]  /*9a80*/  @!P0 LDG.E.U8 R201, desc[UR40][R188.64] ;  /* 0x00000028bcc98981 */ /* 0x0002e2000c1e1100 */
[----:B0-----:R-:W-:-:S02]  /*9a90*/  IADD3 R184, P1, PT, R190, UR24, RZ ;  /* 0x00000018beb87c10 */ /* 0x001fc4000ff3e0ff */
[C---:B-1----:R-:W-:Y:S02]  /*9aa0*/  IADD3 R186, P2, PT, R190.reuse, UR25, RZ ;  /* 0x00000019beba7c10 */ /* 0x042fe4000ff5e0ff */
[C---:B------:R-:W-:Y:S02]  /*9ab0*/  IADD3.X R185, PT, PT, R183.reuse, UR61, RZ, P1, !PT ;  /* 0x0000003db7b97c10 */ /* 0x040fe40008ffe4ff */
[----:B------:R-:W-:Y:S02]  /*9ac0*/  IADD3 R188, P3, PT, R190, UR26, RZ ;  /* 0x0000001abebc7c10 */ /* 0x000fe4000ff7e0ff */
[C---:B------:R-:W-:Y:S01]  /*9ad0*/  IADD3.X R187, PT, PT, R183.reuse, UR62, RZ, P2, !PT ;  /* 0x0000003eb7bb7c10 */ /* 0x040fe200097fe4ff */
[----:B------:R0:W3:Y:S01]  /*9ae0*/  @!P0 LDG.E.U8 R202, desc[UR40][R184.64] ;  /* 0x00000028b8ca8981 */ /* 0x0000e2000c1e1100 */
[----:B------:R-:W-:Y:S02]  /*9af0*/  PRMT R204, RZ, 0x7610, R204 ;  /* 0x00007610ffcc7816 */ /* 0x000fe400000000cc */
[----:B------:R-:W-:Y:S01]  /*9b00*/  IADD3.X R189, PT, PT, R183, UR63, RZ, P3, !PT ;  /* 0x0000003fb7bd7c10 */ /* 0x000fe20009ffe4ff */
[----:B------:R1:W3:Y:S01]  /*9b10*/  @!P0 LDG.E.U8 R203, desc[UR40][R186.64] ;  /* 0x00000028bacb8981 */ /* 0x0002e2000c1e1100 */
[----:B------:R-:W-:-:S02]  /*9b20*/  PRMT R207, RZ, 0x7610, R207 ;  /* 0x00007610ffcf7816 */ /* 0x000fc400000000cf */
[----:B------:R-:W-:Y:S01]  /*9b30*/  PRMT R208, RZ, 0x7610, R208 ;  /* 0x00007610ffd07816 */ /* 0x000fe200000000d0 */
        /* <DEDUP_REMOVED lines=16> */
[----:B------:R-:W-:Y:S02]  /*9c40*/  IADD3 R188, P3, PT, R190, UR39, RZ ;  /* 0x00000027bebc7c10 */ /* 0x000fe4000ff7e0ff */
[C---:B------:R-:W-:Y:S01]  /*9c50*/  IADD3.X R187, PT, PT, R183.reuse, UR70, RZ, P2, !PT ;  /* 0x00000046b7bb7c10 */ /* 0x040fe200097fe4ff */
[----:B------:R-:W3:Y:S01]  /*9c60*/  @!P0 LDG.E.U8 R212, desc[UR40][R184.64] ;  /* 0x00000028b8d48981 */ /* 0x000ee2000c1e1100 */
[----:B------:R-:W-:Y:S02]  /*9c70*/  PRMT R214, RZ, 0x7610, R214 ;  /* 0x00007610ffd67816 */ /* 0x000fe400000000d6 */
[----:B------:R-:W-:Y:S01]  /*9c80*/  IADD3.X R189, PT, PT, R183, UR4, RZ, P3, !PT ;  /* 0x00000004b7bd7c10 */ /* 0x000fe20009ffe4ff */
[----:B------:R-:W3:Y:S01]  /*9c90*/  @!P0 LDG.E.U8 R213, desc[UR40][R186.64] ;  /* 0x00000028bad58981 */ /* 0x000ee2000c1e1100 */
[----:B------:R-:W-:-:S03]  /*9ca0*/  PRMT R219, RZ, 0x7610, R219 ;  /* 0x00007610ffdb7816 */ /* 0x000fc600000000db */
[----:B------:R0:W3:Y:S01]  /*9cb0*/  @!P0 LDG.E.U8 R214, desc[UR40][R188.64] ;  /* 0x00000028bcd68981 */ /* 0x0000e2000c1e1100 */
[----:B------:R-:W-:Y:S02]  /*9cc0*/  PRMT R220, RZ, 0x7610, R220 ;  /* 0x00007610ffdc7816 */ /* 0x000fe400000000dc */
[----:B------:R-:W-:Y:S02]  /*9cd0*/  PRMT R218, RZ, 0x7610, R218 ;  /* 0x00007610ffda7816 */ /* 0x000fe400000000da */
[----:B0-----:R-:W-:-:S04]  /*9ce0*/  IADD3 R188, P1, PT, R190, UR38, RZ ;  /* 0x00000026bebc7c10 */ /* 0x001fc8000ff3e0ff */
[----:B------:R-:W-:-:S05]  /*9cf0*/  IADD3.X R189, PT, PT, R183, UR74, RZ, P1, !PT ;  /* 0x0000004ab7bd7c10 */ /* 0x000fca0008ffe4ff */
[----:B------:R0:W3:Y:S01]  /*9d00*/  @!P0 LDG.E.U8 R218, desc[UR40][R188.64] ;  /* 0x00000028bcda8981 */ /* 0x0000e2000c1e1100 */
[----:B----4-:R-:W-:-:S05]  /*9d10*/  IADD3 R184, P3, PT, R190, R131, RZ ;  /* 0x00000083beb87210 */ /* 0x010fca0007f7e0ff */
[----:B------:R-:W-:-:S05]  /*9d20*/  IMAD.X R185, R183, 0x1, R164, P3 ;  /* 0x00000001b7b97824 */ /* 0x000fca00018e06a4 */
[----:B------:R1:W4:Y:S01]  /*9d30*/  @!P0 LDG.E.U8 R219, desc[UR40][R184.64] ;  /* 0x00000028b8db8981 */ /* 0x000322000c1e1100 */
[----:B--2---:R-:W-:-:S05]  /*9d40*/  IADD3 R186, P2, PT, R190, R166, RZ ;  /* 0x000000a6beba7210 */ /* 0x004fca0007f5e0ff */
[----:B------:R-:W-:-:S05]  /*9d50*/  IMAD.X R187, R183, 0x1, R167, P2 ;  /* 0x00000001b7bb7824 */ /* 0x000fca00010e06a7 */
[----:B------:R2:W4:Y:S01]  /*9d60*/  @!P0 LDG.E.U8 R220, desc[UR40][R186.64] ;  /* 0x00000028badc8981 */ /* 0x000522000c1e1100 */
[C---:B0-----:R-:W-:Y:S02]  /*9d70*/  IADD3 R188, P3, PT, R190.reuse, UR34, RZ ;  /* 0x00000022bebc7c10 */ /* 0x041fe4000ff7e0ff */
[C---:B-1----:R-:W-:Y:S02]  /*9d80*/  IADD3 R184, P1, PT, R190.reuse, UR28, RZ ;  /* 0x0000001cbeb87c10 */ /* 0x042fe4000ff3e0ff */
[----:B------:R-:W-:Y:S02]  /*9d90*/  PRMT R225, RZ, 0x7610, R225 ;  /* 0x00007610ffe17816 */ /* 0x000fe400000000e1 */
[----:B------:R-:W-:Y:S02]  /*9da0*/  PRMT R224, RZ, 0x7610, R224 ;  /* 0x00007610ffe07816 */ /* 0x000fe400000000e0 */
[----:B--2---:R-:W-:Y:S02]  /*9db0*/  IADD3 R186, P2, PT, R190, UR29, RZ ;  /* 0x0000001dbeba7c10 */ /* 0x004fe4000ff5e0ff */
[----:B------:R-:W-:-:S02]  /*9dc0*/  PRMT R223, RZ, 0x7610, R223 ;  /* 0x00007610ffdf7816 */ /* 0x000fc400000000df */
[C---:B------:R-:W-:Y:S02]  /*9dd0*/  IADD3.X R189, PT, PT, R183.reuse, UR72, RZ, P3, !PT ;  /* 0x00000048b7bd7c10 */ /* 0x040fe40009ffe4ff */
[C---:B------:R-:W-:Y:S02]  /*9de0*/  IADD3.X R185, PT, PT, R183.reuse, UR5, RZ, P1, !PT ;  /* 0x00000005b7b97c10 */ /* 0x040fe40008ffe4ff */
[----:B------:R-:W-:Y:S01]  /*9df0*/  IADD3.X R187, PT, PT, R183, UR66, RZ, P2, !PT ;  /* 0x00000042b7bb7c10 */ /* 0x000fe200097fe4ff */
[----:B------:R0:W2:Y:S01]  /*9e00*/  @!P0 LDG.E.U8 R225, desc[UR40][R188.64] ;  /* 0x00000028bce18981 */ /* 0x0000a2000c1e1100 */
[----:B------:R-:W-:-:S03]  /*9e10*/  PRMT R228, RZ, 0x7610, R228 ;  /* 0x00007610ffe47816 */ /* 0x000fc600000000e4 */
[----:B------:R1:W2:Y:S04]  /*9e20*/  @!P0 LDG.E.U8 R224, desc[UR40][R184.64] ;  /* 0x00000028b8e08981 */ /* 0x0002a8000c1e1100 */
[----:B------:R1:W2:Y:S01]  /*9e30*/  @!P0 LDG.E.U8 R223, desc[UR40][R186.64] ;  /* 0x00000028badf8981 */ /* 0x0002a2000c1e1100 */
[C---:B0-----:R-:W-:Y:S02]  /*9e40*/  IADD3 R188, P2, PT, R190.reuse, UR36, RZ ;  /* 0x00000024bebc7c10 */ /* 0x041fe4000ff5e0ff */
[C---:B-1----:R-:W-:Y:S02]  /*9e50*/  IADD3 R184, P1, PT, R190.reuse, UR35, RZ ;  /* 0x00000023beb87c10 */ /* 0x042fe4000ff3e0ff */
[----:B------:R-:W-:Y:S02]  /*9e60*/  IADD3 R186, P3, PT, R190, UR37, RZ ;  /* 0x00000025beba7c10 */ /* 0x000fe4000ff7e0ff */
[----:B------:R-:W-:-:S02]  /*9e70*/  PRMT R226, RZ, 0x7610, R226 ;  /* 0x00007610ffe27816 */ /* 0x000fc400000000e2 */
[----:B------:R-:W-:Y:S02]  /*9e80*/  PRMT R227, RZ, 0x7610, R227 ;  /* 0x00007610ffe37816 */ /* 0x000fe400000000e3 */
[C---:B------:R-:W-:Y:S02]  /*9e90*/  IADD3.X R189, PT, PT, R183.reuse, UR75, RZ, P2, !PT ;  /* 0x0000004bb7bd7c10 */ /* 0x040fe400097fe4ff */
[C---:B------:R-:W-:Y:S02]  /*9ea0*/  IADD3.X R185, PT, PT, R183.reuse, UR71, RZ, P1, !PT ;  /* 0x00000047b7b97c10 */ /* 0x040fe40008ffe4ff */
[----:B------:R-:W-:Y:S01]  /*9eb0*/  IADD3.X R187, PT, PT, R183, UR73, RZ, P3, !PT ;  /* 0x00000049b7bb7c10 */ /* 0x000fe20009ffe4ff */
[----:B------:R3:W2:Y:S04]  /*9ec0*/  @!P0 LDG.E.U8 R228, desc[UR40][R188.64] ;  /* 0x00000028bce48981 */ /* 0x0006a8000c1e1100 */
[----:B------:R0:W2:Y:S04]  /*9ed0*/  @!P0 LDG.E.U8 R226, desc[UR40][R184.64] ;  /* 0x00000028b8e28981 */ /* 0x0000a8000c1e1100 */
[----:B------:R1:W2:Y:S01]  /*9ee0*/  @!P0 LDG.E.U8 R227, desc[UR40][R186.64] ;  /* 0x00000028bae38981 */ /* 0x0002a2000c1e1100 */
[----:B---3--:R-:W-:-:S02]  /*9ef0*/  IADD3 R188, P1, PT, R190, R0, RZ ;  /* 0x00000000bebc7210 */ /* 0x008fc40007f3e0ff */
[C---:B0-----:R-:W-:Y:S02]  /*9f00*/  IADD3 R184, P3, PT, R190.reuse, UR13, RZ ;  /* 0x0000000dbeb87c10 */ /* 0x041fe4000ff7e0ff */
[----:B-1----:R-:W-:Y:S01]  /*9f10*/  IADD3 R186, P2, PT, R190, UR11, RZ ;  /* 0x0000000bbeba7c10 */ /* 0x002fe2000ff5e0ff */
[C---:B------:R-:W-:Y:S01]  /*9f20*/  IMAD.X R189, R183.reuse, 0x1, R165, P1 ;  /* 0x00000001b7bd7824 */ /* 0x040fe200008e06a5 */
[----:B------:R-:W-:Y:S02]  /*9f30*/  PRMT R231, RZ, 0x7610, R231 ;  /* 0x00007610ffe77816 */ /* 0x000fe400000000e7 */
[----:B------:R-:W-:Y:S02]  /*9f40*/  PRMT R230, RZ, 0x7610, R230 ;  /* 0x00007610ffe67816 */ /* 0x000fe400000000e6 */
[----:B------:R-:W-:Y:S02]  /*9f50*/  PRMT R232, RZ, 0x7610, R232 ;  /* 0x00007610ffe87816 */ /* 0x000fe400000000e8 */
[C---:B------:R-:W-:Y:S01]  /*9f60*/  IADD3.X R185, PT, PT, R183.reuse, UR50, RZ, P3, !PT ;  /* 0x00000032b7b97c10 */ /* 0x040fe20009ffe4ff */
[----:B------:R0:W3:Y:S01]  /*9f70*/  @!P0 LDG.E.U8 R231, desc[UR40][R188.64] ;  /* 0x00000028bce78981 */ /* 0x0000e2000c1e1100 */
[----:B------:R-:W-:-:S03]  /*9f80*/  IADD3.X R187, PT, PT, R183, UR48, RZ, P2, !PT ;  /* 0x00000030b7bb7c10 */ /* 0x000fc600097fe4ff */
[----:B------:R1:W2:Y:S04]  /*9f90*/  @!P0 LDG.E.U8 R230, desc[UR40][R184.64] ;  /* 0x00000028b8e68981 */ /* 0x0002a8000c1e1100 */
[----:B------:R1:W2:Y:S01]  /*9fa0*/  @!P0 LDG.E.U8 R232, desc[UR40][R186.64] ;  /* 0x00000028bae88981 */ /* 0x0002a2000c1e1100 */
[C---:B0-----:R-:W-:Y:S02]  /*9fb0*/  IADD3 R188, P1, PT, R190.reuse, R170, RZ ;  /* 0x000000aabebc7210 */ /* 0x041fe40007f3e0ff */
[C---:B-1----:R-:W-:Y:S02]  /*9fc0*/  IADD3 R184, P3, PT, R190.reuse, R222, RZ ;  /* 0x000000debeb87210 */ /* 0x042fe40007f7e0ff */
[----:B------:R-:W-:-:S03]  /*9fd0*/  IADD3 R186, P2, PT, R190, R174, RZ ;  /* 0x000000aebeba7210 */ /* 0x000fc60007f5e0ff */
[C---:B------:R-:W-:Y:S02]  /*9fe0*/  IMAD.X R185, R183.reuse, 0x1, R221, P3 ;  /* 0x00000001b7b97824 */ /* 0x040fe400018e06dd */
[C---:B------:R-:W-:Y:S02]  /*9ff0*/  IMAD.X R189, R183.reuse, 0x1, R169, P1 ;  /* 0x00000001b7bd7824 */ /* 0x040fe400008e06a9 */
[----:B------:R-:W-:Y:S01]  /*a000*/  IMAD.X R187, R183, 0x1, R173, P2 ;  /* 0x00000001b7bb7824 */ /* 0x000fe200010e06ad */
[----:B------:R-:W-:Y:S02]  /*a010*/  SHF.R.S32.HI R183, RZ, 0x2, R229 ;  /* 0x00000002ffb77819 */ /* 0x000fe400000114e5 */
[----:B------:R-:W-:Y:S02]  /*a020*/  PRMT R245, RZ, 0x7610, R245 ;  /* 0x00007610fff57816 */ /* 0x000fe400000000f5 */
[----:B------:R-:W-:Y:S02]  /*a030*/  PRMT R243, RZ, 0x7610, R243 ;  /* 0x00007610fff37816 */ /* 0x000fe400000000f3 */
[----:B------:R-:W-:-:S02]  /*a040*/  SGXT R183, R183, 0x1 ;  /* 0x00000001b7b7781a */ /* 0x000fc40000000200 */
[----:B------:R-:W-:Y:S01]  /*a050*/  PRMT R244, RZ, 0x7610, R244 ;  /* 0x00007610fff47816 */ /* 0x000fe200000000f4 */
[----:B------:R0:W2:Y:S01]  /*a060*/  @!P0 LDG.E.U8 R245, desc[UR40][R184.64] ;  /* 0x00000028b8f58981 */ /* 0x0000a2000c1e1100 */
[----:B------:R-:W-:-:S03]  /*a070*/  LOP3.LUT R183, R183, 0x90, RZ, 0xc0, !PT ;  /* 0x00000090b7b77812 */ /* 0x000fc600078ec0ff */
[----:B------:R1:W2:Y:S04]  /*a080*/  @!P0 LDG.E.U8 R243, desc[UR40][R186.64] ;  /* 0x00000028baf38981 */ /* 0x0002a8000c1e1100 */
[----:B------:R1:W2:Y:S01]  /*a090*/  @!P0 LDG.E.U8 R244, desc[UR40][R188.64] ;  /* 0x00000028bcf48981 */ /* 0x0002a2000c1e1100 */
[----:B0-----:R-:W-:Y:S02]  /*a0a0*/  LOP3.LUT R184, R229, 0x3, RZ, 0xc0, !PT ;  /* 0x00000003e5b87812 */ /* 0x001fe400078ec0ff */
[----:B-1----:R-:W-:-:S03]  /*a0b0*/  SHF.R.U32.HI R186, RZ, 0x2, R229 ;  /* 0x00000002ffba7819 */ /* 0x002fc600000116e5 */
[C---:B------:R-:W-:Y:S02]  /*a0c0*/  IMAD R183, R184.reuse, 0x20, R183 ;  /* 0x00000020b8b77824 */ /* 0x040fe400078e02b7 */
[----:B------:R-:W-:Y:S02]  /*a0d0*/  IMAD R185, R184, 0x110, RZ ;  /* 0x00000110b8b97824 */ /* 0x000fe400078e02ff */
[C---:B------:R-:W-:Y:S01]  /*a0e0*/  IMAD.SHL.U32 R188, R229.reuse, 0x2, RZ ;  /* 0x00000002e5bc7824 */ /* 0x040fe200078e00ff */
[----:B------:R-:W-:Y:S01]  /*a0f0*/  SGXT.U32 R186, R186, 0x3 ;  /* 0x00000003baba781a */ /* 0x000fe20000000000 */
[----:B------:R-:W-:-:S03]  /*a100*/  IMAD.SHL.U32 R187, R229, 0x10, RZ ;  /* 0x00000010e5bb7824 */ /* 0x000fc600078e00ff */
[----:B------:R-:W-:Y:S02]  /*a110*/  LOP3.LUT R229, R183, 0x10, R188, 0x78, !PT ;  /* 0x00000010b7e57812 */ /* 0x000fe400078e78bc */
[----:B------:R-:W-:Y:S01]  /*a120*/  LOP3.LUT R183, R185, R186, RZ, 0xfc, !PT ;  /* 0x000000bab9b77212 */ /* 0x000fe200078efcff */
[----:B------:R-:W-:Y:S04]  /*a130*/  STL [R1+0x304], R166 ;  /* 0x000304a601007387 */ /* 0x000fe80000100800 */
[----:B------:R-:W-:Y:S04]  /*a140*/  STL [R1+0x308], R164 ;  /* 0x000308a401007387 */ /* 0x000fe80000100800 */
[----:B------:R-:W-:Y:S04]  /*a150*/  STL [R1+0x30c], R167 ;  /* 0x00030ca701007387 */ /* 0x000fe80000100800 */
[----:B------:R-:W-:Y:S04]  /*a160*/  STL [R1+0x310], R0 ;  /* 0x0003100001007387 */ /* 0x000fe80000100800 */
[----:B------:R-:W0:Y:S04]  /*a170*/  LDS.U8 R131, [R183+UR65+0x88] ;  /* 0x00008841b7837984 */ /* 0x000e280008000000 */
[----:B------:R-:W1:Y:S04]  /*a180*/  LDS.U8 R0, [R183+UR65+0xc8] ;  /* 0x0000c841b7007984 */ /* 0x000e680008000000 */
[----:B------:R-:W-:Y:S04]  /*a190*/  STL [R1+0x314], R165 ;  /* 0x000314a501007387 */ /* 0x000fe80000100800 */
[----:B------:R-:W-:Y:S04]  /*a1a0*/  STL [R1+0x318], R222 ;  /* 0x000318de01007387 */ /* 0x000fe80000100800 */
[----:B------:R-:W-:Y:S04]  /*a1b0*/  STL [R1+0x31c], R174 ;  /* 0x00031cae01007387 */ /* 0x000fe80000100800 */
[----:B------:R-:W-:Y:S04]  /*a1c0*/  STL [R1+0x320], R170 ;  /* 0x000320aa01007387 */ /* 0x000fe80000100800 */
[----:B------:R-:W-:Y:S04]  /*a1d0*/  STL [R1+0x324], R221 ;  /* 0x000324dd01007387 */ /* 0x000fe80000100800 */
[----:B------:R-:W-:Y:S04]  /*a1e0*/  STL [R1+0x328], R173 ;  /* 0x000328ad01007387 */ /* 0x000fe80000100800 */
[----:B------:R-:W-:Y:S01]  /*a1f0*/  STL [R1+0x32c], R169 ;  /* 0x00032ca901007387 */ /* 0x000fe20000100800 */
[----:B------:R-:W-:-:S02]  /*a200*/  LOP3.LUT R184, R187, 0x100, RZ, 0xc0, !PT ;  /* 0x00000100bbb87812 */ /* 0x000fc400078ec0ff */
[C---:B------:R-:W-:Y:S01]  /*a210*/  LOP3.LUT R188, R183.reuse, 0x10, RZ, 0x3c, !PT ;  /* 0x00000010b7bc7812 */ /* 0x040fe200078e3cff */
[----:B------:R-:W-:Y:S04]  /*a220*/  LDS.U8 R233, [R183+UR65] ;  /* 0x00000041b7e97984 */ /* 0x000fe80008000000 */
[----:B0-----:R-:W-:Y:S04]  /*a230*/  STL [R1+0x2c], R131 ;  /* 0x00002c8301007387 */ /* 0x001fe80000100800 */
[----:B-1----:R-:W-:Y:S04]  /*a240*/  STL [R1+0x24], R0 ;  /* 0x0000240001007387 */ /* 0x002fe80000100800 */
[----:B------:R-:W0:Y:S04]  /*a250*/  LDS.U8 R131, [R183+UR65+0x80] ;  /* 0x00008041b7837984 */ /* 0x000e280008000000 */
[----:B------:R-:W1:Y:S01]  /*a260*/  LDS.U8 R0, [R183+UR65+0xc0] ;  /* 0x0000c041b7007984 */ /* 0x000e620008000000 */
[----:B------:R-:W-:-:S02]  /*a270*/  LOP3.LUT R242, R183, 0x20, RZ, 0x3c, !PT ;  /* 0x00000020b7f27812 */ /* 0x000fc400078e3cff */
[----:B------:R-:W-:Y:S01]  /*a280*/  LOP3.LUT R252, R183, 0x30, RZ, 0x3c, !PT ;  /* 0x00000030b7fc7812 */ /* 0x000fe200078e3cff */
[----:B------:R-:W-:Y:S01]  /*a290*/  LDS.U8 R234, [R183+UR65+0x40] ;  /* 0x00004041b7ea7984 */ /* 0x000fe20008000000 */
[----:B------:R-:W-:-:S03]  /*a2a0*/  IADD3 R229, PT, PT, R229, UR65, R184 ;  /* 0x00000041e5e57c10 */ /* 0x000fc6000fffe0b8 */
[----:B------:R-:W-:Y:S04]  /*a2b0*/  LDS.U8 R235, [R183+UR65+0x8] ;  /* 0x00000841b7eb7984 */ /* 0x000fe80008000000 */
[----:B------:R-:W-:Y:S04]  /*a2c0*/  LDS.U8 R236, [R183+UR65+0x48] ;  /* 0x00004841b7ec7984 */ /* 0x000fe80008000000 */
[----:B------:R-:W-:Y:S04]  /*a2d0*/  LDS.U8 R237, [R183+UR65+0x400] ;  /* 0x00040041b7ed7984 */ /* 0x000fe80008000000 */
[----:B------:R-:W-:Y:S04]  /*a2e0*/  LDS.U8 R238, [R183+UR65+0x440] ;  /* 0x00044041b7ee7984 */ /* 0x000fe80008000000 */
[----:B------:R-:W-:Y:S04]  /*a2f0*/  LDS.U8 R239, [R183+UR65+0x408] ;  /* 0x00040841b7ef7984 */ /* 0x000fe80008000000 */
[----:B------:R-:W-:Y:S04]  /*a300*/  LDS.U8 R240, [R183+UR65+0x448] ;  /* 0x00044841b7f07984 */ /* 0x000fe80008000000 */
[----:B------:R-:W-:Y:S04]  /*a310*/  LDS.U8 R169, [R183+UR65+0x480] ;  /* 0x00048041b7a97984 */ /* 0x000fe80008000000 */
[----:B0-----:R-:W-:Y:S04]  /*a320*/  STL [R1+0x1c], R131 ;  /* 0x00001c8301007387 */ /* 0x001fe80000100800 */
[----:B-1----:R-:W-:Y:S04]  /*a330*/  STL [R1+0x18], R0 ;  /* 0x0000180001007387 */ /* 0x002fe80000100800 */
[----:B------:R-:W0:Y:S04]  /*a340*/  LDS.U8 R131, [R183+UR65+0x488] ;  /* 0x00048841b7837984 */ /* 0x000e280008000000 */
[----:B------:R-:W1:Y:S04]  /*a350*/  LDS.U8 R0, [R183+UR65+0x4c8] ;  /* 0x0004c841b7007984 */ /* 0x000e680008000000 */
[----:B------:R-:W-:Y:S04]  /*a360*/  LDS.U8 R173, [R183+UR65+0x4c0] ;  /* 0x0004c041b7ad7984 */ /* 0x000fe80008000000 */
[----:B------:R-:W-:Y:S04]  /*a370*/  LDS.U8 R190, [R188+UR65] ;  /* 0x00000041bcbe7984 */ /* 0x000fe80008000000 */
        /* <DEDUP_REMOVED lines=8> */
[----:B------:R-:W-:Y:S04]  /*a400*/  LDS.U8 R222, [R188+UR65+0xc0] ;  /* 0x0000c041bcde7984 */ /* 0x000fe80008000000 */
        /* <DEDUP_REMOVED lines=25> */
[----:B------:R-:W0:Y:S04]  /*a5a0*/  LDS.U8 R251, [R252+UR65+0x40] ;  /* 0x00004041fcfb7984 */ /* 0x000e280008000000 */
        /* <DEDUP_REMOVED lines=13> */
[----:B------:R-:W-:Y:S01]  /*a680*/  LDS.U8 R252, [R252+UR65+0x4c0] ;  /* 0x0004c041fcfc7984 */ /* 0x000fe20008000000 */
[----:B------:R-:W-:Y:S06]  /*a690*/  BAR.SYNC.DEFER_BLOCKING 0x0 ;  /* 0x0000000000007b1d */ /* 0x000fec0000010000 */
[----:B----4-:R1:W-:Y:S04]  /*a6a0*/  STS.U8 [R155+UR65], R219 ;  /* 0x000000db9b007988 */ /* 0x0103e80008000041 */
[----:B------:R4:W-:Y:S04]  /*a6b0*/  STS.U8 [R155+UR65+0x20], R220 ;  /* 0x000020dc9b007988 */ /* 0x0009e80008000041 */
[----:B------:R0:W-:Y:S04]  /*a6c0*/  STS.U8 [R155+UR65+0x40], R214 ;  /* 0x000040d69b007988 */ /* 0x0001e80008000041 */
[----:B-1----:R-:W3:Y:S04]  /*a6d0*/  LDL.LU R219, [R1+0x10] ;  /* 0x0000100001db7983 */ /* 0x002ee80000300800 */
[----:B----4-:R-:W4:Y:S04]  /*a6e0*/  LDL.LU R220, [R1+0x14] ;  /* 0x0000140001dc7983 */ /* 0x010f280000300800 */
[----:B0-----:R-:W4:Y:S04]  /*a6f0*/  LDL.LU R214, [R1+0x18] ;  /* 0x0000180001d67983 */ /* 0x001f280000300800 */
[----:B------:R0:W-:Y:S04]  /*a700*/  STS.U8 [R155+UR65+0x60], R218 ;  /* 0x000060da9b007988 */ /* 0x0001e80008000041 */
[----:B------:R1:W-:Y:S04]  /*a710*/  STS.U8 [R155+UR65+0x100], R213 ;  /* 0x000100d59b007988 */ /* 0x0003e80008000041 */
[----:B------:R2:W-:Y:S04]  /*a720*/  STS.U8 [R155+UR65+0x120], R212 ;  /* 0x000120d49b007988 */ /* 0x0005e80008000041 */
[----:B0-----:R-:W4:Y:S04]  /*a730*/  LDL.LU R218, [R1+0x1c] ;  /* 0x00001c0001da7983 */ /* 0x001f280000300800 */
[----:B-1----:R-:W4:Y:S04]  /*a740*/  LDL.LU R213, [R1+0x24] ;  /* 0x0000240001d57983 */ /* 0x002f280000300800 */
[----:B--2---:R-:W2:Y:S01]  /*a750*/  LDL.LU R212, [R1+0x2c] ;  /* 0x00002c0001d47983 */ /* 0x004ea20000300800 */
[----:B------:R-:W-:-:S03]  /*a760*/  IMAD R251, R251, 0x100, R131 ;  /* 0x00000100fbfb7824 */ /* 0x000fc600078e0283 */
[----:B------:R-:W2:Y:S04]  /*a770*/  LDL.LU R131, [R1+0x330] ;  /* 0x0003300001837983 */ /* 0x000ea80000300800 */
        /* <DEDUP_REMOVED lines=42> */
[----:B---3--:R-:W-:Y:S04]  /*aa20*/  STS.U8 [R154+UR65+0x480], R231 ;  /* 0x000480e79a007988 */ /* 0x008fe80008000041 */
        /* <DEDUP_REMOVED lines=14> */
[----:B------:R-:W-:Y:S01]  /*ab10*/  STS.U8 [R154+UR65+0x7e0], R244 ;  /* 0x0007e0f49a007988 */ /* 0x000fe20008000041 */
[----:B------:R-:W-:Y:S06]  /*ab20*/  BAR.SYNC.DEFER_BLOCKING 0x0 ;  /* 0x0000000000007b1d */ /* 0x000fec0000010000 */
[----:B------:R-:W3:Y:S04]  /*ab30*/  LDSM.16.M88.4 R40, [R229] ;  /* 0x00000000e528783b */ /* 0x000ee80000000200 */
[----:B------:R-:W3:Y:S04]  /*ab40*/  LDSM.16.M88.4 R36, [R229+0x200] ;  /* 0x00020000e524783b */ /* 0x000ee80000000200 */
[----:B------:R-:W-:Y:S04]  /*ab50*/  LDSM.16.M88.4 R32, [R229+0x400] ;  /* 0x00040000e520783b */ /* 0x000fe80000000200 */
[----:B------:R-:W4:Y:S01]  /*ab60*/  LDSM.16.M88.4 R28, [R229+0x600] ;  /* 0x00060000e51c783b */ /* 0x000f220000000200 */
[----:B0-----:R-:W-:-:S02]  /*ab70*/  IMAD R176, R234, 0x100, R233 ;  /* 0x00000100eab07824 */ /* 0x001fc400078e02e9 */
[----:B------:R-:W-:Y:S02]  /*ab80*/  IMAD R177, R236, 0x100, R235 ;  /* 0x00000100ecb17824 */ /* 0x000fe400078e02eb */
[----:B------:R-:W-:Y:S02]  /*ab90*/  IMAD R178, R238, 0x100, R237 ;  /* 0x00000100eeb27824 */ /* 0x000fe400078e02ed */
[----:B-1----:R-:W-:Y:S01]  /*aba0*/  IMAD R179, R240, 0x100, R239 ;  /* 0x00000100f0b37824 */ /* 0x002fe200078e02ef */
[----:B------:R-:W-:Y:S02]  /*abb0*/  F2FP.F16.E5M2.UNPACK_B R176, R176 ;  /* 0x000000b0ffb0723e */ /* 0x000fe400020004ff */
[----:B------:R-:W-:Y:S02]  /*abc0*/  F2FP.F16.E5M2.UNPACK_B R177, R177 ;  /* 0x000000b1ffb1723e */ /* 0x000fe400020004ff */
[----:B------:R-:W-:Y:S02]  /*abd0*/  F2FP.F16.E5M2.UNPACK_B R178, R178 ;  /* 0x000000b2ffb2723e */ /* 0x000fe400020004ff */
[----:B------:R-:W-:-:S02]  /*abe0*/  F2FP.F16.E5M2.UNPACK_B R179, R179 ;  /* 0x000000b3ffb3723e */ /* 0x000fc400020004ff */
[----:B---3--:R-:W-:Y:S02]  /*abf0*/  F2FP.F16.E5M2.UNPACK_B R150, R40 ;  /* 0x00000028ff96723e */ /* 0x008fe400020004ff */
[----:B------:R-:W-:Y:S02]  /*ac00*/  F2FP.F16.E5M2.UNPACK_B R151, R41 ;  /* 0x00000029ff97723e */ /* 0x000fe400020004ff */
[----:B------:R-:W-:Y:S02]  /*ac10*/  F2FP.F16.E5M2.UNPACK_B R148, R42 ;  /* 0x0000002aff94723e */ /* 0x000fe400020004ff */
[----:B------:R-:W-:-:S03]  /*ac20*/  F2FP.F16.E5M2.UNPACK_B R149, R43 ;  /* 0x0000002bff95723e */ /* 0x000fc600020004ff */
[C---:B------:R-:W-:Y:S01]  /*ac30*/  HMMA.16816.F32 R160, R176.reuse, R150, R24 ;  /* 0x00000096b0a0723c */ /* 0x040fe20000001818 */
[----:B------:R-:W-:Y:S02]  /*ac40*/  F2FP.F16.E5M2.UNPACK_B R24, R36 ;  /* 0x00000024ff18723e */ /* 0x000fe400020004ff */
[----:B------:R-:W-:Y:S02]  /*ac50*/  F2FP.F16.E5M2.UNPACK_B R25, R37 ;  /* 0x00000025ff19723e */ /* 0x000fe400020004ff */
[----:B------:R-:W-:Y:S02]  /*ac60*/  F2FP.F16.E5M2.UNPACK_B R2, R38 ;  /* 0x00000026ff02723e */ /* 0x000fe400020004ff */
[----:B------:R-:W-:Y:S01]  /*ac70*/  F2FP.F16.E5M2.UNPACK_B R3, R39 ;  /* 0x00000027ff03723e */ /* 0x000fe200020004ff */
[----:B------:R-:W-:Y:S01]  /*ac80*/  HMMA.16816.F32 R156, R176, R148, R20 ;  /* 0x00000094b09c723c */ /* 0x000fe20000001814 */
[----:B----4-:R-:W-:Y:S02]  /*ac90*/  F2FP.F16.E5M2.UNPACK_B R20, R28 ;  /* 0x0000001cff14723e */ /* 0x010fe400020004ff */
[----:B------:R-:W-:-:S02]  /*aca0*/  F2FP.F16.E5M2.UNPACK_B R21, R29 ;  /* 0x0000001dff15723e */ /* 0x000fc400020004ff */
[----:B------:R-:W-:Y:S02]  /*acb0*/  F2FP.F16.E5M2.UNPACK_B R22, R30 ;  /* 0x0000001eff16723e */ /* 0x000fe400020004ff */
[----:B------:R-:W-:Y:S01]  /*acc0*/  F2FP.F16.E5M2.UNPACK_B R23, R31 ;  /* 0x0000001fff17723e */ /* 0x000fe200020004ff */
[----:B------:R-:W-:Y:S01]  /*acd0*/  HMMA.16816.F32 R152, R176, R24, R16 ;  /* 0x00000018b098723c */ /* 0x000fe20000001810 */
[----:B------:R-:W-:Y:S02]  /*ace0*/  F2FP.F16.E5M2.UNPACK_B R16, R32 ;  /* 0x00000020ff10723e */ /* 0x000fe400020004ff */
[----:B------:R-:W-:Y:S02]  /*acf0*/  F2FP.F16.E5M2.UNPACK_B R17, R33 ;  /* 0x00000021ff11723e */ /* 0x000fe400020004ff */
[----:B------:R-:W-:Y:S02]  /*ad00*/  F2FP.F16.E5M2.UNPACK_B R18, R34 ;  /* 0x00000022ff12723e */ /* 0x000fe400020004ff */
[----:B------:R-:W-:Y:S01]  /*ad10*/  F2FP.F16.E5M2.UNPACK_B R19, R35 ;  /* 0x00000023ff13723e */ /* 0x000fe200020004ff */
[----:B------:R-:W-:-:S02]  /*ad20*/  IMAD R190, R191, 0x100, R190 ;  /* 0x00000100bfbe7824 */ /* 0x000fc400078e02be */
[----:B------:R-:W-:Y:S02]  /*ad30*/  IMAD R192, R193, 0x100, R192 ;  /* 0x00000100c1c07824 */ /* 0x000fe400078e02c0 */
[----:B------:R-:W-:Y:S02]  /*ad40*/  IMAD R194, R195, 0x100, R194 ;  /* 0x00000100c3c27824 */ /* 0x000fe400078e02c2 */
[----:B------:R-:W-:Y:S01]  /*ad50*/  IMAD R196, R197, 0x100, R196 ;  /* 0x00000100c5c47824 */ /* 0x000fe200078e02c4 */
[----:B------:R-:W-:Y:S01]  /*ad60*/  HMMA.16816.F32 R12, R176, R2, R12 ;  /* 0x00000002b00c723c */ /* 0x000fe2000000180c */
[----:B------:R-:W-:Y:S02]  /*ad70*/  IMAD R183, R183, 0x100, R206 ;  /* 0x00000100b7b77824 */ /* 0x000fe400078e02ce */
[----:B------:R-:W-:-:S05]  /*ad80*/  IMAD R184, R185, 0x100, R184 ;  /* 0x00000100b9b87824 */ /* 0x000fca00078e02b8 */
[----:B------:R-:W-:Y:S01]  /*ad90*/  HMMA.16816.F32 R8, R176, R16, R8 ;  /* 0x00000010b008723c */ /* 0x000fe20000001808 */
[----:B------:R-:W-:Y:S02]  /*ada0*/  IMAD R186, R187, 0x100, R186 ;  /* 0x00000100bbba7824 */ /* 0x000fe400078e02ba */
[----:B------:R-:W-:-:S05]  /*adb0*/  IMAD R188, R189, 0x100, R188 ;  /* 0x00000100bdbc7824 */ /* 0x000fca00078e02bc */
[C---:B------:R-:W-:Y:S08]  /*adc0*/  HMMA.16816.F32 R4, R176.reuse, R18, R4 ;  /* 0x00000012b004723c */ /* 0x040ff00000001804 */
[C---:B------:R-:W-:Y:S08]  /*add0*/  HMMA.16816.F32 R144, R176.reuse, R20, R144 ;  /* 0x00000014b090723c */ /* 0x040ff00000001890 */
[----:B------:R-:W-:Y:S01]  /*ade0*/  HMMA.16816.F32 R140, R176, R22, R140 ;  /* 0x00000016b08c723c */ /* 0x000fe2000000188c */
[----:B------:R-:W-:-:S02]  /*adf0*/  F2FP.F16.E5M2.UNPACK_B R176, R190 ;  /* 0x000000beffb0723e */ /* 0x000fc400020004ff */
[----:B------:R-:W-:Y:S02]  /*ae00*/  F2FP.F16.E5M2.UNPACK_B R177, R192 ;  /* 0x000000c0ffb1723e */ /* 0x000fe400020004ff */
[----:B------:R-:W-:Y:S02]  /*ae10*/  F2FP.F16.E5M2.UNPACK_B R178, R194 ;  /* 0x000000c2ffb2723e */ /* 0x000fe400020004ff */
[----:B------:R-:W-:Y:S01]  /*ae20*/  F2FP.F16.E5M2.UNPACK_B R179, R196 ;  /* 0x000000c4ffb3723e */ /* 0x000fe200020004ff */
[----:B------:R-:W-:Y:S02]  /*ae30*/  IMAD R249, R249, 0x100, R250 ;  /* 0x00000100f9f97824 */ /* 0x000fe400078e02fa */
[----:B------:R-:W-:-:S04]  /*ae40*/  IMAD R247, R247, 0x100, R248 ;  /* 0x00000100f7f77824 */ /* 0x000fc800078e02f8 */
[----:B------:R-:W-:Y:S01]  /*ae50*/  HMMA.16816.F32 R120, R176, R150, R120 ;  /* 0x00000096b078723c */ /* 0x000fe20000001878 */
[----:B------:R-:W-:-:S07]  /*ae60*/  IMAD R242, R242, 0x100, R246 ;  /* 0x00000100f2f27824 */ /* 0x000fce00078e02f6 */
[C---:B------:R-:W-:Y:S08]  /*ae70*/  HMMA.16816.F32 R124, R176.reuse, R148, R124 ;  /* 0x00000094b07c723c */ /* 0x040ff0000000187c */
[C---:B------:R-:W-:Y:S08]  /*ae80*/  HMMA.16816.F32 R44, R176.reuse, R24, R44 ;  /* 0x00000018b02c723c */ /* 0x040ff0000000182c */
[C---:B------:R-:W-:Y:S08]  /*ae90*/  HMMA.16816.F32 R48, R176.reuse, R2, R48 ;  /* 0x00000002b030723c */ /* 0x040ff00000001830 */
[C---:B------:R-:W-:Y:S08]  /*aea0*/  HMMA.16816.F32 R52, R176.reuse, R16, R52 ;  /* 0x00000010b034723c */ /* 0x040ff00000001834 */
[C---:B------:R-:W-:Y:S08]  /*aeb0*/  HMMA.16816.F32 R56, R176.reuse, R18, R56 ;  /* 0x00000012b038723c */ /* 0x040ff00000001838 */
[C---:B------:R-:W-:Y:S08]  /*aec0*/  HMMA.16816.F32 R60, R176.reuse, R20, R60 ;  /* 0x00000014b03c723c */ /* 0x040ff0000000183c */
[----:B------:R-:W-:Y:S01]  /*aed0*/  HMMA.16816.F32 R136, R176, R22, R136 ;  /* 0x00000016b088723c */ /* 0x000fe20000001888 */
[----:B------:R-:W-:-:S02]  /*aee0*/  F2FP.F16.E5M2.UNPACK_B R176, R183 ;  /* 0x000000b7ffb0723e */ /* 0x000fc400020004ff */
[----:B------:R-:W-:Y:S02]  /*aef0*/  F2FP.F16.E5M2.UNPACK_B R177, R184 ;  /* 0x000000b8ffb1723e */ /* 0x000fe400020004ff */
[----:B------:R-:W-:Y:S02]  /*af00*/  F2FP.F16.E5M2.UNPACK_B R178, R186 ;  /* 0x000000baffb2723e */ /* 0x000fe400020004ff */
[----:B------:R-:W-:-:S07]  /*af10*/  F2FP.F16.E5M2.UNPACK_B R179, R188 ;  /* 0x000000bcffb3723e */ /* 0x000fce00020004ff */
[C---:B------:R-:W-:Y:S08]  /*af20*/  HMMA.16816.F32 R112, R176.reuse, R150, R112 ;  /* 0x00000096b070723c */ /* 0x040ff00000001870 */
        /* <DEDUP_REMOVED lines=11> */
[C---:B------:R-:W-:Y:S01]  /*afe0*/  HMMA.16816.F32 R104, R176.reuse, R150, R104 ;  /* 0x00000096b068723c */ /* 0x040fe20000001868 */
[----:B------:R-:W-:Y:S02]  /*aff0*/  IMAD R150, R219, 0x100, R220 ;  /* 0x00000100db967824 */ /* 0x000fe400078e02dc */
[----:B------:R-:W-:Y:S01]  /*b000*/  IMAD R151, R173, 0x100, R169 ;  /* 0x00000100ad977824 */ /* 0x000fe200078e02a9 */
[----:B------:R-:W-:Y:S01]  /*b010*/  F2FP.F16.E5M2.UNPACK_B R36, R36.H1 ;  /* 0x00000024ff24723e */ /* 0x000fe200030004ff */
[----:B------:R-:W3:Y:S03]  /*b020*/  LDL.LU R169, [R1+0x32c] ;  /* 0x00032c0001a97983 */ /* 0x000ee60000300800 */
[----:B------:R-:W-:Y:S01]  /*b030*/  HMMA.16816.F32 R108, R176, R148, R108 ;  /* 0x00000094b06c723c */ /* 0x000fe2000000186c */
[----:B--2---:R-:W-:Y:S01]  /*b040*/  IMAD R148, R213, 0x100, R212 ;  /* 0x00000100d5947824 */ /* 0x004fe200078e02d4 */
[----:B------:R-:W-:Y:S01]  /*b050*/  F2FP.F16.E5M2.UNPACK_B R150, R150 ;  /* 0x00000096ff96723e */ /* 0x000fe200020004ff */
[----:B------:R-:W-:Y:S01]  /*b060*/  IMAD R149, R214, 0x100, R218 ;  /* 0x00000100d6957824 */ /* 0x000fe200078e02da */
[----:B------:R-:W-:Y:S01]  /*b070*/  F2FP.F16.E5M2.UNPACK_B R151, R151 ;  /* 0x00000097ff97723e */ /* 0x000fe200020004ff */
[----:B------:R-:W2:Y:S01]  /*b080*/  LDL.LU R173, [R1+0x328] ;  /* 0x0003280001ad7983 */ /* 0x000ea20000300800 */
[----:B------:R-:W-:-:S02]  /*b090*/  F2FP.F16.E5M2.UNPACK_B R148, R148 ;  /* 0x00000094ff94723e */ /* 0x000fc400020004ff */
[----:B------:R-:W-:Y:S02]  /*b0a0*/  F2FP.F16.E5M2.UNPACK_B R149, R149 ;  /* 0x00000095ff95723e */ /* 0x000fe400020004ff */
[----:B------:R-:W-:Y:S01]  /*b0b0*/  F2FP.F16.E5M2.UNPACK_B R37, R37.H1 ;  /* 0x00000025ff25723e */ /* 0x000fe200030004ff */
[----:B------:R-:W-:Y:S01]  /*b0c0*/  HMMA.16816.F32 R84, R176, R16, R84 ;  /* 0x00000010b054723c */ /* 0x000fe20000001854 */
[----:B------:R-:W-:-:S07]  /*b0d0*/  F2FP.F16.E5M2.UNPACK_B R40, R40.H1 ;  /* 0x00000028ff28723e */ /* 0x000fce00030004ff */
[----:B------:R-:W-:Y:S01]  /*b0e0*/  HMMA.16816.F32 R88, R176, R18, R88 ;  /* 0x00000012b058723c */ /* 0x000fe20000001858 */
[----:B------:R-:W-:Y:S02]  /*b0f0*/  F2FP.F16.E5M2.UNPACK_B R41, R41.H1 ;  /* 0x00000029ff29723e */ /* 0x000fe400030004ff */
[----:B------:R-:W-:-:S05]  /*b100*/  F2FP.F16.E5M2.UNPACK_B R42, R42.H1 ;  /* 0x0000002aff2a723e */ /* 0x000fca00030004ff */
[----:B------:R-:W-:Y:S01]  /*b110*/  HMMA.16816.F32 R16, R148, R36, R152 ;  /* 0x000000249410723c */ /* 0x000fe20000001898 */
[----:B------:R-:W0:Y:S01]  /*b120*/  LDC R154, c[0x0][0x3ac] ;  /* 0x0000eb00ff9a7b82 */ /* 0x000e220000000800 */
[----:B------:R-:W-:Y:S02]  /*b130*/  F2FP.F16.E5M2.UNPACK_B R43, R43.H1 ;  /* 0x0000002bff2b723e */ /* 0x000fe400030004ff */
[----:B------:R-:W-:Y:S02]  /*b140*/  F2FP.F16.E5M2.UNPACK_B R38, R38.H1 ;  /* 0x00000026ff26723e */ /* 0x000fe400030004ff */
[----:B------:R-:W-:Y:S02]  /*b150*/  F2FP.F16.E5M2.UNPACK_B R39, R39.H1 ;  /* 0x00000027ff27723e */ /* 0x000fe400030004ff */
[----:B------:R-:W-:Y:S01]  /*b160*/  HMMA.16816.F32 R80, R176, R2, R80 ;  /* 0x00000002b050723c */ /* 0x000fe20000001850 */
[----:B------:R-:W-:Y:S01]  /*b170*/  F2FP.F16.E5M2.UNPACK_B R32, R32.H1 ;  /* 0x00000020ff20723e */ /* 0x000fe200030004ff */
[----:B------:R-:W-:Y:S01]  /*b180*/  IMAD R2, R170, 0x100, R221 ;  /* 0x00000100aa027824 */ /* 0x000fe200078e02dd */
[----:B------:R-:W-:Y:S01]  /*b190*/  F2FP.F16.E5M2.UNPACK_B R33, R33.H1 ;  /* 0x00000021ff21723e */ /* 0x000fe200030004ff */
[----:B------:R-:W4:Y:S01]  /*b1a0*/  LDL.LU R221, [R1+0x324] ;  /* 0x0003240001dd7983 */ /* 0x000f220000300800 */
[----:B------:R-:W-:-:S02]  /*b1b0*/  F2FP.F16.E5M2.UNPACK_B R34, R34.H1 ;  /* 0x00000022ff22723e */ /* 0x000fc400030004ff */
[----:B------:R-:W-:Y:S01]  /*b1c0*/  F2FP.F16.E5M2.UNPACK_B R35, R35.H1 ;  /* 0x00000023ff23723e */ /* 0x000fe200030004ff */
[----:B------:R-:W2:Y:S01]  /*b1d0*/  LDL.LU R170, [R1+0x320] ;  /* 0x0003200001aa7983 */ /* 0x000ea20000300800 */
[----:B------:R-:W-:Y:S02]  /*b1e0*/  F2FP.F16.E5M2.UNPACK_B R28, R28.H1 ;  /* 0x0000001cff1c723e */ /* 0x000fe400030004ff */
[----:B------:R-:W-:Y:S02]  /*b1f0*/  F2FP.F16.E5M2.UNPACK_B R29, R29.H1 ;  /* 0x0000001dff1d723e */ /* 0x000fe400030004ff */
[----:B------:R-:W-:Y:S02]  /*b200*/  F2FP.F16.E5M2.UNPACK_B R30, R30.H1 ;  /* 0x0000001eff1e723e */ /* 0x000fe400030004ff */
[----:B------:R-:W-:Y:S01]  /*b210*/  F2FP.F16.E5M2.UNPACK_B R31, R31.H1 ;  /* 0x0000001fff1f723e */ /* 0x000fe200030004ff */
[----:B------:R-:W-:Y:S02]  /*b220*/  IMAD R3, R222, 0x100, R174 ;  /* 0x00000100de037824 */ /* 0x000fe400078e02ae */
[----:B------:R-:W-:Y:S01]  /*b230*/  IMAD R152, R0, 0x100, R165 ;  /* 0x0000010000987824 */ /* 0x000fe200078e02a5 */
[----:B------:R-:W2:Y:S01]  /*b240*/  LDL.LU R174, [R1+0x31c] ;  /* 0x00031c0001ae7983 */ /* 0x000ea20000300800 */
[----:B------:R-:W-:Y:S01]  /*b250*/  IMAD R153, R164, 0x100, R167 ;  /* 0x00000100a4997824 */ /* 0x000fe200078e02a7 */
[C---:B------:R-:W-:Y:S02]  /*b260*/  HMMA.16816.F32 R76, R176.reuse, R24, R76 ;  /* 0x00000018b04c723c */ /* 0x040fe4000000184c */
[----:B------:R-:W3:Y:S04]  /*b270*/  LDL.LU R222, [R1+0x318] ;  /* 0x0003180001de7983 */ /* 0x000ee80000300800 */
[----:B------:R-:W3:Y:S02]  /*b280*/  LDL.LU R165, [R1+0x314] ;  /* 0x0003140001a57983 */ /* 0x000ee40000300800 */
[C---:B------:R-:W-:Y:S02]  /*b290*/  HMMA.16816.F32 R92, R176.reuse, R20, R92 ;  /* 0x00000014b05c723c */ /* 0x040fe4000000185c */
[----:B------:R-:W3:Y:S04]  /*b2a0*/  LDL.LU R0, [R1+0x310] ;  /* 0x0003100001007983 */ /* 0x000ee80000300800 */
[----:B------:R-:W3:Y:S02]  /*b2b0*/  LDL.LU R167, [R1+0x30c] ;  /* 0x00030c0001a77983 */ /* 0x000ee40000300800 */
[----:B------:R-:W-:Y:S02]  /*b2c0*/  HMMA.16816.F32 R128, R176, R22, R128 ;  /* 0x00000016b080723c */ /* 0x000fe40000001880 */
[----:B------:R-:W3:Y:S06]  /*b2d0*/  LDL.LU R164, [R1+0x308] ;  /* 0x0003080001a47983 */ /* 0x000eec0000300800 */
[C---:B------:R-:W-:Y:S08]  /*b2e0*/  HMMA.16816.F32 R24, R148.reuse, R40, R160 ;  /* 0x000000289418723c */ /* 0x040ff000000018a0 */
[C---:B------:R-:W-:Y:S08]  /*b2f0*/  HMMA.16816.F32 R20, R148.reuse, R42, R156 ;  /* 0x0000002a9414723c */ /* 0x040ff0000000189c */
[C---:B------:R-:W-:Y:S08]  /*b300*/  HMMA.16816.F32 R12, R148.reuse, R38, R12 ;  /* 0x00000026940c723c */ /* 0x040ff0000000180c */
[C---:B------:R-:W-:Y:S08]  /*b310*/  HMMA.16816.F32 R8, R148.reuse, R32, R8 ;  /* 0x000000209408723c */ /* 0x040ff00000001808 */
[C---:B------:R-:W-:Y:S08]  /*b320*/  HMMA.16816.F32 R4, R148.reuse, R34, R4 ;  /* 0x000000229404723c */ /* 0x040ff00000001804 */
[C---:B------:R-:W-:Y:S08]  /*b330*/  HMMA.16816.F32 R144, R148.reuse, R28, R144 ;  /* 0x0000001c9490723c */ /* 0x040ff00000001890 */
[----:B------:R-:W-:Y:S01]  /*b340*/  HMMA.16816.F32 R140, R148, R30, R140 ;  /* 0x0000001e948c723c */ /* 0x000fe2000000188c */
[----:B------:R-:W-:Y:S01]  /*b350*/  F2FP.F16.E5M2.UNPACK_B R148, R2 ;  /* 0x00000002ff94723e */ /* 0x000fe200020004ff */
[----:B------:R-:W-:Y:S01]  /*b360*/  IMAD R2, R168, 0x100, R166 ;  /* 0x00000100a8027824 */ /* 0x000fe200078e02a6 */
[----:B------:R-:W-:Y:S01]  /*b370*/  F2FP.F16.E5M2.UNPACK_B R149, R3 ;  /* 0x00000003ff95723e */ /* 0x000fe200020004ff */
[----:B------:R-:W3:Y:S01]  /*b380*/  LDL.LU R166, [R1+0x304] ;  /* 0x0003040001a67983 */ /* 0x000ee20000300800 */
[----:B------:R-:W-:-:S02]  /*b390*/  F2FP.F16.E5M2.UNPACK_B R150, R152 ;  /* 0x00000098ff96723e */ /* 0x000fc400020004ff */
[----:B------:R-:W-:Y:S01]  /*b3a0*/  F2FP.F16.E5M2.UNPACK_B R151, R153 ;  /* 0x00000099ff97723e */ /* 0x000fe200020004ff */
[----:B------:R-:W3:Y:S01]  /*b3b0*/  LDL.LU R168, [R1+0x300] ;  /* 0x0003000001a87983 */ /* 0x000ee20000300800 */
[----:B------:R-:W-:Y:S02]  /*b3c0*/  IMAD R3, R216, 0x100, R241 ;  /* 0x00000100d8037824 */ /* 0x000fe400078e02f1 */
[----:B------:R-:W-:Y:S01]  /*b3d0*/  IMAD R152, R217, 0x100, R211 ;  /* 0x00000100d9987824 */ /* 0x000fe200078e02d3 */
[----:B------:R-:W3:Y:S01]  /*b3e0*/  LDL.LU R241, [R1+0x2fc] ;  /* 0x0002fc0001f17983 */ /* 0x000ee20000300800 */
[----:B------:R-:W-:Y:S01]  /*b3f0*/  IMAD R153, R205, 0x100, R215 ;  /* 0x00000100cd997824 */ /* 0x000fe200078e02d7 */
[C---:B------:R-:W-:Y:S02]  /*b400*/  HMMA.16816.F32 R120, R148.reuse, R40, R120 ;  /* 0x000000289478723c */ /* 0x040fe40000001878 */
[----:B------:R-:W3:Y:S04]  /*b410*/  LDL.LU R216, [R1+0x2f8] ;  /* 0x0002f80001d87983 */ /* 0x000ee80000300800 */
[----:B------:R-:W3:Y:S02]  /*b420*/  LDL.LU R211, [R1+0x2f4] ;  /* 0x0002f40001d37983 */ /* 0x000ee40000300800 */
[C---:B------:R-:W-:Y:S02]  /*b430*/  HMMA.16816.F32 R124, R148.reuse, R42, R124 ;  /* 0x0000002a947c723c */ /* 0x040fe4000000187c */
[----:B------:R-:W3:Y:S04]  /*b440*/  LDL.LU R217, [R1+0x2f0] ;  /* 0x0002f00001d97983 */ /* 0x000ee80000300800 */
[----:B------:R-:W3:Y:S02]  /*b450*/  LDL.LU R215, [R1+0x2ec] ;  /* 0x0002ec0001d77983 */ /* 0x000ee40000300800 */
[C---:B------:R-:W-:Y:S02]  /*b460*/  HMMA.16816.F32 R44, R148.reuse, R36, R44 ;  /* 0x00000024942c723c */ /* 0x040fe4000000182c */
[----:B------:R-:W3:Y:S06]  /*b470*/  LDL.LU R205, [R1+0x2e8] ;  /* 0x0002e80001cd7983 */ /* 0x000eec0000300800 */
        /* <DEDUP_REMOVED lines=9> */
[----:B------:R-:W-:Y:S01]  /*b510*/  F2FP.F16.E5M2.UNPACK_B R148, R2 ;  /* 0x00000002ff94723e */ /* 0x000fe200020004ff */
[----:B------:R-:W-:-:S02]  /*b520*/  IMAD R153, R182, 0x100, R210 ;  /* 0x00000100b6997824 */ /* 0x000fc400078e02d2 */
[----:B------:R-:W3:Y:S01]  /*b530*/  LDL.LU R175, [R1+0x2e0] ;  /* 0x0002e00001af7983 */ /* 0x000ee20000300800 */
[----:B0-----:R-:W-:Y:S02]  /*b540*/  IMAD.SHL.U32 R2, R154, 0x20, RZ ;  /* 0x000000209a027824 */ /* 0x001fe400078e00ff */
[----:B------:R-:W-:Y:S01]  /*b550*/  IMAD R154, R171, 0x100, R180 ;  /* 0x00000100ab9a7824 */ /* 0x000fe200078e02b4 */
[----:B------:R-:W3:Y:S04]  /*b560*/  LDL.LU R210, [R1+0x2dc] ;  /* 0x0002dc0001d27983 */ /* 0x000ee80000300800 */
[----:B------:R-:W3:Y:S01]  /*b570*/  LDL.LU R182, [R1+0x2d8] ;  /* 0x0002d80001b67983 */ /* 0x000ee20000300800 */
[----:B------:R-:W-:-:S03]  /*b580*/  IMAD R252, R252, 0x100, R172 ;  /* 0x00000100fcfc7824 */ /* 0x000fc600078e02ac */
[----:B------:R-:W4:Y:S04]  /*b590*/  LDL.LU R180, [R1+0x2d4] ;  /* 0x0002d40001b47983 */ /* 0x000f280000300800 */
[----:B------:R-:W4:Y:S04]  /*b5a0*/  LDL.LU R171, [R1+0x2d0] ;  /* 0x0002d00001ab7983 */ /* 0x000f280000300800 */
[----:B------:R-:W4:Y:S04]  /*b5b0*/  LDL.LU R172, [R1+0x2cc] ;  /* 0x0002cc0001ac7983 */ /* 0x000f280000300800 */
[----:B------:R-:W4:Y:S04]  /*b5c0*/  LDL.LU R218, [R1] ;  /* 0x0000000001da7983 */ /* 0x000f280000300800 */
[----:B------:R-:W4:Y:S01]  /*b5d0*/  LDL.LU R214, [R1+0x8] ;  /* 0x0000080001d67983 */ /* 0x000f220000300800 */
[----:B------:R-:W-:-:S02]  /*b5e0*/  F2FP.F16.E5M2.UNPACK_B R149, R3 ;  /* 0x00000003ff95723e */ /* 0x000fc400020004ff */
[----:B------:R-:W-:Y:S01]  /*b5f0*/  SHF.R.S32.HI R3, RZ, 0x1f, R2 ;  /* 0x0000001fff037819 */ /* 0x000fe20000011402 */
[----:B------:R-:W4:Y:S04]  /*b600*/  LDL.LU R220, [R1+0x30] ;  /* 0x0000300001dc7983 */ /* 0x000f280000300800 */
[----:B------:R-:W4:Y:S04]  /*b610*/  LDL.LU R219, [R1+0x38] ;  /* 0x0000380001db7983 */ /* 0x000f280000300800 */
[----:B------:R-:W4:Y:S01]  /*b620*/  LDL.LU R213, [R1+0x48] ;  /* 0x0000480001d57983 */ /* 0x000f220000300800 */
[----:B--2---:R-:W-:-:S05]  /*b630*/  IADD3 R174, P4, PT, R2, R174, RZ ;  /* 0x000000ae02ae7210 */ /* 0x004fca0007f9e0ff */
[----:B------:R-:W-:Y:S01]  /*b640*/  IMAD.X R173, R3, 0x1, R173, P4 ;  /* 0x0000000103ad7824 */ /* 0x000fe200020e06ad */
[C---:B---3--:R-:W-:Y:S02]  /*b650*/  IADD3 R182, P6, PT, R2.reuse, R182, RZ ;  /* 0x000000b602b67210 */ /* 0x048fe40007fde0ff */
[----:B----4-:R-:W-:-:S03]  /*b660*/  IADD3 R180, P5, PT, R2, R180, RZ ;  /* 0x000000b402b47210 */ /* 0x010fc60007fbe0ff */
[C---:B------:R-:W-:Y:S01]  /*b670*/  IMAD.X R181, R3.reuse, 0x1, R181, P6 ;  /* 0x0000000103b57824 */ /* 0x040fe200030e06b5 */
[C---:B------:R-:W-:Y:S01]  /*b680*/  IADD3 R216, P6, PT, R2.reuse, R216, RZ ;  /* 0x000000d802d87210 */ /* 0x040fe20007fde0ff */
[----:B------:R-:W-:Y:S01]  /*b690*/  IMAD.X R175, R3, 0x1, R175, P5 ;  /* 0x0000000103af7824 */ /* 0x000fe200028e06af */
[C---:B------:R-:W-:Y:S02]  /*b6a0*/  IADD3 R218, P4, PT, R2.reuse, R218, RZ ;  /* 0x000000da02da7210 */ /* 0x040fe40007f9e0ff */
[----:B------:R-:W-:-:S03]  /*b6b0*/  IADD3 R214, P5, PT, R2, R214, RZ ;  /* 0x000000d602d67210 */ /* 0x000fc60007fbe0ff */
[----:B------:R-:W-:Y:S04]  /*b6c0*/  STL [R1], R218 ;  /* 0x000000da01007387 */ /* 0x000fe80000100800 */
[----:B------:R-:W-:Y:S04]  /*b6d0*/  STL [R1+0x8], R214 ;  /* 0x000008d601007387 */ /* 0x000fe80000100800 */
[----:B------:R0:W-:Y:S04]  /*b6e0*/  STL [R1+0x20], R216 ;  /* 0x000020d801007387 */ /* 0x0001e80000100800 */
[----:B0-----:R-:W2:Y:S01]  /*b6f0*/  LDL.LU R216, [R1+0x2c8] ;  /* 0x0002c80001d87983 */ /* 0x001ea20000300800 */
[----:B------:R-:W-:-:S02]  /*b700*/  IADD3 R170, P2, PT, R2, R170, RZ ;  /* 0x000000aa02aa7210 */ /* 0x000fc40007f5e0ff */
[C---:B------:R-:W-:Y:S01]  /*b710*/  IADD3 R210, P0, PT, R2.reuse, R210, RZ ;  /* 0x000000d202d27210 */ /* 0x040fe20007f1e0ff */
[----:B------:R-:W3:Y:S01]  /*b720*/  LDL.LU R218, [R1+0x50] ;  /* 0x0000500001da7983 */ /* 0x000ee20000300800 */
[C---:B------:R-:W-:Y:S01]  /*b730*/  IADD3 R215, P1, PT, R2.reuse, R215, RZ ;  /* 0x000000d702d77210 */ /* 0x040fe20007f3e0ff */
[C---:B------:R-:W-:Y:S01]  /*b740*/  IMAD.X R169, R3.reuse, 0x1, R169, P2 ;  /* 0x0000000103a97824 */ /* 0x040fe200010e06a9 */
[C---:B------:R-:W-:Y:S01]  /*b750*/  IADD3 R217, P2, PT, R2.reuse, R217, RZ ;  /* 0x000000d902d97210 */ /* 0x040fe20007f5e0ff */
[C---:B------:R-:W-:Y:S01]  /*b760*/  IMAD.X R205, R3.reuse, 0x1, R205, P0 ;  /* 0x0000000103cd7824 */ /* 0x040fe200000e06cd */
[C---:B------:R-:W-:Y:S01]  /*b770*/  IADD3 R220, P0, PT, R2.reuse, R220, RZ ;  /* 0x000000dc02dc7210 */ /* 0x040fe20007f1e0ff */
[C---:B------:R-:W-:Y:S01]  /*b780*/  IMAD.X R211, R3.reuse, 0x1, R211, P1 ;  /* 0x0000000103d37824 */ /* 0x040fe200008e06d3 */
[C---:B------:R-:W-:Y:S01]  /*b790*/  IADD3 R219, P1, PT, R2.reuse, R219, RZ ;  /* 0x000000db02db7210 */ /* 0x040fe20007f3e0ff */
[----:B------:R-:W4:Y:S04]  /*b7a0*/  LDL.LU R214, [R1+0x4] ;  /* 0x0000040001d67983 */ /* 0x000f280000300800 */
[----:B------:R0:W-:Y:S04]  /*b7b0*/  STL [R1+0x30], R220 ;  /* 0x000030dc01007387 */ /* 0x0001e80000100800 */
[----:B0-----:R-:W3:Y:S04]  /*b7c0*/  LDL.LU R220, [R1+0x58] ;  /* 0x0000580001dc7983 */ /* 0x001ee80000300800 */
[----:B------:R0:W-:Y:S04]  /*b7d0*/  STL [R1+0x38], R219 ;  /* 0x000038db01007387 */ /* 0x0001e80000100800 */
[----:B0-----:R-:W3:Y:S01]  /*b7e0*/  LDL.LU R219, [R1+0xc] ;  /* 0x00000c0001db7983 */ /* 0x001ee20000300800 */
[----:B--2---:R-:W-:Y:S01]  /*b7f0*/  IMAD.X R216, R3, 0x1, R216, P2 ;  /* 0x0000000103d87824 */ /* 0x004fe200010e06d8 */
[----:B------:R-:W-:-:S05]  /*b800*/  IADD3 R241, P2, PT, R2, R241, RZ ;  /* 0x000000f102f17210 */ /* 0x000fca0007f5e0ff */
[----:B------:R0:W-:Y:S04]  /*b810*/  STL [R1+0x40], R241 ;  /* 0x000040f101007387 */ /* 0x0001e80000100800 */
[----:B0-----:R-:W2:Y:S01]  /*b820*/  LDL.LU R241, [R1+0x2c4] ;  /* 0x0002c40001f17983 */ /* 0x001ea20000300800 */
[----:B------:R-:W-:-:S03]  /*b830*/  IADD3 R172, P3, PT, R2, R172, RZ ;  /* 0x000000ac02ac7210 */ /* 0x000fc60007f7e0ff */
[----:B------:R-:W4:Y:S04]  /*b840*/  LDL.LU R232, [R1+0x60] ;  /* 0x0000600001e87983 */ /* 0x000f280000300800 */
[----:B------:R-:W4:Y:S04]  /*b850*/  LDL.LU R230, [R1+0x28] ;  /* 0x0000280001e67983 */ /* 0x000f280000300800 */
[----:B------:R-:W4:Y:S04]  /*b860*/  LDL.LU R199, [R1+0x68] ;  /* 0x0000680001c77983 */ /* 0x000f280000300800 */
[----:B------:R-:W4:Y:S01]  /*b870*/  LDL.LU R204, [R1+0x34] ;  /* 0x0000340001cc7983 */ /* 0x000f220000300800 */
[----:B------:R-:W-:-:S03]  /*b880*/  IMAD.X R171, R3, 0x1, R171, P3 ;  /* 0x0000000103ab7824 */ /* 0x000fc600018e06ab */
[----:B------:R-:W4:Y:S01]  /*b890*/  LDL.LU R207, [R1+0x70] ;  /* 0x0000700001cf7983 */ /* 0x000f220000300800 */
[----:B------:R-:W-:-:S03]  /*b8a0*/  IADD3 R222, P3, PT, R2, R222, RZ ;  /* 0x000000de02de7210 */ /* 0x000fc60007f7e0ff */
[----:B------:R-:W4:Y:S04]  /*b8b0*/  LDL.LU R224, [R1+0x3c] ;  /* 0x00003c0001e07983 */ /* 0x000f280000300800 */
        /* <DEDUP_REMOVED lines=11> */
[----:B------:R-:W4:Y:S04]  /*b970*/  LDL.LU R203, [R1+0x64] ;  /* 0x0000640001cb7983 */ /* 0x000f280000300800 */
[----:B------:R-:W4:Y:S04]  /*b980*/  LDL.LU R208, [R1+0xa0] ;  /* 0x0000a00001d07983 */ /* 0x000f280000300800 */
[----:B------:R-:W4:Y:S04]  /*b990*/  LDL.LU R209, [R1+0x6c] ;  /* 0x00006c0001d17983 */ /* 0x000f280000300800 */
[----:B------:R-:W4:Y:S04]  /*b9a0*/  LDL.LU R212, [R1+0x74] ;  /* 0x0000740001d47983 */ /* 0x000f280000300800 */
[----:B------:R0:W-:Y:S04]  /*b9b0*/  STL [R1+0x48], R213 ;  /* 0x000048d501007387 */ /* 0x0001e80000100800 */
[----:B0-----:R-:W4:Y:S01]  /*b9c0*/  LDL.LU R213, [R1+0xb0] ;  /* 0x0000b00001d57983 */ /* 0x001f220000300800 */
[----:B--2---:R-:W-:Y:S01]  /*b9d0*/  IMAD.X R241, R3, 0x1, R241, P4 ;  /* 0x0000000103f17824 */ /* 0x004fe200020e06f1 */
[----:B---3--:R-:W-:-:S05]  /*b9e0*/  IADD3 R218, P4, PT, R2, R218, RZ ;  /* 0x000000da02da7210 */ /* 0x008fca0007f9e0ff */
[----:B------:R0:W-:Y:S04]  /*b9f0*/  STL [R1+0x50], R218 ;  /* 0x000050da01007387 */ /* 0x0001e80000100800 */
[----:B0-----:R-:W2:Y:S01]  /*ba00*/  LDL.LU R218, [R1+0x7c] ;  /* 0x00007c0001da7983 */ /* 0x001ea20000300800 */
[C---:B----4-:R-:W-:Y:S01]  /*ba10*/  IMAD.X R214, R3.reuse, 0x1, R214, P5 ;  /* 0x0000000103d67824 */ /* 0x050fe200028e06d6 */
[C---:B------:R-:W-:Y:S01]  /*ba20*/  IADD3 R220, P5, PT, R2.reuse, R220, RZ ;  /* 0x000000dc02dc7210 */ /* 0x040fe20007fbe0ff */
[C---:B------:R-:W-:Y:S01]  /*ba30*/  IMAD.X R219, R3.reuse, 0x1, R219, P6 ;  /* 0x0000000103db7824 */ /* 0x040fe200030e06db */
[C---:B------:R-:W-:Y:S02]  /*ba40*/  IADD3 R232, P6, PT, R2.reuse, R232, RZ ;  /* 0x000000e802e87210 */ /* 0x040fe40007fde0ff */
[----:B------:R0:W-:Y:S01]  /*ba50*/  STL [R1+0x4], R214 ;  /* 0x000004d601007387 */ /* 0x0001e20000100800 */
[C---:B------:R-:W-:Y:S01]  /*ba60*/  IMAD.X R230, R3.reuse, 0x1, R230, P0 ;  /* 0x0000000103e67824 */ /* 0x040fe200000e06e6 */
[C---:B------:R-:W-:Y:S01]  /*ba70*/  IADD3 R199, P0, PT, R2.reuse, R199, RZ ;  /* 0x000000c702c77210 */ /* 0x040fe20007f1e0ff */
[C---:B------:R-:W-:Y:S01]  /*ba80*/  IMAD.X R204, R3.reuse, 0x1, R204, P1 ;  /* 0x0000000103cc7824 */ /* 0x040fe200008e06cc */
[C---:B------:R-:W-:Y:S01]  /*ba90*/  IADD3 R207, P1, PT, R2.reuse, R207, RZ ;  /* 0x000000cf02cf7210 */ /* 0x040fe20007f3e0ff */
[C---:B------:R-:W-:Y:S01]  /*baa0*/  IMAD.X R224, R3.reuse, 0x1, R224, P2 ;  /* 0x0000000103e07824 */ /* 0x040fe200010e06e0 */
[----:B0-----:R-:W3:Y:S04]  /*bab0*/  LDL.LU R214, [R1+0x84] ;  /* 0x0000840001d67983 */ /* 0x001ee80000300800 */
[----:B------:R0:W-:Y:S01]  /*bac0*/  STL [R1+0x58], R220 ;  /* 0x000058dc01007387 */ /* 0x0001e20000100800 */
[C---:B------:R-:W-:Y:S01]  /*bad0*/  IADD3 R223, P2, PT, R2.reuse, R223, RZ ;  /* 0x000000df02df7210 */ /* 0x040fe20007f5e0ff */
[C---:B------:R-:W-:Y:S01]  /*bae0*/  IMAD.X R225, R3.reuse, 0x1, R225, P3 ;  /* 0x0000000103e17824 */ /* 0x040fe200018e06e1 */
[C---:B------:R-:W-:Y:S01]  /*baf0*/  IADD3 R226, P3, PT, R2.reuse, R226, RZ ;  /* 0x000000e202e27210 */ /* 0x040fe20007f7e0ff */
[----:B0-----:R-:W4:Y:S04]  /*bb00*/  LDL.LU R220, [R1+0xc0] ;  /* 0x0000c00001dc7983 */ /* 0x001f280000300800 */
[----:B------:R0:W-:Y:S01]  /*bb10*/  STL [R1+0xc], R219 ;  /* 0x00000cdb01007387 */ /* 0x0001e20000100800 */
[C---:B------:R-:W-:Y:S01]  /*bb20*/  IMAD.X R228, R3.reuse, 0x1, R228, P4 ;  /* 0x0000000103e47824 */ /* 0x040fe200020e06e4 */
[C---:B------:R-:W-:Y:S01]  /*bb30*/  IADD3 R227, P4, PT, R2.reuse, R227, RZ ;  /* 0x000000e302e37210 */ /* 0x040fe20007f9e0ff */
[----:B------:R-:W-:Y:S01]  /*bb40*/  IMAD.X R198, R3, 0x1, R198, P5 ;  /* 0x0000000103c67824 */ /* 0x000fe200028e06c6 */
[----:B0-----:R-:W4:Y:S04]  /*bb50*/  LDL.LU R219, [R1+0x8c] ;  /* 0x00008c0001db7983 */ /* 0x001f280000300800 */
[----:B------:R-:W-:Y:S04]  /*bb60*/  STL [R1+0x60], R232 ;  /* 0x000060e801007387 */ /* 0x000fe80000100800 */
[----:B------:R-:W-:Y:S04]  /*bb70*/  STL [R1+0x28], R230 ;  /* 0x000028e601007387 */ /* 0x000fe80000100800 */
[----:B------:R-:W-:Y:S04]  /*bb80*/  STL [R1+0x68], R199 ;  /* 0x000068c701007387 */ /* 0x000fe80000100800 */
[----:B------:R-:W-:Y:S01]  /*bb90*/  STL [R1+0x34], R204 ;  /* 0x000034cc01007387 */ /* 0x000fe20000100800 */
[----:B------:R-:W-:-:S03]  /*bba0*/  IADD3 R200, P5, PT, R2, R200, RZ ;  /* 0x000000c802c87210 */ /* 0x000fc60007fbe0ff */
[----:B------:R-:W-:Y:S01]  /*bbb0*/  STL [R1+0x70], R207 ;  /* 0x000070cf01007387 */ /* 0x000fe20000100800 */
[----:B------:R-:W-:-:S03]  /*bbc0*/  IMAD.X R201, R3, 0x1, R201, P6 ;  /* 0x0000000103c97824 */ /* 0x000fc600030e06c9 */
        /* <DEDUP_REMOVED lines=10> */
[----:B------:R-:W-:Y:S04]  /*bc70*/  STL [R1+0x88], R227 ;  /* 0x000088e301007387 */ /* 0x000fe80000100800 */
[----:B------:R-:W-:Y:S01]  /*bc80*/  STL [R1+0x54], R198 ;  /* 0x000054c601007387 */ /* 0x000fe20000100800 */
[----:B------:R-:W-:-:S03]  /*bc90*/  IMAD.X R212, R3, 0x1, R212, P2 ;  /* 0x0000000103d47824 */ /* 0x000fc600010e06d4 */
[----:B------:R-:W-:Y:S01]  /*bca0*/  STL [R1+0x90], R200 ;  /* 0x000090c801007387 */ /* 0x000fe20000100800 */
[----:B------:R-:W-:-:S03]  /*bcb0*/  IADD3 R213, P2, PT, R2, R213, RZ ;  /* 0x000000d502d57210 */ /* 0x000fc60007f5e0ff */
[----:B------:R-:W-:Y:S04]  /*bcc0*/  STL [R1+0x5c], R201 ;  /* 0x00005cc901007387 */ /* 0x000fe80000100800 */
[----:B------:R-:W-:Y:S04]  /*bcd0*/  STL [R1+0x98], R202 ;  /* 0x000098ca01007387 */ /* 0x000fe80000100800 */
[----:B------:R-:W-:Y:S04]  /*bce0*/  STL [R1+0x64], R203 ;  /* 0x000064cb01007387 */ /* 0x000fe80000100800 */
[----:B------:R-:W-:Y:S04]  /*bcf0*/  STL [R1+0xa0], R208 ;  /* 0x0000a0d001007387 */ /* 0x000fe80000100800 */
[----:B------:R0:W-:Y:S04]  /*bd00*/  STL [R1+0xa8], R0 ;  /* 0x0000a80001007387 */ /* 0x0001e80000100800 */
[----:B0-----:R-:W4:Y:S04]  /*bd10*/  LDL.LU R0, [R1+0x2c0] ;  /* 0x0002c00001007983 */ /* 0x001f280000300800 */
[----:B------:R-:W-:Y:S04]  /*bd20*/  STL [R1+0x6c], R209 ;  /* 0x00006cd101007387 */ /* 0x000fe80000100800 */
[----:B------:R-:W-:Y:S04]  /*bd30*/  STL [R1+0x74], R212 ;  /* 0x000074d401007387 */ /* 0x000fe80000100800 */
[----:B------:R-:W-:Y:S01]  /*bd40*/  STL [R1+0xb0], R213 ;  /* 0x0000b0d501007387 */ /* 0x000fe20000100800 */
[----:B--2---:R-:W-:Y:S01]  /*bd50*/  IMAD.X R218, R3, 0x1, R218, P3 ;  /* 0x0000000103da7824 */ /* 0x004fe200018e06da */
[----:B------:R-:W-:-:S05]  /*bd60*/  IADD3 R166, P3, PT, R2, R166, RZ ;  /* 0x000000a602a67210 */ /* 0x000fca0007f7e0ff */
[----:B------:R0:W-:Y:S04]  /*bd70*/  STL [R1+0xb8], R166 ;  /* 0x0000b8a601007387 */ /* 0x0001e80000100800 */
[----:B0-----:R-:W2:Y:S01]  /*bd80*/  LDL.LU R166, [R1+0x2bc] ;  /* 0x0002bc0001a67983 */ /* 0x001ea20000300800 */
[----:B---3--:R-:W-:-:S03]  /*bd90*/  IMAD.X R214, R3, 0x1, R214, P4 ;  /* 0x0000000103d67824 */ /* 0x008fc600020e06d6 */
[----:B------:R-:W-:Y:S01]  /*bda0*/  STL [R1+0x7c], R218 ;  /* 0x00007cda01007387 */ /* 0x000fe20000100800 */
[----:B------:R-:W-:-:S03]  /*bdb0*/  IMAD.X R165, R3, 0x1, R165, P1 ;  /* 0x0000000103a57824 */ /* 0x000fc600008e06a5 */
[----:B------:R-:W-:Y:S01]  /*bdc0*/  STL [R1+0x84], R214 ;  /* 0x000084d601007387 */ /* 0x000fe20000100800 */
[----:B----4-:R-:W-:Y:S01]  /*bdd0*/  IADD3 R220, P4, PT, R2, R220, RZ ;  /* 0x000000dc02dc7210 */ /* 0x010fe20007f9e0ff */
[----:B------:R-:W-:-:S04]  /*bde0*/  IMAD.X R168, R3, 0x1, R168, P2 ;  /* 0x0000000103a87824 */ /* 0x000fc800010e06a8 */
[----:B------:R-:W-:Y:S01]  /*bdf0*/  STL [R1+0xc0], R220 ;  /* 0x0000c0dc01007387 */ /* 0x000fe20000100800 */
[C---:B------:R-:W-:Y:S02]  /*be00*/  IMAD.X R167, R3.reuse, 0x1, R167, P3 ;  /* 0x0000000103a77824 */ /* 0x040fe400018e06a7 */
[C---:B------:R-:W-:Y:S02]  /*be10*/  IMAD.X R219, R3.reuse, 0x1, R219, P5 ;  /* 0x0000000103db7824 */ /* 0x040fe400028e06db */
[C---:B------:R-:W-:Y:S02]  /*be20*/  IMAD.X R164, R3.reuse, 0x1, R164, P4 ;  /* 0x0000000103a47824 */ /* 0x040fe400020e06a4 */
[----:B------:R-:W-:-:S05]  /*be30*/  IMAD.X R0, R3, 0x1, R0, P6 ;  /* 0x0000000103007824 */ /* 0x000fca00030e0600 */
[----:B------:R0:W-:Y:S04]  /*be40*/  STL [R1+0x94], R0 ;  /* 0x0000940001007387 */ /* 0x0001e80000100800 */
[----:B0-----:R-:W3:Y:S04]  /*be50*/  LDL.LU R0, [R1+0x2b8] ;  /* 0x0002b80001007983 */ /* 0x001ee80000300800 */
[----:B------:R-:W-:Y:S01]  /*be60*/  STL [R1+0x8c], R219 ;  /* 0x00008cdb01007387 */ /* 0x000fe20000100800 */
[----:B--2---:R-:W-:-:S05]  /*be70*/  IMAD.X R166, R3, 0x1, R166, P0 ;  /* 0x0000000103a67824 */ /* 0x004fca00000e06a6 */
[----:B------:R0:W-:Y:S04]  /*be80*/  STL [R1+0x9c], R166 ;  /* 0x00009ca601007387 */ /* 0x0001e80000100800 */
[----:B0-----:R0:W5:Y:S04]  /*be90*/  LDL.LU R166, [R1+0x2b4] ;  /* 0x0002b40001a67983 */ /* 0x0011680000300800 */
[----:B------:R1:W-:Y:S04]  /*bea0*/  STL [R1+0xa4], R165 ;  /* 0x0000a4a501007387 */ /* 0x0003e80000100800 */
[----:B-1----:R0:W5:Y:S04]  /*beb0*/  LDL.LU R165, [R1+0x2b0] ;  /* 0x0002b00001a57983 */ /* 0x0021680000300800 */
[----:B------:R1:W-:Y:S04]  /*bec0*/  STL [R1+0xac], R168 ;  /* 0x0000aca801007387 */ /* 0x0003e80000100800 */
[----:B-1----:R0:W5:Y:S04]  /*bed0*/  LDL.LU R168, [R1+0x2ac] ;  /* 0x0002ac0001a87983 */ /* 0x0021680000300800 */
[----:B------:R1:W-:Y:S04]  /*bee0*/  STL [R1+0xb4], R167 ;  /* 0x0000b4a701007387 */ /* 0x0003e80000100800 */
[----:B-1----:R0:W5:Y:S04]  /*bef0*/  LDL.LU R167, [R1+0x2a8] ;  /* 0x0002a80001a77983 */ /* 0x0021680000300800 */
[----:B------:R1:W-:Y:S04]  /*bf00*/  STL [R1+0xbc], R164 ;  /* 0x0000bca401007387 */ /* 0x0003e80000100800 */
[----:B-1----:R0:W5:Y:S01]  /*bf10*/  LDL.LU R164, [R1+0x2a4] ;  /* 0x0002a40001a47983 */ /* 0x0021620000300800 */
[----:B------:R-:W-:-:S02]  /*bf20*/  R2UR UR65, R2 ;  /* 0x00000000024172ca */ /* 0x000fc400000e0000 */
[----:B------:R-:W-:Y:S01]  /*bf30*/  R2UR UR77, R3 ;  /* 0x00000000034d72ca */ /* 0x000fe200000e0000 */
[----:B------:R-:W-:Y:S10]  /*bf40*/  HMMA.16816.F32 R112, R148, R40, R112 ;  /* 0x000000289470723c */ /* 0x000ff40000001870 */
[----:B------:R-:W-:-:S02]  /*bf50*/  UIADD3 UR7, UP3, UPT, UR65, UR7, URZ ;  /* 0x0000000741077290 */ /* 0x000fc4000ff7e0ff */
[----:B------:R-:W-:Y:S02]  /*bf60*/  UIADD3 UR8, UP4, UPT, UR65, UR8, URZ ;  /* 0x0000000841087290 */ /* 0x000fe4000ff9e0ff */
[----:B------:R-:W-:Y:S01]  /*bf70*/  UIADD3 UR9, UP5, UPT, UR65, UR9, URZ ;  /* 0x0000000941097290 */ /* 0x000fe2000ffbe0ff */
[C---:B------:R-:W-:Y:S01]  /*bf80*/  HMMA.16816.F32 R116, R148.reuse, R42, R116 ;  /* 0x0000002a9474723c */ /* 0x040fe20000001874 */
[----:B------:R-:W-:Y:S02]  /*bf90*/  UIADD3.X UR44, UPT, UPT, UR77, UR44, URZ, UP3, !UPT ;  /* 0x0000002c4d2c7290 */ /* 0x000fe40009ffe4ff */
[----:B------:R-:W-:Y:S02]  /*bfa0*/  UIADD3.X UR45, UPT, UPT, UR77, UR45, URZ, UP4, !UPT ;  /* 0x0000002d4d2d7290 */ /* 0x000fe4000a7fe4ff */
[----:B------:R-:W-:Y:S02]  /*bfb0*/  UIADD3.X UR46, UPT, UPT, UR77, UR46, URZ, UP5, !UPT ;  /* 0x0000002e4d2e7290 */ /* 0x000fe4000affe4ff */
[----:B------:R-:W-:Y:S01]  /*bfc0*/  UIADD3 UR10, UP6, UPT, UR65, UR10, URZ ;  /* 0x0000000a410a7290 */ /* 0x000fe2000ffde0ff */
[----:B------:R-:W-:Y:S01]  /*bfd0*/  HMMA.16816.F32 R64, R148, R36, R64 ;  /* 0x000000249440723c */ /* 0x000fe20000001840 */
[----:B------:R-:W-:-:S02]  /*bfe0*/  UIADD3 UR11, UP2, UPT, UR65, UR11, URZ ;  /* 0x0000000b410b7290 */ /* 0x000fc4000ff5e0ff */
[----:B------:R-:W-:Y:S02]  /*bff0*/  UIADD3 UR12, UP3, UPT, UR65, UR12, URZ ;  /* 0x0000000c410c7290 */ /* 0x000fe4000ff7e0ff */
[----:B------:R-:W-:Y:S02]  /*c000*/  UIADD3 UR13, UP4, UPT, UR65, UR13, URZ ;  /* 0x0000000d410d7290 */ /* 0x000fe4000ff9e0ff */
[----:B------:R-:W-:Y:S01]  /*c010*/  UIADD3 UR14, UP5, UPT, UR65, UR14, URZ ;  /* 0x0000000e410e7290 */ /* 0x000fe2000ffbe0ff */
[----:B------:R-:W-:Y:S01]  /*c020*/  HMMA.16816.F32 R68, R148, R38, R68 ;  /* 0x000000269444723c */ /* 0x000fe20000001844 */
[----:B------:R-:W-:Y:S02]  /*c030*/  UIADD3.X UR47, UPT, UPT, UR77, UR47, URZ, UP6, !UPT ;  /* 0x0000002f4d2f7290 */ /* 0x000fe4000b7fe4ff */
[----:B------:R-:W-:-:S05]  /*c040*/  UIADD3.X UR48, UPT, UPT, UR77, UR48, URZ, UP2, !UPT ;  /* 0x000000304d307290 */ /* 0x000fca00097fe4ff */
[----:B------:R-:W-:Y:S01]  /*c050*/  HMMA.16816.F32 R72, R148, R32, R72 ;  /* 0x000000209448723c */ /* 0x000fe20000001848 */
[----:B------:R-:W-:Y:S02]  /*c060*/  UIADD3.X UR49, UPT, UPT, UR77, UR49, URZ, UP3, !UPT ;  /* 0x000000314d317290 */ /* 0x000fe40009ffe4ff */
[----:B------:R-:W-:-:S05]  /*c070*/  UIADD3.X UR50, UPT, UPT, UR77, UR50, URZ, UP4, !UPT ;  /* 0x000000324d327290 */ /* 0x000fca000a7fe4ff */
[----:B------:R-:W-:Y:S01]  /*c080*/  HMMA.16816.F32 R96, R148, R34, R96 ;  /* 0x000000229460723c */ /* 0x000fe20000001860 */
[----:B------:R-:W-:Y:S02]  /*c090*/  UIADD3.X UR51, UPT, UPT, UR77, UR51, URZ, UP5, !UPT ;  /* 0x000000334d337290 */ /* 0x000fe4000affe4ff */
[----:B------:R-:W-:-:S05]  /*c0a0*/  UIADD3 UR15, UP6, UPT, UR65, UR15, URZ ;  /* 0x0000000f410f7290 */ /* 0x000fca000ffde0ff */
[----:B------:R-:W-:Y:S01]  /*c0b0*/  HMMA.16816.F32 R100, R148, R28, R100 ;  /* 0x0000001c9464723c */ /* 0x000fe20000001864 */
[----:B------:R-:W-:Y:S02]  /*c0c0*/  UIADD3 UR16, UP2, UPT, UR65, UR16, URZ ;  /* 0x0000001041107290 */ /* 0x000fe4000ff5e0ff */
[----:B------:R-:W-:-:S05]  /*c0d0*/  UIADD3 UR17, UP3, UPT, UR65, UR17, URZ ;  /* 0x0000001141117290 */ /* 0x000fca000ff7e0ff */
[----:B------:R-:W-:Y:S01]  /*c0e0*/  HMMA.16816.F32 R132, R148, R30, R132 ;  /* 0x0000001e9484723c */ /* 0x000fe20000001884 */
[----:B------:R-:W-:Y:S02]  /*c0f0*/  F2FP.F16.E5M2.UNPACK_B R148, R152 ;  /* 0x00000098ff94723e */ /* 0x000fe400020004ff */
[----:B------:R-:W-:Y:S02]  /*c100*/  F2FP.F16.E5M2.UNPACK_B R149, R153 ;  /* 0x00000099ff95723e */ /* 0x000fe400020004ff */
[----:B------:R-:W-:Y:S02]  /*c110*/  F2FP.F16.E5M2.UNPACK_B R150, R154 ;  /* 0x0000009aff96723e */ /* 0x000fe400020004ff */
[----:B------:R-:W-:Y:S01]  /*c120*/  F2FP.F16.E5M2.UNPACK_B R151, R252 ;  /* 0x000000fcff97723e */ /* 0x000fe200020004ff */
[----:B------:R-:W-:Y:S02]  /*c130*/  UIADD3 UR18, UP4, UPT, UR65, UR18, URZ ;  /* 0x0000001241127290 */ /* 0x000fe4000ff9e0ff */
[----:B------:R-:W-:-:S02]  /*c140*/  UIADD3 UR19, UP5, UPT, UR65, UR19, URZ ;  /* 0x0000001341137290 */ /* 0x000fc4000ffbe0ff */
[----:B------:R-:W-:Y:S02]  /*c150*/  UIADD3.X UR52, UPT, UPT, UR77, UR52, URZ, UP6, !UPT ;  /* 0x000000344d347290 */ /* 0x000fe4000b7fe4ff */
[C---:B------:R-:W-:Y:S01]  /*c160*/  HMMA.16816.F32 R104, R148.reuse, R40, R104 ;  /* 0x000000289468723c */ /* 0x040fe20000001868 */
[----:B------:R-:W-:Y:S02]  /*c170*/  UIADD3.X UR53, UPT, UPT, UR77, UR53, URZ, UP2, !UPT ;  /* 0x000000354d357290 */ /* 0x000fe400097fe4ff */
[----:B------:R-:W-:Y:S02]  /*c180*/  UIADD3.X UR54, UPT, UPT, UR77, UR54, URZ, UP3, !UPT ;  /* 0x000000364d367290 */ /* 0x000fe40009ffe4ff */
[----:B------:R-:W-:Y:S02]  /*c190*/  UIADD3.X UR55, UPT, UPT, UR77, UR55, URZ, UP4, !UPT ;  /* 0x000000374d377290 */ /* 0x000fe4000a7fe4ff */
[----:B------:R-:W-:Y:S01]  /*c1a0*/  UIADD3.X UR56, UPT, UPT, UR77, UR56, URZ, UP5, !UPT ;  /* 0x000000384d387290 */ /* 0x000fe2000affe4ff */
[----:B------:R-:W-:Y:S01]  /*c1b0*/  HMMA.16816.F32 R108, R148, R42, R108 ;  /* 0x0000002a946c723c */ /* 0x000fe2000000186c */
[----:B------:R-:W-:-:S02]  /*c1c0*/  UIADD3 UR20, UP6, UPT, UR65, UR20, URZ ;  /* 0x0000001441147290 */ /* 0x000fc4000ffde0ff */
[----:B------:R-:W-:Y:S02]  /*c1d0*/  UIADD3 UR21, UP2, UPT, UR65, UR21, URZ ;  /* 0x0000001541157290 */ /* 0x000fe4000ff5e0ff */
[----:B------:R-:W-:-:S03]  /*c1e0*/  UIADD3 UR22, UP3, UPT, UR65, UR22, URZ ;  /* 0x0000001641167290 */ /* 0x000fc6000ff7e0ff */
[----:B------:R-:W-:Y:S01]  /*c1f0*/  HMMA.16816.F32 R76, R148, R36, R76 ;  /* 0x00000024944c723c */ /* 0x000fe2000000184c */
[----:B------:R-:W-:Y:S02]  /*c200*/  UIADD3 UR23, UP4, UPT, UR65, UR23, URZ ;  /* 0x0000001741177290 */ /* 0x000fe4000ff9e0ff */
[----:B------:R-:W-:Y:S02]  /*c210*/  UIADD3 UR24, UP5, UPT, UR65, UR24, URZ ;  /* 0x0000001841187290 */ /* 0x000fe4000ffbe0ff */
[----:B------:R-:W-:-:S03]  /*c220*/  UIADD3 UR64, UPT, UPT, UR64, -0x1, URZ ;  /* 0xffffffff40407890 */ /* 0x000fc6000fffe0ff */
[----:B------:R-:W-:Y:S01]  /*c230*/  HMMA.16816.F32 R80, R148, R38, R80 ;  /* 0x000000269450723c */ /* 0x000fe20000001850 */
[----:B------:R-:W-:-:S07]  /*c240*/  UIADD3.X UR57, UPT, UPT, UR77, UR57, URZ, UP6, !UPT ;  /* 0x000000394d397290 */ /* 0x000fce000b7fe4ff */
[----:B------:R-:W-:Y:S01]  /*c250*/  HMMA.16816.F32 R84, R148, R32, R84 ;  /* 0x000000209454723c */ /* 0x000fe20000001854 */
[----:B------:R-:W-:-:S07]  /*c260*/  UIADD3.X UR58, UPT, UPT, UR77, UR58, URZ, UP2, !UPT ;  /* 0x0000003a4d3a7290 */ /* 0x000fce00097fe4ff */
[----:B------:R-:W-:Y:S01]  /*c270*/  HMMA.16816.F32 R88, R148, R34, R88 ;  /* 0x000000229458723c */ /* 0x000fe20000001858 */
[----:B------:R-:W-:-:S07]  /*c280*/  UIADD3.X UR59, UPT, UPT, UR77, UR59, URZ, UP3, !UPT ;  /* 0x0000003b4d3b7290 */ /* 0x000fce0009ffe4ff */
[----:B------:R-:W-:Y:S01]  /*c290*/  HMMA.16816.F32 R92, R148, R28, R92 ;  /* 0x0000001c945c723c */ /* 0x000fe2000000185c */
[----:B------:R-:W-:-:S07]  /*c2a0*/  UIADD3.X UR60, UPT, UPT, UR77, UR60, URZ, UP4, !UPT ;  /* 0x0000003c4d3c7290 */ /* 0x000fce000a7fe4ff */
[----:B------:R-:W-:Y:S01]  /*c2b0*/  HMMA.16816.F32 R128, R148, R30, R128 ;  /* 0x0000001e9480723c */ /* 0x000fe20000001880 */
[----:B------:R-:W-:Y:S02]  /*c2c0*/  UIADD3.X UR61, UPT, UPT, UR77, UR61, URZ, UP5, !UPT ;  /* 0x0000003d4d3d7290 */ /* 0x000fe4000affe4ff */
[----:B------:R-:W-:Y:S02]  /*c2d0*/  UISETP.NE.U32.AND UP0, UPT, UR64, URZ, UPT ;  /* 0x000000ff4000728c */ /* 0x000fe4000bf05070 */
[----:B------:R-:W-:Y:S02]  /*c2e0*/  UIADD3 UR25, UP6, UPT, UR65, UR25, URZ ;  /* 0x0000001941197290 */ /* 0x000fe4000ffde0ff */
[----:B------:R-:W-:Y:S02]  /*c2f0*/  UIADD3 UR26, UP2, UPT, UR65, UR26, URZ ;  /* 0x0000001a411a7290 */ /* 0x000fe4000ff5e0ff */
[----:B------:R-:W-:Y:S02]  /*c300*/  UIADD3 UR27, UP3, UPT, UR65, UR27, URZ ;  /* 0x0000001b411b7290 */ /* 0x000fe4000ff7e0ff */
[----:B------:R-:W-:-:S02]  /*c310*/  UIADD3 UR28, UP4, UPT, UR65, UR28, URZ ;  /* 0x0000001c411c7290 */ /* 0x000fc4000ff9e0ff */
[----:B------:R-:W-:Y:S02]  /*c320*/  UIADD3 UR29, UP5, UPT, UR65, UR29, URZ ;  /* 0x0000001d411d7290 */ /* 0x000fe4000ffbe0ff */
[----:B------:R-:W-:Y:S02]  /*c330*/  UIADD3.X UR62, UPT, UPT, UR77, UR62, URZ, UP6, !UPT ;  /* 0x0000003e4d3e7290 */ /* 0x000fe4000b7fe4ff */
[----:B------:R-:W-:Y:S02]  /*c340*/  UIADD3.X UR63, UPT, UPT, UR77, UR63, URZ, UP2, !UPT ;  /* 0x0000003f4d3f7290 */ /* 0x000fe400097fe4ff */
[----:B------:R-:W-:Y:S02]  /*c350*/  UIADD3.X UR6, UPT, UPT, UR77, UR6, URZ, UP3, !UPT ;  /* 0x000000064d067290 */ /* 0x000fe40009ffe4ff */
[----:B------:R-:W-:Y:S02]  /*c360*/  UIADD3.X UR5, UPT, UPT, UR77, UR5, URZ, UP4, !UPT ;  /* 0x000000054d057290 */ /* 0x000fe4000a7fe4ff */
[----:B------:R-:W-:-:S02]  /*c370*/  UIADD3.X UR66, UPT, UPT, UR77, UR66, URZ, UP5, !UPT ;  /* 0x000000424d427290 */ /* 0x000fc4000affe4ff */
[----:B------:R-:W-:Y:S02]  /*c380*/  UIADD3 UR30, UP6, UPT, UR65, UR30, URZ ;  /* 0x0000001e411e7290 */ /* 0x000fe4000ffde0ff */
[----:B------:R-:W-:Y:S02]  /*c390*/  UIADD3 UR31, UP2, UPT, UR65, UR31, URZ ;  /* 0x0000001f411f7290 */ /* 0x000fe4000ff5e0ff */
[----:B------:R-:W-:Y:S02]  /*c3a0*/  UIADD3 UR32, UP3, UPT, UR65, UR32, URZ ;  /* 0x0000002041207290 */ /* 0x000fe4000ff7e0ff */
[----:B------:R-:W-:Y:S02]  /*c3b0*/  UIADD3 UR33, UP4, UPT, UR65, UR33, URZ ;  /* 0x0000002141217290 */ /* 0x000fe4000ff9e0ff */
[----:B------:R-:W-:Y:S02]  /*c3c0*/  UIADD3 UR34, UP5, UPT, UR65, UR34, URZ ;  /* 0x0000002241227290 */ /* 0x000fe4000ffbe0ff */
[----:B------:R-:W-:-:S02]  /*c3d0*/  USHF.L.U32 UR76, UR76, 0x5, URZ ;  /* 0x000000054c4c7899 */ /* 0x000fc400080006ff */
[----:B------:R-:W-:Y:S02]  /*c3e0*/  UIADD3.X UR67, UPT, UPT, UR77, UR67, URZ, UP6, !UPT ;  /* 0x000000434d437290 */ /* 0x000fe4000b7fe4ff */
[----:B------:R-:W-:Y:S02]  /*c3f0*/  UIADD3.X UR68, UPT, UPT, UR77, UR68, URZ, UP2, !UPT ;  /* 0x000000444d447290 */ /* 0x000fe400097fe4ff */
[----:B------:R-:W-:Y:S02]  /*c400*/  UIADD3.X UR69, UPT, UPT, UR77, UR69, URZ, UP3, !UPT ;  /* 0x000000454d457290 */ /* 0x000fe40009ffe4ff */
[----:B------:R-:W-:Y:S02]  /*c410*/  UIADD3.X UR70, UPT, UPT, UR77, UR70, URZ, UP4, !UPT ;  /* 0x000000464d467290 */ /* 0x000fe4000a7fe4ff */
[----:B------:R-:W-:Y:S01]  /*c420*/  UIADD3.X UR72, UPT, UPT, UR77, UR72, URZ, UP5, !UPT ;  /* 0x000000484d487290 */ /* 0x000fe2000affe4ff */
[----:B---3--:R-:W-:Y:S01]  /*c430*/  VIADD R0, R0, 0xffffffe0 ;  /* 0xffffffe000007836 */ /* 0x008fe20000000000 */
[----:B------:R-:W-:-:S02]  /*c440*/  UIADD3 UR42, UP1, UPT, UR76, UR42, URZ ;  /* 0x0000002a4c2a7290 */ /* 0x000fc4000ff3e0ff */
[----:B------:R-:W-:Y:S02]  /*c450*/  UIADD3 UR35, UP6, UPT, UR65, UR35, URZ ;  /* 0x0000002341237290 */ /* 0x000fe4000ffde0ff */
[----:B------:R-:W-:Y:S02]  /*c460*/  UIADD3 UR36, UP2, UPT, UR65, UR36, URZ ;  /* 0x0000002441247290 */ /* 0x000fe4000ff5e0ff */
[----:B------:R-:W-:Y:S02]  /*c470*/  UIADD3 UR37, UP3, UPT, UR65, UR37, URZ ;  /* 0x0000002541257290 */ /* 0x000fe4000ff7e0ff */
[----:B------:R-:W-:Y:S02]  /*c480*/  UIADD3 UR38, UP4, UPT, UR65, UR38, URZ ;  /* 0x0000002641267290 */ /* 0x000fe4000ff9e0ff */
[----:B------:R-:W-:Y:S02]  /*c490*/  UIADD3 UR39, UP5, UPT, UR65, UR39, URZ ;  /* 0x0000002741277290 */ /* 0x000fe4000ffbe0ff */
[----:B------:R-:W-:-:S02]  /*c4a0*/  UIADD3.X UR71, UPT, UPT, UR77, UR71, URZ, UP6, !UPT ;  /* 0x000000474d477290 */ /* 0x000fc4000b7fe4ff */
[----:B------:R-:W-:Y:S02]  /*c4b0*/  UIADD3.X UR75, UPT, UPT, UR77, UR75, URZ, UP2, !UPT ;  /* 0x0000004b4d4b7290 */ /* 0x000fe400097fe4ff */
[----:B------:R-:W-:Y:S02]  /*c4c0*/  UIADD3.X UR73, UPT, UPT, UR77, UR73, URZ, UP3, !UPT ;  /* 0x000000494d497290 */ /* 0x000fe40009ffe4ff */
[----:B------:R-:W-:Y:S02]  /*c4d0*/  UIADD3.X UR74, UPT, UPT, UR77, UR74, URZ, UP4, !UPT ;  /* 0x0000004a4d4a7290 */ /* 0x000fe4000a7fe4ff */
[----:B------:R-:W-:Y:S02]  /*c4e0*/  UIADD3.X UR4, UPT, UPT, UR77, UR4, URZ, UP5, !UPT ;  /* 0x000000044d047290 */ /* 0x000fe4000affe4ff */
[----:B------:R-:W-:Y:S01]  /*c4f0*/  ULEA.HI.X.SX32 UR43, UR76, UR43, 0x1, UP1 ;  /* 0x0000002b4c2b7291 */ /* 0x000fe200088f0eff */
[----:B0-----:R-:W-:Y:S11]  /*c500*/  BRA.U UP0, `(.L_x_1) ;  /* 0xffffffa9000c7547 */ /* 0x001ff6000b83ffff */
.L_x_0:
[----:B------:R-:W0:Y:S01]  /*c510*/  LDCU.64 UR26, c[0x0][0x398] ;  /* 0x00007300ff1a77ac */ /* 0x000e220008000a00 */
[----:B------:R-:W-:Y:S01]  /*c520*/  F2FP.SATFINITE.E5M2.F32.PACK_AB_MERGE_C R24, R25, R24, RZ ;  /* 0x000000181918723e */ /* 0x000fe200048060ff */
[----:B-----5:R-:W-:Y:S01]  /*c530*/  VIADD R0, R164, 0x3f ;  /* 0x0000003fa4007836 */ /* 0x020fe20000000000 */
[----:B------:R-:W-:Y:S01]  /*c540*/  F2FP.SATFINITE.E5M2.F32.PACK_AB_MERGE_C R112, R113, R112, RZ ;  /* 0x000000707170723e */ /* 0x000fe200048060ff */
[----:B------:R-:W1:Y:S01]  /*c550*/  LDCU UR4, c[0x0][0x39c] ;  /* 0x00007380ff0477ac */ /* 0x000e620008000800 */
[----:B------:R-:W-:Y:S02]  /*c560*/  F2FP.SATFINITE.E5M2.F32.PACK_AB_MERGE_C R4, R5, R4, RZ ;  /* 0x000000040504723e */ /* 0x000fe400048060ff */
[----:B------:R-:W-:Y:S01]  /*c570*/  LOP3.LUT R24, R24, 0xffff, RZ, 0xc0, !PT ;  /* 0x0000ffff18187812 */ /* 0x000fe200078ec0ff */
[----:B------:R-:W2:Y:S01]  /*c580*/  LDCU UR5, c[0x0][0x39c] ;  /* 0x00007380ff0577ac */ /* 0x000ea20008000800 */
[----:B------:R-:W-:Y:S02]  /*c590*/  LOP3.LUT R5, R112, 0xffff, RZ, 0xc0, !PT ;  /* 0x0000ffff70057812 */ /* 0x000fe400078ec0ff */
[----:B------:R-:W-:Y:S01]  /*c5a0*/  F2FP.SATFINITE.E5M2.F32.PACK_AB_MERGE_C R26, R27, R26, RZ ;  /* 0x0000001a1b1a723e */ /* 0x000fe200048060ff */
[----:B------:R-:W3:Y:S01]  /*c5b0*/  LDCU UR24, c[0x0][0x3b8] ;  /* 0x00007700ff1877ac */ /* 0x000ee20008000800 */
[----:B------:R-:W-:-:S02]  /*c5c0*/  SHF.R.U32.HI R2, RZ, 0x8, R5 ;  /* 0x00000008ff027819 */ /* 0x000fc40000011605 */
[----:B------:R-:W-:Y:S01]  /*c5d0*/  F2FP.SATFINITE.E5M2.F32.PACK_AB_MERGE_C R21, R21, R20, RZ ;  /* 0x000000141515723e */ /* 0x000fe200048060ff */
[----:B------:R-:W4:Y:S01]  /*c5e0*/  LDCU.128 UR8, c[0x0][0x390] ;  /* 0x00007200ff0877ac */ /* 0x000f220008000c00 */
[----:B------:R-:W-:Y:S02]  /*c5f0*/  LOP3.LUT R2, R2, 0xffff, RZ, 0xc0, !PT ;  /* 0x0000ffff02027812 */ /* 0x000fe400078ec0ff */
[----:B0-----:R-:W-:Y:S01]  /*c600*/  ISETP.GE.AND P1, PT, R0, UR27, PT ;  /* 0x0000001b00007c0c */ /* 0x001fe2000bf26270 */
[----:B------:R-:W0:Y:S01]  /*c610*/  LDCU.64 UR28, c[0x0][0x398] ;  /* 0x00007300ff1c77ac */ /* 0x000e220008000a00 */
[----:B------:R-:W-:Y:S02]  /*c620*/  SHF.R.U32.HI R0, RZ, 0x8, R24 ;  /* 0x00000008ff007819 */ /* 0x000fe40000011618 */
[----:B------:R-:W-:Y:S01]  /*c630*/  F2FP.SATFINITE.E5M2.F32.PACK_AB_MERGE_C R114, R115, R114, RZ ;  /* 0x000000727372723e */ /* 0x000fe200048060ff */
[----:B------:R-:W0:Y:S01]  /*c640*/  LDCU.64 UR6, c[0x0][0x398] ;  /* 0x00007300ff0677ac */ /* 0x000e220008000a00 */
[----:B------:R-:W-:-:S02]  /*c650*/  LOP3.LUT R3, R0, 0xffff, RZ, 0xc0, !PT ;  /* 0x0000ffff00037812 */ /* 0x000fc400078ec0ff */
[----:B------:R-:W-:Y:S01]  /*c660*/  F2FP.SATFINITE.E5M2.F32.PACK_AB_MERGE_C R120, R121, R120, RZ ;  /* 0x000000787978723e */ /* 0x000fe200048060ff */
[----:B------:R-:W0:Y:S01]  /*c670*/  LDCU UR12, c[0x0][0x39c] ;  /* 0x00007380ff0c77ac */ /* 0x000e220008000800 */
[----:B------:R-:W-:Y:S02]  /*c680*/  F2FP.SATFINITE.E5M2.F32.PACK_AB_MERGE_C R104, R105, R104, RZ ;  /* 0x000000686968723e */ /* 0x000fe400048060ff */
[----:B------:R-:W-:Y:S01]  /*c690*/  F2FP.SATFINITE.E5M2.F32.PACK_AB_MERGE_C R8, R9, R8, RZ ;  /* 0x000000080908723e */ /* 0x000fe200048060ff */
[C---:B------:R-:W-:Y:S01]  /*c6a0*/  VIADD R9, R164.reuse, 0x1 ;  /* 0x00000001a4097836 */ /* 0x040fe20000000000 */
[----:B------:R-:W-:Y:S01]  /*c6b0*/  F2FP.SATFINITE.E5M2.F32.PACK_AB_MERGE_C R122, R123, R122, RZ ;  /* 0x0000007a7b7a723e */ /* 0x000fe200048060ff */
[----:B------:R-:W0:Y:S01]  /*c6c0*/  LDCU.64 UR14, c[0x0][0x398] ;  /* 0x00007300ff0e77ac */ /* 0x000e220008000a00 */
[----:B------:R-:W-:Y:S02]  /*c6d0*/  F2FP.SATFINITE.E5M2.F32.PACK_AB_MERGE_C R106, R107, R106, RZ ;  /* 0x0000006a6b6a723e */ /* 0x000fe400048060ff */
[----:B------:R-:W-:Y:S01]  /*c6e0*/  F2FP.SATFINITE.E5M2.F32.PACK_AB_MERGE_C R16, R17, R16, RZ ;  /* 0x000000101110723e */ /* 0x000fe200048060ff */
[----:B------:R-:W0:Y:S01]  /*c6f0*/  LDCU.64 UR18, c[0x0][0x398] ;  /* 0x00007300ff1277ac */ /* 0x000e220008000a00 */
[----:B------:R-:W-:Y:S01]  /*c700*/  F2FP.SATFINITE.E5M2.F32.PACK_AB_MERGE_C R6, R7, R6, RZ ;  /* 0x000000060706723e */ /* 0x000fe200048060ff */
[----:B------:R-:W-:Y:S01]  /*c710*/  VIADD R7, R164, 0x2 ;  /* 0x00000002a4077836 */ /* 0x000fe20000000000 */
[----:B------:R-:W-:Y:S01]  /*c720*/  F2FP.SATFINITE.E5M2.F32.PACK_AB_MERGE_C R116, R117, R116, RZ ;  /* 0x000000747574723e */ /* 0x000fe200048060ff */
[----:B------:R-:W0:Y:S01]  /*c730*/  LDCU.64 UR16, c[0x0][0x398] ;  /* 0x00007300ff1077ac */ /* 0x000e220008000a00 */
[----:B------:R-:W-:-:S02]  /*c740*/  PRMT R3, R3, 0x3340, R2 ;  /* 0x0000334003037816 */ /* 0x000fc40000000002 */
[----:B------:R-:W-:Y:S01]  /*c750*/  LOP3.LUT R26, R26, 0xffff, RZ, 0xc0, !PT ;  /* 0x0000ffff1a1a7812 */ /* 0x000fe200078ec0ff */
[----:B------:R-:W0:Y:S01]  /*c760*/  LDCU.64 UR22, c[0x0][0x398] ;  /* 0x00007300ff1677ac */ /* 0x000e220008000a00 */
[----:B------:R-:W-:Y:S02]  /*c770*/  LOP3.LUT R2, R21, 0xffff, RZ, 0xc0, !PT ;  /* 0x0000ffff15027812 */ /* 0x000fe400078ec0ff */
[----:B------:R-:W-:Y:S01]  /*c780*/  LOP3.LUT R17, R114, 0xffff, RZ, 0xc0, !PT ;  /* 0x0000ffff72117812 */ /* 0x000fe200078ec0ff */
[----:B------:R-:W0:Y:S01]  /*c790*/  LDCU.64 UR20, c[0x0][0x398] ;  /* 0x00007300ff1477ac */ /* 0x000e220008000a00 */
[----:B------:R-:W-:Y:S02]  /*c7a0*/  F2FP.SATFINITE.E5M2.F32.PACK_AB_MERGE_C R10, R11, R10, RZ ;  /* 0x0000000a0b0a723e */ /* 0x000fe400048060ff */
[----:B------:R-:W-:Y:S02]  /*c7b0*/  LOP3.LUT R120, R120, 0xffff, RZ, 0xc0, !PT ;  /* 0x0000ffff78787812 */ /* 0x000fe400078ec0ff */
[----:B------:R-:W-:-:S02]  /*c7c0*/  LOP3.LUT R21, R104, 0xffff, RZ, 0xc0, !PT ;  /* 0x0000ffff68157812 */ /* 0x000fc400078ec0ff */
[----:B------:R-:W-:Y:S02]  /*c7d0*/  LOP3.LUT R122, R122, 0xffff, RZ, 0xc0, !PT ;  /* 0x0000ffff7a7a7812 */ /* 0x000fe400078ec0ff */
[----:B------:R-:W-:Y:S02]  /*c7e0*/  LOP3.LUT R11, R106, 0xffff, RZ, 0xc0, !PT ;  /* 0x0000ffff6a0b7812 */ /* 0x000fe400078ec0ff */
[----:B------:R-:W-:Y:S02]  /*c7f0*/  PRMT R0, R24, 0x3340, R5 ;  /* 0x0000334018007816 */ /* 0x000fe40000000005 */
[----:B------:R-:W-:Y:S02]  /*c800*/  LOP3.LUT R25, R116, 0xffff, RZ, 0xc0, !PT ;  /* 0x0000ffff74197812 */ /* 0x000fe400078ec0ff */
[----:B------:R-:W-:Y:S02]  /*c810*/  F2FP.SATFINITE.E5M2.F32.PACK_AB_MERGE_C R20, R13, R12, RZ ;  /* 0x0000000c0d14723e */ /* 0x000fe400048060ff */
[----:B-1----:R-:W-:Y:S01]  /*c820*/  ISETP.GE.AND P2, PT, R9, UR4, PT ;  /* 0x0000000409007c0c */ /* 0x002fe2000bf46270 */
[----:B------:R-:W-:Y:S01]  /*c830*/  UMOV UR4, 0x400 ;  /* 0x0000040000047882 */ /* 0x000fe20000000000 */
[----:B------:R-:W-:-:S02]  /*c840*/  PRMT R5, R26, 0x3340, R17 ;  /* 0x000033401a057816 */ /* 0x000fc40000000011 */
[----:B------:R-:W-:Y:S02]  /*c850*/  F2FP.SATFINITE.E5M2.F32.PACK_AB_MERGE_C R23, R23, R22, RZ ;  /* 0x000000161717723e */ /* 0x000fe400048060ff */
[----:B--2---:R-:W-:Y:S01]  /*c860*/  ISETP.GE.AND P3, PT, R7, UR5, PT ;  /* 0x0000000507007c0c */ /* 0x004fe2000bf66270 */
[----:B------:R-:W1:Y:S01]  /*c870*/  S2UR UR5, SR_CgaCtaId ;  /* 0x00000000000579c3 */ /* 0x000e620000008800 */
[----:B------:R-:W-:Y:S02]  /*c880*/  SHF.R.U32.HI R9, RZ, 0x8, R26 ;  /* 0x00000008ff097819 */ /* 0x000fe4000001161a */
[----:B------:R-:W-:Y:S02]  /*c890*/  SHF.R.U32.HI R17, RZ, 0x8, R17 ;  /* 0x00000008ff117819 */ /* 0x000fe40000011611 */
[----:B------:R-:W-:Y:S02]  /*c8a0*/  PRMT R12, R120, 0x3340, R21 ;  /* 0x00003340780c7816 */ /* 0x000fe40000000015 */
[----:B------:R-:W-:-:S02]  /*c8b0*/  F2FP.SATFINITE.E5M2.F32.PACK_AB_MERGE_C R19, R19, R18, RZ ;  /* 0x000000121313723e */ /* 0x000fc400048060ff */
[----:B------:R-:W-:Y:S02]  /*c8c0*/  F2FP.SATFINITE.E5M2.F32.PACK_AB_MERGE_C R14, R15, R14, RZ ;  /* 0x0000000e0f0e723e */ /* 0x000fe400048060ff */
[----:B------:R-:W-:Y:S02]  /*c8d0*/  SHF.R.U32.HI R13, RZ, 0x8, R120 ;  /* 0x00000008ff0d7819 */ /* 0x000fe40000011678 */
[----:B------:R-:W-:Y:S02]  /*c8e0*/  SHF.R.U32.HI R21, RZ, 0x8, R21 ;  /* 0x00000008ff157819 */ /* 0x000fe40000011615 */
[--C-:B------:R-:W-:Y:S02]  /*c8f0*/  PRMT R7, R122, 0x3340, R11.reuse ;  /* 0x000033407a077816 */ /* 0x100fe4000000000b */
[----:B------:R-:W-:Y:S02]  /*c900*/  SHF.R.U32.HI R22, RZ, 0x8, R11 ;  /* 0x00000008ff167819 */ /* 0x000fe4000001160b */
[----:B------:R-:W-:-:S02]  /*c910*/  SHF.R.U32.HI R15, RZ, 0x8, R122 ;  /* 0x00000008ff0f7819 */ /* 0x000fc4000001167a */
[----:B------:R-:W-:Y:S02]  /*c920*/  SHF.R.U32.HI R11, RZ, 0x8, R2 ;  /* 0x00000008ff0b7819 */ /* 0x000fe40000011602 */
[----:B------:R-:W-:Y:S01]  /*c930*/  SHF.R.U32.HI R18, RZ, 0x8, R25 ;  /* 0x00000008ff127819 */ /* 0x000fe20000011619 */
[----:B-1----:R-:W-:Y:S01]  /*c940*/  ULEA UR4, UR5, UR4, 0x18 ;  /* 0x0000000405047291 */ /* 0x002fe2000f8ec0ff */
[----:B------:R-:W-:Y:S02]  /*c950*/  F2FP.SATFINITE.E5M2.F32.PACK_AB_MERGE_C R124, R125, R124, RZ ;  /* 0x0000007c7d7c723e */ /* 0x000fe400048060ff */
[----:B------:R-:W-:Y:S02]  /*c960*/  F2FP.SATFINITE.E5M2.F32.PACK_AB_MERGE_C R118, R119, R118, RZ ;  /* 0x000000767776723e */ /* 0x000fe400048060ff */
[----:B------:R-:W-:Y:S02]  /*c970*/  F2FP.SATFINITE.E5M2.F32.PACK_AB_MERGE_C R108, R109, R108, RZ ;  /* 0x0000006c6d6c723e */ /* 0x000fe400048060ff */
[----:B------:R-:W-:-:S02]  /*c980*/  F2FP.SATFINITE.E5M2.F32.PACK_AB_MERGE_C R126, R127, R126, RZ ;  /* 0x0000007e7f7e723e */ /* 0x000fc400048060ff */
[----:B------:R-:W-:Y:S02]  /*c990*/  F2FP.SATFINITE.E5M2.F32.PACK_AB_MERGE_C R110, R111, R110, RZ ;  /* 0x0000006e6f6e723e */ /* 0x000fe400048060ff */
[----:B------:R-:W-:Y:S02]  /*c9a0*/  LOP3.LUT R24, R9, 0xffff, RZ, 0xc0, !PT ;  /* 0x0000ffff09187812 */ /* 0x000fe400078ec0ff */
[----:B------:R-:W-:Y:S02]  /*c9b0*/  LOP3.LUT R17, R17, 0xffff, RZ, 0xc0, !PT ;  /* 0x0000ffff11117812 */ /* 0x000fe400078ec0ff */
[----:B------:R-:W-:Y:S02]  /*c9c0*/  LOP3.LUT R26, R13, 0xffff, RZ, 0xc0, !PT ;  /* 0x0000ffff0d1a7812 */ /* 0x000fe400078ec0ff */
[----:B------:R-:W-:Y:S02]  /*c9d0*/  LOP3.LUT R21, R21, 0xffff, RZ, 0xc0, !PT ;  /* 0x0000ffff15157812 */ /* 0x000fe400078ec0ff */
[----:B------:R-:W-:-:S02]  /*c9e0*/  LOP3.LUT R15, R15, 0xffff, RZ, 0xc0, !PT ;  /* 0x0000ffff0f0f7812 */ /* 0x000fc400078ec0ff */
[----:B------:R-:W-:Y:S02]  /*c9f0*/  LOP3.LUT R22, R22, 0xffff, RZ, 0xc0, !PT ;  /* 0x0000ffff16167812 */ /* 0x000fe400078ec0ff */
[----:B------:R-:W-:Y:S02]  /*ca00*/  LOP3.LUT R28, R11, 0xffff, RZ, 0xc0, !PT ;  /* 0x0000ffff0b1c7812 */ /* 0x000fe400078ec0ff */
[----:B------:R-:W-:Y:S02]  /*ca10*/  LOP3.LUT R9, R18, 0xffff, RZ, 0xc0, !PT ;  /* 0x0000ffff12097812 */ /* 0x000fe400078ec0ff */
[----:B------:R-:W-:Y:S02]  /*ca20*/  LOP3.LUT R23, R23, 0xffff, RZ, 0xc0, !PT ;  /* 0x0000ffff17177812 */ /* 0x000fe400078ec0ff */
[----:B------:R-:W-:Y:S02]  /*ca30*/  LOP3.LUT R124, R124, 0xffff, RZ, 0xc0, !PT ;  /* 0x0000ffff7c7c7812 */ /* 0x000fe400078ec0ff */
[----:B------:R-:W-:-:S02]  /*ca40*/  LOP3.LUT R118, R118, 0xffff, RZ, 0xc0, !PT ;  /* 0x0000ffff76767812 */ /* 0x000fc400078ec0ff */
[----:B------:R-:W-:Y:S02]  /*ca50*/  LOP3.LUT R13, R108, 0xffff, RZ, 0xc0, !PT ;  /* 0x0000ffff6c0d7812 */ /* 0x000fe400078ec0ff */
[----:B------:R-:W-:Y:S02]  /*ca60*/  PRMT R18, R24, 0x3340, R17 ;  /* 0x0000334018127816 */ /* 0x000fe40000000011 */
[----:B------:R-:W-:Y:S02]  /*ca70*/  LOP3.LUT R126, R126, 0xffff, RZ, 0xc0, !PT ;  /* 0x0000ffff7e7e7812 */ /* 0x000fe400078ec0ff */
[----:B------:R-:W-:Y:S02]  /*ca80*/  LOP3.LUT R29, R110, 0xffff, RZ, 0xc0, !PT ;  /* 0x0000ffff6e1d7812 */ /* 0x000fe400078ec0ff */
[----:B------:R-:W-:Y:S02]  /*ca90*/  F2FP.SATFINITE.E5M2.F32.PACK_AB_MERGE_C R64, R65, R64, RZ ;  /* 0x000000404140723e */ /* 0x000fe400048060ff */
[----:B------:R-:W-:-:S02]  /*caa0*/  PRMT R17, R26, 0x3340, R21 ;  /* 0x000033401a117816 */ /* 0x000fc40000000015 */
[----:B------:R-:W-:Y:S02]  /*cab0*/  PRMT R22, R15, 0x3340, R22 ;  /* 0x000033400f167816 */ /* 0x000fe40000000016 */
[----:B------:R-:W-:Y:S02]  /*cac0*/  PRMT R9, R28, 0x3340, R9 ;  /* 0x000033401c097816 */ /* 0x000fe40000000009 */
[----:B------:R-:W-:Y:S02]  /*cad0*/  SHF.R.U32.HI R21, RZ, 0x8, R23 ;  /* 0x00000008ff157819 */ /* 0x000fe40000011617 */
[----:B------:R-:W-:Y:S02]  /*cae0*/  SHF.R.U32.HI R26, RZ, 0x8, R118 ;  /* 0x00000008ff1a7819 */ /* 0x000fe40000011676 */
[--C-:B------:R-:W-:Y:S02]  /*caf0*/  PRMT R15, R124, 0x3340, R13.reuse ;  /* 0x000033407c0f7816 */ /* 0x100fe4000000000d */
[----:B------:R-:W-:-:S02]  /*cb00*/  SHF.R.U32.HI R28, RZ, 0x8, R13 ;  /* 0x00000008ff1c7819 */ /* 0x000fc4000001160d */
[----:B------:R-:W-:Y:S02]  /*cb10*/  PRMT R2, R2, 0x3340, R25 ;  /* 0x0000334002027816 */ /* 0x000fe40000000019 */
[--C-:B------:R-:W-:Y:S02]  /*cb20*/  PRMT R13, R126, 0x3340, R29.reuse ;  /* 0x000033407e0d7816 */ /* 0x100fe4000000001d */
[----:B------:R-:W-:Y:S02]  /*cb30*/  LOP3.LUT R11, R16, 0xffff, RZ, 0xc0, !PT ;  /* 0x0000ffff100b7812 */ /* 0x000fe400078ec0ff */
[----:B------:R-:W-:Y:S02]  /*cb40*/  LOP3.LUT R64, R64, 0xffff, RZ, 0xc0, !PT ;  /* 0x0000ffff40407812 */ /* 0x000fe400078ec0ff */
[----:B------:R-:W-:Y:S02]  /*cb50*/  SHF.R.U32.HI R25, RZ, 0x8, R126 ;  /* 0x00000008ff197819 */ /* 0x000fe4000001167e */
[----:B------:R-:W-:-:S02]  /*cb60*/  SHF.R.U32.HI R29, RZ, 0x8, R29 ;  /* 0x00000008ff1d7819 */ /* 0x000fc4000001161d */
[----:B------:R-:W-:Y:S02]  /*cb70*/  LOP3.LUT R30, R21, 0xffff, RZ, 0xc0, !PT ;  /* 0x0000ffff151e7812 */ /* 0x000fe400078ec0ff */
[----:B------:R-:W-:Y:S02]  /*cb80*/  LOP3.LUT R21, R26, 0xffff, RZ, 0xc0, !PT ;  /* 0x0000ffff1a157812 */ /* 0x000fe400078ec0ff */
[----:B------:R-:W-:Y:S02]  /*cb90*/  F2FP.SATFINITE.E5M2.F32.PACK_AB_MERGE_C R66, R67, R66, RZ ;  /* 0x000000424342723e */ /* 0x000fe400048060ff */
[----:B------:R-:W-:Y:S02]  /*cba0*/  PRMT R16, R23, 0x3340, R118 ;  /* 0x0000334017107816 */ /* 0x000fe40000000076 */
[----:B------:R-:W-:Y:S02]  /*cbb0*/  SHF.R.U32.HI R24, RZ, 0x8, R124 ;  /* 0x00000008ff187819 */ /* 0x000fe4000001167c */
[----:B------:R-:W-:-:S02]  /*cbc0*/  LOP3.LUT R26, R28, 0xffff, RZ, 0xc0, !PT ;  /* 0x0000ffff1c1a7812 */ /* 0x000fc400078ec0ff */
[----:B------:R-:W-:Y:S02]  /*cbd0*/  SHF.R.U32.HI R23, RZ, 0x8, R11 ;  /* 0x00000008ff177819 */ /* 0x000fe4000001160b */
[----:B------:R-:W-:Y:S02]  /*cbe0*/  SHF.R.U32.HI R27, RZ, 0x8, R64 ;  /* 0x00000008ff1b7819 */ /* 0x000fe40000011640 */
[----:B------:R-:W-:Y:S02]  /*cbf0*/  LOP3.LUT R25, R25, 0xffff, RZ, 0xc0, !PT ;  /* 0x0000ffff19197812 */ /* 0x000fe400078ec0ff */
[----:B------:R-:W-:Y:S02]  /*cc00*/  LOP3.LUT R28, R29, 0xffff, RZ, 0xc0, !PT ;  /* 0x0000ffff1d1c7812 */ /* 0x000fe400078ec0ff */
[----:B------:R-:W-:Y:S02]  /*cc10*/  F2FP.SATFINITE.E5M2.F32.PACK_AB_MERGE_C R44, R45, R44, RZ ;  /* 0x0000002c2d2c723e */ /* 0x000fe400048060ff */
[----:B------:R-:W-:-:S02]  /*cc20*/  F2FP.SATFINITE.E5M2.F32.PACK_AB_MERGE_C R76, R77, R76, RZ ;  /* 0x0000004c4d4c723e */ /* 0x000fc400048060ff */
[----:B------:R-:W-:Y:S02]  /*cc30*/  F2FP.SATFINITE.E5M2.F32.PACK_AB_MERGE_C R46, R47, R46, RZ ;  /* 0x0000002e2f2e723e */ /* 0x000fe400048060ff */
[----:B------:R-:W-:Y:S02]  /*cc40*/  F2FP.SATFINITE.E5M2.F32.PACK_AB_MERGE_C R78, R79, R78, RZ ;  /* 0x0000004e4f4e723e */ /* 0x000fe400048060ff */
        /* <DEDUP_REMOVED lines=9> */
[----:B------:R-:W-:-:S02]  /*cce0*/  LOP3.LUT R46, R46, 0xffff, RZ, 0xc0, !PT ;  /* 0x0000ffff2e2e7812 */ /* 0x000fc400078ec0ff */
[----:B------:R-:W-:Y:S02]  /*ccf0*/  LOP3.LUT R35, R78, 0xffff, RZ, 0xc0, !PT ;  /* 0x0000ffff4e237812 */ /* 0x000fe400078ec0ff */
[----:B------:R-:W-:Y:S02]  /*cd00*/  SHF.R.U32.HI R27, RZ, 0x8, R19 ;  /* 0x00000008ff1b7819 */ /* 0x000fe40000011613 */
[----:B------:R-:W-:Y:S02]  /*cd10*/  SHF.R.U32.HI R32, RZ, 0x8, R66 ;  /* 0x00000008ff207819 */ /* 0x000fe40000011642 */
[----:B------:R-:W-:Y:S02]  /*cd20*/  PRMT R24, R23, 0x3340, R24 ;  /* 0x0000334017187816 */ /* 0x000fe40000000018 */
[----:B------:R-:W-:Y:S02]  /*cd30*/  LOP3.LUT R33, R20, 0xffff, RZ, 0xc0, !PT ;  /* 0x0000ffff14217812 */ /* 0x000fe400078ec0ff */
[----:B------:R-:W-:-:S02]  /*cd40*/  PRMT R21, R30, 0x3340, R21 ;  /* 0x000033401e157816 */ /* 0x000fc40000000015 */
[--C-:B------:R-:W-:Y:S02]  /*cd50*/  PRMT R23, R44, 0x3340, R25.reuse ;  /* 0x000033402c177816 */ /* 0x100fe40000000019 */
[----:B------:R-:W-:Y:S02]  /*cd60*/  SHF.R.U32.HI R34, RZ, 0x8, R25 ;  /* 0x00000008ff227819 */ /* 0x000fe40000011619 */
[----:B------:R-:W-:Y:S02]  /*cd70*/  PRMT R26, R31, 0x3340, R26 ;  /* 0x000033401f1a7816 */ /* 0x000fe4000000001a */
[----:B------:R-:W-:Y:S02]  /*cd80*/  LOP3.LUT R68, R68, 0xffff, RZ, 0xc0, !PT ;  /* 0x0000ffff44447812 */ /* 0x000fe400078ec0ff */
[----:B------:R-:W-:Y:S02]  /*cd90*/  SHF.R.U32.HI R30, RZ, 0x8, R44 ;  /* 0x00000008ff1e7819 */ /* 0x000fe4000001162c */
[----:B------:R-:W-:-:S02]  /*cda0*/  PRMT R25, R46, 0x3340, R35 ;  /* 0x000033402e197816 */ /* 0x000fc40000000023 */
[----:B------:R-:W-:Y:S02]  /*cdb0*/  SHF.R.U32.HI R31, RZ, 0x8, R46 ;  /* 0x00000008ff1f7819 */ /* 0x000fe4000001162e */
[----:B------:R-:W-:Y:S02]  /*cdc0*/  SHF.R.U32.HI R35, RZ, 0x8, R35 ;  /* 0x00000008ff237819 */ /* 0x000fe40000011623 */
[----:B------:R-:W-:Y:S02]  /*cdd0*/  LOP3.LUT R27, R27, 0xffff, RZ, 0xc0, !PT ;  /* 0x0000ffff1b1b7812 */ /* 0x000fe400078ec0ff */
[----:B------:R-:W-:Y:S02]  /*cde0*/  LOP3.LUT R32, R32, 0xffff, RZ, 0xc0, !PT ;  /* 0x0000ffff20207812 */ /* 0x000fe400078ec0ff */
[----:B------:R-:W-:Y:S02]  /*cdf0*/  F2FP.SATFINITE.E5M2.F32.PACK_AB_MERGE_C R70, R71, R70, RZ ;  /* 0x000000464746723e */ /* 0x000fe400048060ff */
[----:B------:R-:W-:-:S02]  /*ce00*/  SHF.R.U32.HI R29, RZ, 0x8, R33 ;  /* 0x00000008ff1d7819 */ /* 0x000fc40000011621 */
[----:B------:R-:W-:Y:S02]  /*ce10*/  F2FP.SATFINITE.E5M2.F32.PACK_AB_MERGE_C R48, R49, R48, RZ ;  /* 0x000000303130723e */ /* 0x000fe400048060ff */
[----:B------:R-:W-:Y:S02]  /*ce20*/  F2FP.SATFINITE.E5M2.F32.PACK_AB_MERGE_C R80, R81, R80, RZ ;  /* 0x000000505150723e */ /* 0x000fe400048060ff */
[----:B------:R-:W-:Y:S02]  /*ce30*/  PRMT R20, R19, 0x3340, R66 ;  /* 0x0000334013147816 */ /* 0x000fe40000000042 */
[----:B------:R-:W-:Y:S02]  /*ce40*/  F2FP.SATFINITE.E5M2.F32.PACK_AB_MERGE_C R72, R73, R72, RZ ;  /* 0x000000484948723e */ /* 0x000fe400048060ff */
[----:B------:R-:W-:Y:S02]  /*ce50*/  PRMT R19, R33, 0x3340, R68 ;  /* 0x0000334021137816 */ /* 0x000fe40000000044 */
[----:B------:R-:W-:-:S02]  /*ce60*/  LOP3.LUT R37, R30, 0xffff, RZ, 0xc0, !PT ;  /* 0x0000ffff1e257812 */ /* 0x000fc400078ec0ff */
[----:B------:R-:W-:Y:S02]  /*ce70*/  SHF.R.U32.HI R33, RZ, 0x8, R68 ;  /* 0x00000008ff217819 */ /* 0x000fe40000011644 */
[----:B------:R-:W-:Y:S02]  /*ce80*/  LOP3.LUT R30, R31, 0xffff, RZ, 0xc0, !PT ;  /* 0x0000ffff1f1e7812 */ /* 0x000fe400078ec0ff */
[----:B------:R-:W-:Y:S02]  /*ce90*/  LOP3.LUT R35, R35, 0xffff, RZ, 0xc0, !PT ;  /* 0x0000ffff23237812 */ /* 0x000fe400078ec0ff */
[----:B------:R-:W-:Y:S02]  /*cea0*/  PRMT R41, R27, 0x3340, R32 ;  /* 0x000033401b297816 */ /* 0x000fe40000000020 */
        /* <DEDUP_REMOVED lines=8> */
[----:B------:R-:W-:Y:S02]  /*cf30*/  PRMT R42, R30, 0x3340, R35 ;  /* 0x000033401e2a7816 */ /* 0x000fe40000000023 */
[----:B------:R-:W-:Y:S02]  /*cf40*/  F2FP.SATFINITE.E5M2.F32.PACK_AB_MERGE_C R50, R51, R50, RZ ;  /* 0x000000323332723e */ /* 0x000fe400048060ff */
[----:B------:R-:W-:Y:S02]  /*cf50*/  F2FP.SATFINITE.E5M2.F32.PACK_AB_MERGE_C R82, R83, R82, RZ ;  /* 0x000000525352723e */ /* 0x000fe400048060ff */
[--C-:B------:R-:W-:Y:S02]  /*cf60*/  PRMT R45, R14, 0x3340, R27.reuse ;  /* 0x000033400e2d7816 */ /* 0x100fe4000000001b */
[----:B------:R-:W-:Y:S02]  /*cf70*/  SHF.R.U32.HI R30, RZ, 0x8, R27 ;  /* 0x00000008ff1e7819 */ /* 0x000fe4000001161b */
[----:B------:R-:W-:-:S02]  /*cf80*/  SHF.R.U32.HI R8, RZ, 0x8, R14 ;  /* 0x00000008ff087819 */ /* 0x000fc4000001160e */
[----:B------:R-:W-:Y:S02]  /*cf90*/  SHF.R.U32.HI R27, RZ, 0x8, R48 ;  /* 0x00000008ff1b7819 */ /* 0x000fe40000011630 */
[----:B------:R-:W-:Y:S02]  /*cfa0*/  SHF.R.U32.HI R32, RZ, 0x8, R29 ;  /* 0x00000008ff207819 */ /* 0x000fe4000001161d */
[----:B------:R-:W-:Y:S02]  /*cfb0*/  SHF.R.U32.HI R14, RZ, 0x8, R49 ;  /* 0x00000008ff0e7819 */ /* 0x000fe40000011631 */
[----:B------:R-:W-:Y:S02]  /*cfc0*/  SHF.R.U32.HI R31, RZ, 0x8, R72 ;  /* 0x00000008ff1f7819 */ /* 0x000fe40000011648 */
[----:B------:R-:W-:Y:S02]  /*cfd0*/  PRMT R44, R36, 0x3340, R33 ;  /* 0x00003340242c7816 */ /* 0x000fe40000000021 */
[----:B------:R-:W-:-:S02]  /*cfe0*/  LOP3.LUT R50, R50, 0xffff, RZ, 0xc0, !PT ;  /* 0x0000ffff32327812 */ /* 0x000fc400078ec0ff */
[----:B------:R-:W-:Y:S02]  /*cff0*/  LOP3.LUT R33, R82, 0xffff, RZ, 0xc0, !PT ;  /* 0x0000ffff52217812 */ /* 0x000fe400078ec0ff */
[----:B------:R-:W-:Y:S02]  /*d000*/  LOP3.LUT R27, R27, 0xffff, RZ, 0xc0, !PT ;  /* 0x0000ffff1b1b7812 */ /* 0x000fe400078ec0ff */
[----:B------:R-:W-:Y:S02]  /*d010*/  LOP3.LUT R32, R32, 0xffff, RZ, 0xc0, !PT ;  /* 0x0000ffff20207812 */ /* 0x000fe400078ec0ff */
[----:B------:R-:W-:Y:S02]  /*d020*/  F2FP.SATFINITE.E5M2.F32.PACK_AB_MERGE_C R74, R75, R74, RZ ;  /* 0x0000004a4b4a723e */ /* 0x000fe400048060ff */
[----:B------:R-:W-:Y:S02]  /*d030*/  LOP3.LUT R14, R14, 0xffff, RZ, 0xc0, !PT ;  /* 0x0000ffff0e0e7812 */ /* 0x000fe400078ec0ff */
[----:B------:R-:W-:-:S02]  /*d040*/  LOP3.LUT R31, R31, 0xffff, RZ, 0xc0, !PT ;  /* 0x0000ffff1f1f7812 */ /* 0x000fc400078ec0ff */
[----:B------:R-:W-:Y:S02]  /*d050*/  F2FP.SATFINITE.E5M2.F32.PACK_AB_MERGE_C R54, R55, R54, RZ ;  /* 0x000000363736723e */ /* 0x000fe400048060ff */
[----:B------:R-:W-:Y:S02]  /*d060*/  F2FP.SATFINITE.E5M2.F32.PACK_AB_MERGE_C R86, R87, R86, RZ ;  /* 0x000000565756723e */ /* 0x000fe400048060ff */
[----:B------:R-:W-:Y:S02]  /*d070*/  PRMT R43, R48, 0x3340, R29 ;  /* 0x00003340302b7816 */ /* 0x000fe4000000001d */
[----:B------:R-:W-:Y:S02]  /*d080*/  SHF.R.U32.HI R29, RZ, 0x8, R50 ;  /* 0x00000008ff1d7819 */ /* 0x000fe40000011632 */
[----:B------:R-:W-:Y:S02]  /*d090*/  PRMT R47, R50, 0x3340, R33 ;  /* 0x00003340322f7816 */ /* 0x000fe40000000021 */
[----:B------:R-:W-:-:S02]  /*d0a0*/  F2FP.SATFINITE.E5M2.F32.PACK_AB_MERGE_C R52, R53, R52, RZ ;  /* 0x000000343534723e */ /* 0x000fc400048060ff */
[----:B------:R-:W-:Y:S02]  /*d0b0*/  F2FP.SATFINITE.E5M2.F32.PACK_AB_MERGE_C R84, R85, R84, RZ ;  /* 0x000000545554723e */ /* 0x000fe400048060ff */
[----:B------:R-:W-:Y:S02]  /*d0c0*/  PRMT R11, R11, 0x3340, R64 ;  /* 0x000033400b0b7816 */ /* 0x000fe40000000040 */
[----:B------:R-:W-:Y:S02]  /*d0d0*/  SHF.R.U32.HI R33, RZ, 0x8, R33 ;  /* 0x00000008ff217819 */ /* 0x000fe40000011621 */
[----:B------:R-:W-:Y:S02]  /*d0e0*/  PRMT R48, R27, 0x3340, R32 ;  /* 0x000033401b307816 */ /* 0x000fe40000000020 */
[----:B------:R-:W-:Y:S01]  /*d0f0*/  F2FP.SATFINITE.E5M2.F32.PACK_AB_MERGE_C R96, R97, R96, RZ ;  /* 0x000000606160723e */ /* 0x000fe200048060ff */
[----:B------:R-:W1:Y:S01]  /*d100*/  S2R R32, SR_TID.X ;  /* 0x0000000000207919 */ /* 0x000e620000002100 */
[----:B------:R-:W-:-:S02]  /*d110*/  PRMT R64, R14, 0x3340, R31 ;  /* 0x000033400e407816 */ /* 0x000fc4000000001f */
[----:B------:R-:W-:Y:S02]  /*d120*/  LOP3.LUT R10, R10, 0xffff, RZ, 0xc0, !PT ;  /* 0x0000ffff0a0a7812 */ /* 0x000fe400078ec0ff */
        /* <DEDUP_REMOVED lines=11> */
[--C-:B------:R-:W-:Y:S02]  /*d1e0*/  PRMT R65, R10, 0x3340, R27.reuse ;  /* 0x000033400a417816 */ /* 0x100fe4000000001b */
[----:B------:R-:W-:Y:S02]  /*d1f0*/  SHF.R.U32.HI R4, RZ, 0x8, R10 ;  /* 0x00000008ff047819 */ /* 0x000fe4000001160a */
[----:B------:R-:W-:Y:S02]  /*d200*/  SHF.R.U32.HI R27, RZ, 0x8, R27 ;  /* 0x00000008ff1b7819 */ /* 0x000fe4000001161b */
[----:B------:R-:W-:Y:S02]  /*d210*/  PRMT R67, R54, 0x3340, R31 ;  /* 0x0000334036437816 */ /* 0x000fe4000000001f */
[----:B------:R-:W-:Y:S02]  /*d220*/  PRMT R46, R35, 0x3340, R30 ;  /* 0x00003340232e7816 */ /* 0x000fe4000000001e */
[----:B------:R-:W-:-:S02]  /*d230*/  SHF.R.U32.HI R14, RZ, 0x8, R54 ;  /* 0x00000008ff0e7819 */ /* 0x000fc40000011636 */
[----:B------:R-:W-:Y:S02]  /*d240*/  SHF.R.U32.HI R31, RZ, 0x8, R31 ;  /* 0x00000008ff1f7819 */ /* 0x000fe4000001161f */
[----:B------:R-:W-:Y:S02]  /*d250*/  PRMT R50, R8, 0x3340, R33 ;  /* 0x0000334008327816 */ /* 0x000fe40000000021 */
[--C-:B------:R-:W-:Y:S02]  /*d260*/  PRMT R66, R52, 0x3340, R29.reuse ;  /* 0x0000334034427816 */ /* 0x100fe4000000001d */
[----:B------:R-:W-:Y:S02]  /*d270*/  SHF.R.U32.HI R30, RZ, 0x8, R29 ;  /* 0x00000008ff1e7819 */ /* 0x000fe4000001161d */
[----:B------:R-:W-:Y:S02]  /*d280*/  SHF.R.U32.HI R8, RZ, 0x8, R53 ;  /* 0x00000008ff087819 */ /* 0x000fe40000011635 */
[----:B------:R-:W-:-:S02]  /*d290*/  SHF.R.U32.HI R29, RZ, 0x8, R96 ;  /* 0x00000008ff1d7819 */ /* 0x000fc40000011660 */
[----:B------:R-:W-:Y:S02]  /*d2a0*/  LOP3.LUT R4, R4, 0xffff, RZ, 0xc0, !PT ;  /* 0x0000ffff04047812 */ /* 0x000fe400078ec0ff */
[----:B------:R-:W-:Y:S02]  /*d2b0*/  LOP3.LUT R27, R27, 0xffff, RZ, 0xc0, !PT ;  /* 0x0000ffff1b1b7812 */ /* 0x000fe400078ec0ff */
[----:B------:R-:W-:Y:S02]  /*d2c0*/  F2FP.SATFINITE.E5M2.F32.PACK_AB_MERGE_C R98, R99, R98, RZ ;  /* 0x000000626362723e */ /* 0x000fe400048060ff */
[----:B------:R-:W-:Y:S02]  /*d2d0*/  LOP3.LUT R14, R14, 0xffff, RZ, 0xc0, !PT ;  /* 0x0000ffff0e0e7812 */ /* 0x000fe400078ec0ff */
[----:B------:R-:W-:Y:S02]  /*d2e0*/  LOP3.LUT R31, R31, 0xffff, RZ, 0xc0, !PT ;  /* 0x0000ffff1f1f7812 */ /* 0x000fe400078ec0ff */
[----:B------:R-:W-:-:S02]  /*d2f0*/  F2FP.SATFINITE.E5M2.F32.PACK_AB_MERGE_C R144, R145, R144, RZ ;  /* 0x000000909190723e */ /* 0x000fc400048060ff */
[----:B------:R-:W-:Y:S02]  /*d300*/  F2FP.SATFINITE.E5M2.F32.PACK_AB_MERGE_C R100, R101, R100, RZ ;  /* 0x000000646564723e */ /* 0x000fe400048060ff */
[----:B------:R-:W-:Y:S02]  /*d310*/  SHF.R.U32.HI R10, RZ, 0x8, R52 ;  /* 0x00000008ff0a7819 */ /* 0x000fe40000011634 */
[----:B------:R-:W-:Y:S02]  /*d320*/  LOP3.LUT R8, R8, 0xffff, RZ, 0xc0, !PT ;  /* 0x0000ffff08087812 */ /* 0x000fe400078ec0ff */
[----:B------:R-:W-:Y:S02]  /*d330*/  LOP3.LUT R29, R29, 0xffff, RZ, 0xc0, !PT ;  /* 0x0000ffff1d1d7812 */ /* 0x000fe400078ec0ff */
[----:B------:R-:W-:Y:S02]  /*d340*/  F2FP.SATFINITE.E5M2.F32.PACK_AB_MERGE_C R56, R57, R56, RZ ;  /* 0x000000383938723e */ /* 0x000fe400048060ff */
[----:B------:R-:W-:-:S02]  /*d350*/  F2FP.SATFINITE.E5M2.F32.PACK_AB_MERGE_C R88, R89, R88, RZ ;  /* 0x000000585958723e */ /* 0x000fc400048060ff */
[----:B------:R-:W-:Y:S02]  /*d360*/  PRMT R52, R4, 0x3340, R27 ;  /* 0x0000334004347816 */ /* 0x000fe4000000001b */
[----:B------:R-:W-:Y:S02]  /*d370*/  PRMT R54, R14, 0x3340, R31 ;  /* 0x000033400e367816 */ /* 0x000fe4000000001f */
[----:B------:R-:W-:Y:S02]  /*d380*/  LOP3.LUT R6, R6, 0xffff, RZ, 0xc0, !PT ;  /* 0x0000ffff06067812 */ /* 0x000fe400078ec0ff */
[----:B------:R-:W-:Y:S02]  /*d390*/  LOP3.LUT R27, R98, 0xffff, RZ, 0xc0, !PT ;  /* 0x0000ffff621b7812 */ /* 0x000fe400078ec0ff */
[----:B------:R-:W-:Y:S02]  /*d3a0*/  LOP3.LUT R144, R144, 0xffff, RZ, 0xc0, !PT ;  /* 0x0000ffff90907812 */ /* 0x000fe400078ec0ff */
[----:B------:R-:W-:-:S02]  /*d3b0*/  LOP3.LUT R31, R100, 0xffff, RZ, 0xc0, !PT ;  /* 0x0000ffff641f7812 */ /* 0x000fc400078ec0ff */
[----:B------:R-:W-:Y:S02]  /*d3c0*/  PRMT R68, R8, 0x3340, R29 ;  /* 0x0000334008447816 */ /* 0x000fe4000000001d */
[----:B------:R-:W-:Y:S02]  /*d3d0*/  LOP3.LUT R56, R56, 0xffff, RZ, 0xc0, !PT ;  /* 0x0000ffff38387812 */ /* 0x000fe400078ec0ff */
[----:B------:R-:W-:Y:S02]  /*d3e0*/  LOP3.LUT R29, R88, 0xffff, RZ, 0xc0, !PT ;  /* 0x0000ffff581d7812 */ /* 0x000fe400078ec0ff */
[----:B------:R-:W-:Y:S02]  /*d3f0*/  SHF.R.U32.HI R4, RZ, 0x8, R6 ;  /* 0x00000008ff047819 */ /* 0x000fe40000011606 */
[--C-:B------:R-:W-:Y:S02]  /*d400*/  PRMT R69, R6, 0x3340, R27.reuse ;  /* 0x0000334006457816 */ /* 0x100fe4000000001b */
[----:B------:R-:W-:-:S02]  /*d410*/  SHF.R.U32.HI R14, RZ, 0x8, R27 ;  /* 0x00000008ff0e7819 */ /* 0x000fc4000001161b */
[----:B------:R-:W-:Y:S02]  /*d420*/  SHF.R.U32.HI R6, RZ, 0x8, R144 ;  /* 0x00000008ff067819 */ /* 0x000fe40000011690 */
[----:B------:R-:W-:Y:S02]  /*d430*/  SHF.R.U32.HI R27, RZ, 0x8, R31 ;  /* 0x00000008ff1b7819 */ /* 0x000fe4000001161f */
[--C-:B------:R-:W-:Y:S02]  /*d440*/  PRMT R70, R56, 0x3340, R29.reuse ;  /* 0x0000334038467816 */ /* 0x100fe4000000001d */
[----:B------:R-:W-:Y:S02]  /*d450*/  SHF.R.U32.HI R8, RZ, 0x8, R56 ;  /* 0x00000008ff087819 */ /* 0x000fe40000011638 */
[----:B------:R-:W-:Y:S02]  /*d460*/  SHF.R.U32.HI R29, RZ, 0x8, R29 ;  /* 0x00000008ff1d7819 */ /* 0x000fe4000001161d */
[----:B------:R-:W-:-:S02]  /*d470*/  PRMT R57, R144, 0x3340, R31 ;  /* 0x0000334090397816 */ /* 0x000fc4000000001f */
[----:B------:R-:W-:Y:S02]  /*d480*/  LOP3.LUT R6, R6, 0xffff, RZ, 0xc0, !PT ;  /* 0x0000ffff06067812 */ /* 0x000fe400078ec0ff */
[----:B------:R-:W-:Y:S02]  /*d490*/  LOP3.LUT R27, R27, 0xffff, RZ, 0xc0, !PT ;  /* 0x0000ffff1b1b7812 */ /* 0x000fe400078ec0ff */
[----:B------:R-:W-:Y:S02]  /*d4a0*/  F2FP.SATFINITE.E5M2.F32.PACK_AB_MERGE_C R146, R147, R146, RZ ;  /* 0x000000929392723e */ /* 0x000fe400048060ff */
[----:B------:R-:W-:Y:S02]  /*d4b0*/  F2FP.SATFINITE.E5M2.F32.PACK_AB_MERGE_C R102, R103, R102, RZ ;  /* 0x000000666766723e */ /* 0x000fe400048060ff */
[----:B------:R-:W-:Y:S02]  /*d4c0*/  LOP3.LUT R33, R10, 0xffff, RZ, 0xc0, !PT ;  /* 0x0000ffff0a217812 */ /* 0x000fe400078ec0ff */
[----:B------:R-:W-:-:S02]  /*d4d0*/  LOP3.LUT R30, R30, 0xffff, RZ, 0xc0, !PT ;  /* 0x0000ffff1e1e7812 */ /* 0x000fc400078ec0ff */
[----:B------:R-:W-:Y:S02]  /*d4e0*/  LOP3.LUT R31, R4, 0xffff, RZ, 0xc0, !PT ;  /* 0x0000ffff041f7812 */ /* 0x000fe400078ec0ff */
[----:B------:R-:W-:Y:S02]  /*d4f0*/  LOP3.LUT R14, R14, 0xffff, RZ, 0xc0, !PT ;  /* 0x0000ffff0e0e7812 */ /* 0x000fe400078ec0ff */
[----:B------:R-:W-:Y:S02]  /*d500*/  F2FP.SATFINITE.E5M2.F32.PACK_AB_MERGE_C R140, R141, R140, RZ ;  /* 0x0000008c8d8c723e */ /* 0x000fe400048060ff */
[----:B------:R-:W-:Y:S02]  /*d510*/  F2FP.SATFINITE.E5M2.F32.PACK_AB_MERGE_C R58, R59, R58, RZ ;  /* 0x0000003a3b3a723e */ /* 0x000fe400048060ff */
[----:B------:R-:W-:Y:S02]  /*d520*/  F2FP.SATFINITE.E5M2.F32.PACK_AB_MERGE_C R132, R133, R132, RZ ;  /* 0x000000848584723e */ /* 0x000fe400048060ff */
[----:B------:R-:W-:-:S02]  /*d530*/  F2FP.SATFINITE.E5M2.F32.PACK_AB_MERGE_C R90, R91, R90, RZ ;  /* 0x0000005a5b5a723e */ /* 0x000fc400048060ff */
[----:B------:R-:W-:Y:S02]  /*d540*/  PRMT R49, R49, 0x3340, R72 ;  /* 0x0000334031317816 */ /* 0x000fe40000000048 */
[----:B------:R-:W-:Y:S02]  /*d550*/  LOP3.LUT R8, R8, 0xffff, RZ, 0xc0, !PT ;  /* 0x0000ffff08087812 */ /* 0x000fe400078ec0ff */
[----:B------:R-:W-:Y:S02]  /*d560*/  LOP3.LUT R29, R29, 0xffff, RZ, 0xc0, !PT ;  /* 0x0000ffff1d1d7812 */ /* 0x000fe400078ec0ff */
[----:B------:R-:W-:Y:S02]  /*d570*/  F2FP.SATFINITE.E5M2.F32.PACK_AB_MERGE_C R60, R61, R60, RZ ;  /* 0x0000003c3d3c723e */ /* 0x000fe400048060ff */
[----:B------:R-:W-:Y:S02]  /*d580*/  F2FP.SATFINITE.E5M2.F32.PACK_AB_MERGE_C R92, R93, R92, RZ ;  /* 0x0000005c5d5c723e */ /* 0x000fe400048060ff */
[----:B------:R-:W-:-:S02]  /*d590*/  PRMT R72, R6, 0x3340, R27 ;  /* 0x0000334006487816 */ /* 0x000fc4000000001b */
[----:B------:R-:W-:Y:S02]  /*d5a0*/  PRMT R51, R33, 0x3340, R30 ;  /* 0x0000334021337816 */ /* 0x000fe4000000001e */
[----:B------:R-:W-:Y:S02]  /*d5b0*/  PRMT R56, R31, 0x3340, R14 ;  /* 0x000033401f387816 */ /* 0x000fe4000000000e */
[----:B------:R-:W-:Y:S02]  /*d5c0*/  LOP3.LUT R146, R146, 0xffff, RZ, 0xc0, !PT ;  /* 0x0000ffff92927812 */ /* 0x000fe400078ec0ff */
[----:B------:R-:W-:Y:S02]  /*d5d0*/  LOP3.LUT R27, R102, 0xffff, RZ, 0xc0, !PT ;  /* 0x0000ffff661b7812 */ /* 0x000fe400078ec0ff */
[----:B------:R-:W-:Y:S02]  /*d5e0*/  LOP3.LUT R58, R58, 0xffff, RZ, 0xc0, !PT ;  /* 0x0000ffff3a3a7812 */ /* 0x000fe400078ec0ff */
[----:B------:R-:W-:-:S02]  /*d5f0*/  LOP3.LUT R33, R90, 0xffff, RZ, 0xc0, !PT ;  /* 0x0000ffff5a217812 */ /* 0x000fc400078ec0ff */
[----:B------:R-:W-:Y:S02]  /*d600*/  LOP3.LUT R140, R140, 0xffff, RZ, 0xc0, !PT ;  /* 0x0000ffff8c8c7812 */ /* 0x000fe400078ec0ff */
[----:B------:R-:W-:Y:S02]  /*d610*/  LOP3.LUT R31, R132, 0xffff, RZ, 0xc0, !PT ;  /* 0x0000ffff841f7812 */ /* 0x000fe400078ec0ff */
[----:B------:R-:W-:Y:S02]  /*d620*/  PRMT R55, R8, 0x3340, R29 ;  /* 0x0000334008377816 */ /* 0x000fe4000000001d */
[----:B------:R-:W-:Y:S02]  /*d630*/  LOP3.LUT R60, R60, 0xffff, RZ, 0xc0, !PT ;  /* 0x0000ffff3c3c7812 */ /* 0x000fe400078ec0ff */
[----:B------:R-:W-:Y:S02]  /*d640*/  LOP3.LUT R29, R92, 0xffff, RZ, 0xc0, !PT ;  /* 0x0000ffff5c1d7812 */ /* 0x000fe400078ec0ff */
[----:B------:R-:W-:-:S02]  /*d650*/  SHF.R.U32.HI R4, RZ, 0x8, R146 ;  /* 0x00000008ff047819 */ /* 0x000fc40000011692 */
[--C-:B------:R-:W-:Y:S02]  /*d660*/  PRMT R73, R146, 0x3340, R27.reuse ;  /* 0x0000334092497816 */ /* 0x100fe4000000001b */
[----:B------:R-:W-:Y:S02]  /*d670*/  SHF.R.U32.HI R14, RZ, 0x8, R27 ;  /* 0x00000008ff0e7819 */ /* 0x000fe4000001161b */
[----:B------:R-:W-:Y:S02]  /*d680*/  SHF.R.U32.HI R10, RZ, 0x8, R58 ;  /* 0x00000008ff0a7819 */ /* 0x000fe4000001163a */
[----:B------:R-:W-:Y:S02]  /*d690*/  SHF.R.U32.HI R30, RZ, 0x8, R33 ;  /* 0x00000008ff1e7819 */ /* 0x000fe40000011621 */
[----:B------:R-:W-:Y:S02]  /*d6a0*/  SHF.R.U32.HI R6, RZ, 0x8, R140 ;  /* 0x00000008ff067819 */ /* 0x000fe4000001168c */
[----:B------:R-:W-:-:S02]  /*d6b0*/  SHF.R.U32.HI R27, RZ, 0x8, R31 ;  /* 0x00000008ff1b7819 */ /* 0x000fc4000001161f */
[----:B------:R-:W-:Y:S02]  /*d6c0*/  F2FP.SATFINITE.E5M2.F32.PACK_AB_MERGE_C R142, R143, R142, RZ ;  /* 0x0000008e8f8e723e */ /* 0x000fe400048060ff */
[----:B------:R-:W-:Y:S02]  /*d6d0*/  PRMT R74, R60, 0x3340, R29 ;  /* 0x000033403c4a7816 */ /* 0x000fe4000000001d */
[----:B------:R-:W-:Y:S02]  /*d6e0*/  PRMT R59, R140, 0x3340, R31 ;  /* 0x000033408c3b7816 */ /* 0x000fe4000000001f */
[----:B------:R-:W-:Y:S02]  /*d6f0*/  PRMT R71, R58, 0x3340, R33 ;  /* 0x000033403a477816 */ /* 0x000fe40000000021 */
[----:B------:R-:W-:Y:S02]  /*d700*/  SHF.R.U32.HI R8, RZ, 0x8, R60 ;  /* 0x00000008ff087819 */ /* 0x000fe4000001163c */
[----:B------:R-:W-:-:S02]  /*d710*/  SHF.R.U32.HI R29, RZ, 0x8, R29 ;  /* 0x00000008ff1d7819 */ /* 0x000fc4000001161d */
[----:B------:R-:W-:Y:S02]  /*d720*/  LOP3.LUT R31, R4, 0xffff, RZ, 0xc0, !PT ;  /* 0x0000ffff041f7812 */ /* 0x000fe400078ec0ff */
[----:B------:R-:W-:Y:S02]  /*d730*/  F2FP.SATFINITE.E5M2.F32.PACK_AB_MERGE_C R62, R63, R62, RZ ;  /* 0x0000003e3f3e723e */ /* 0x000fe400048060ff */
[----:B------:R-:W-:Y:S02]  /*d740*/  LOP3.LUT R33, R10, 0xffff, RZ, 0xc0, !PT ;  /* 0x0000ffff0a217812 */ /* 0x000fe400078ec0ff */
[----:B------:R-:W-:Y:S02]  /*d750*/  LOP3.LUT R30, R30, 0xffff, RZ, 0xc0, !PT ;  /* 0x0000ffff1e1e7812 */ /* 0x000fe400078ec0ff */
[----:B------:R-:W-:Y:S02]  /*d760*/  LOP3.LUT R35, R6, 0xffff, RZ, 0xc0, !PT ;  /* 0x0000ffff06237812 */ /* 0x000fe400078ec0ff */
[----:B------:R-:W-:-:S02]  /*d770*/  LOP3.LUT R4, R27, 0xffff, RZ, 0xc0, !PT ;  /* 0x0000ffff1b047812 */ /* 0x000fc400078ec0ff */
[----:B------:R-:W-:Y:S02]  /*d780*/  F2FP.SATFINITE.E5M2.F32.PACK_AB_MERGE_C R136, R137, R136, RZ ;  /* 0x000000888988723e */ /* 0x000fe400048060ff */
[----:B------:R-:W-:Y:S02]  /*d790*/  F2FP.SATFINITE.E5M2.F32.PACK_AB_MERGE_C R138, R139, R138, RZ ;  /* 0x0000008a8b8a723e */ /* 0x000fe400048060ff */
[----:B------:R-:W-:Y:S02]  /*d7a0*/  F2FP.SATFINITE.E5M2.F32.PACK_AB_MERGE_C R94, R95, R94, RZ ;  /* 0x0000005e5f5e723e */ /* 0x000fe400048060ff */
[----:B------:R-:W-:Y:S02]  /*d7b0*/  F2FP.SATFINITE.E5M2.F32.PACK_AB_MERGE_C R128, R129, R128, RZ ;  /* 0x000000808180723e */ /* 0x000fe400048060ff */
[----:B------:R-:W-:Y:S02]  /*d7c0*/  LOP3.LUT R142, R142, 0xffff, RZ, 0xc0, !PT ;  /* 0x0000ffff8e8e7812 */ /* 0x000fe400078ec0ff */
[----:B------:R-:W-:-:S02]  /*d7d0*/  LOP3.LUT R8, R8, 0xffff, RZ, 0xc0, !PT ;  /* 0x0000ffff08087812 */ /* 0x000fc400078ec0ff */
[----:B------:R-:W-:Y:S02]  /*d7e0*/  LOP3.LUT R29, R29, 0xffff, RZ, 0xc0, !PT ;  /* 0x0000ffff1d1d7812 */ /* 0x000fe400078ec0ff */
[----:B------:R-:W-:Y:S02]  /*d7f0*/  F2FP.SATFINITE.E5M2.F32.PACK_AB_MERGE_C R130, R131, R130, RZ ;  /* 0x000000828382723e */ /* 0x000fe400048060ff */
[----:B------:R-:W-:Y:S02]  /*d800*/  PRMT R58, R33, 0x3340, R30 ;  /* 0x00003340213a7816 */ /* 0x000fe4000000001e */
[----:B------:R-:W-:Y:S02]  /*d810*/  LOP3.LUT R62, R62, 0xffff, RZ, 0xc0, !PT ;  /* 0x0000ffff3e3e7812 */ /* 0x000fe400078ec0ff */
[----:B------:R-:W-:Y:S02]  /*d820*/  PRMT R76, R35, 0x3340, R4 ;  /* 0x00003340234c7816 */ /* 0x000fe40000000004 */
[----:B------:R-:W-:-:S02]  /*d830*/  PRMT R6, R12, 0x5410, R17 ;  /* 0x000054100c067816 */ /* 0x000fc40000000011 */
[----:B------:R-:W-:Y:S02]  /*d840*/  LOP3.LUT R33, R94, 0xffff, RZ, 0xc0, !PT ;  /* 0x0000ffff5e217812 */ /* 0x000fe400078ec0ff */
[----:B------:R-:W-:Y:S02]  /*d850*/  PRMT R4, R0, 0x5410, R3 ;  /* 0x0000541000047816 */ /* 0x000fe40000000003 */
[----:B------:R-:W-:Y:S02]  /*d860*/  LOP3.LUT R136, R136, 0xffff, RZ, 0xc0, !PT ;  /* 0x0000ffff88887812 */ /* 0x000fe400078ec0ff */
[----:B------:R-:W-:Y:S02]  /*d870*/  LOP3.LUT R138, R138, 0xffff, RZ, 0xc0, !PT ;  /* 0x0000ffff8a8a7812 */ /* 0x000fe400078ec0ff */
[----:B------:R-:W-:Y:S02]  /*d880*/  LOP3.LUT R17, R128, 0xffff, RZ, 0xc0, !PT ;  /* 0x0000ffff80117812 */ /* 0x000fe400078ec0ff */
[----:B------:R-:W-:-:S02]  /*d890*/  SHF.R.U32.HI R0, RZ, 0x8, R142 ;  /* 0x00000008ff007819 */ /* 0x000fc4000001168e */
[----:B------:R-:W-:Y:S02]  /*d8a0*/  LOP3.LUT R14, R14, 0xffff, RZ, 0xc0, !PT ;  /* 0x0000ffff0e0e7812 */ /* 0x000fe400078ec0ff */
[----:B------:R-:W-:Y:S02]  /*d8b0*/  PRMT R27, R8, 0x3340, R29 ;  /* 0x00003340081b7816 */ /* 0x000fe4000000001d */
[----:B-1----:R-:W-:Y:S02]  /*d8c0*/  LOP3.LUT R32, R32, 0x1f, RZ, 0xc0, !PT ;  /* 0x0000001f20207812 */ /* 0x002fe400078ec0ff */
[----:B------:R-:W-:Y:S02]  /*d8d0*/  SHF.R.U32.HI R10, RZ, 0x8, R62 ;  /* 0x00000008ff0a7819 */ /* 0x000fe4000001163e */
[----:B------:R-:W-:Y:S02]  /*d8e0*/  LOP3.LUT R29, R130, 0xffff, RZ, 0xc0, !PT ;  /* 0x0000ffff821d7812 */ /* 0x000fe400078ec0ff */
[----:B------:R-:W-:-:S02]  /*d8f0*/  SHF.R.U32.HI R30, RZ, 0x8, R33 ;  /* 0x00000008ff1e7819 */ /* 0x000fc40000011621 */
[--C-:B------:R-:W-:Y:S02]  /*d900*/  PRMT R61, R136, 0x3340, R17.reuse ;  /* 0x00003340883d7816 */ /* 0x100fe40000000011 */
[----:B------:R-:W-:Y:S02]  /*d910*/  SHF.R.U32.HI R12, RZ, 0x8, R17 ;  /* 0x00000008ff0c7819 */ /* 0x000fe40000011611 */
[----:B------:R-:W-:Y:S02]  /*d920*/  SHF.R.U32.HI R8, RZ, 0x8, R138 ;  /* 0x00000008ff087819 */ /* 0x000fe4000001168a */
[----:B------:R-:W-:Y:S02]  /*d930*/  LOP3.LUT R17, R0, 0xffff, RZ, 0xc0, !PT ;  /* 0x0000ffff00117812 */ /* 0x000fe400078ec0ff */
[----:B------:R-:W-:Y:S02]  /*d940*/  PRMT R75, R62, 0x3340, R33 ;  /* 0x000033403e4b7816 */ /* 0x000fe40000000021 */
[----:B------:R-:W-:-:S02]  /*d950*/  PRMT R60, R31, 0x3340, R14 ;  /* 0x000033401f3c7816 */ /* 0x000fc4000000000e */
[----:B------:R-:W-:Y:S02]  /*d960*/  PRMT R5, R5, 0x5410, R18 ;  /* 0x0000541005057816 */ /* 0x000fe40000000012 */
[----:B------:R-:W-:Y:S02]  /*d970*/  PRMT R7, R7, 0x5410, R22 ;  /* 0x0000541007077816 */ /* 0x000fe40000000016 */
[----:B------:R-:W-:Y:S01]  /*d980*/  LEA R0, R32, UR4, 0x4 ;  /* 0x0000000420007c11 */ /* 0x000fe2000f8e20ff */
[----:B------:R-:W-:Y:S01]  /*d990*/  BAR.SYNC.DEFER_BLOCKING 0x0 ;  /* 0x0000000000007b1d */ /* 0x000fe20000010000 */
[----:B------:R-:W-:Y:S02]  /*d9a0*/  LOP3.LUT R34, R34, 0xffff, RZ, 0xc0, !PT ;  /* 0x0000ffff22227812 */ /* 0x000fe400078ec0ff */
[----:B------:R-:W-:Y:S02]  /*d9b0*/  LOP3.LUT R33, R10, 0xffff, RZ, 0xc0, !PT ;  /* 0x0000ffff0a217812 */ /* 0x000fe400078ec0ff */
[--C-:B------:R-:W-:Y:S01]  /*d9c0*/  PRMT R79, R138, 0x3340, R29.reuse ;  /* 0x000033408a4f7816 */ /* 0x100fe2000000001d */
[----:B------:R-:W1:Y:S01]  /*d9d0*/  LDCU.64 UR4, c[0x0][0x398] ;  /* 0x00007300ff0477ac */ /* 0x000e620008000a00 */
[----:B------:R-:W-:-:S02]  /*d9e0*/  SHF.R.U32.HI R14, RZ, 0x8, R29 ;  /* 0x00000008ff0e7819 */ /* 0x000fc4000001161d */
[----:B------:R-:W-:Y:S02]  /*d9f0*/  LOP3.LUT R30, R30, 0xffff, RZ, 0xc0, !PT ;  /* 0x0000ffff1e1e7812 */ /* 0x000fe400078ec0ff */
[----:B------:R-:W-:Y:S02]  /*da00*/  LOP3.LUT R29, R8, 0xffff, RZ, 0xc0, !PT ;  /* 0x0000ffff081d7812 */ /* 0x000fe400078ec0ff */
[----:B------:R-:W-:Y:S02]  /*da10*/  PRMT R8, R11, 0x5410, R24 ;  /* 0x000054100b087816 */ /* 0x000fe40000000018 */
[----:B------:R-:W-:Y:S02]  /*da20*/  PRMT R11, R25, 0x5410, R42 ;  /* 0x00005410190b7816 */ /* 0x000fe4000000002a */
[----:B------:R-:W2:Y:S01]  /*da30*/  LDC R25, c[0x0][0x3b4] ;  /* 0x0000ed00ff197b82 */ /* 0x000ea20000000800 */
[----:B------:R-:W-:Y:S02]  /*da40*/  PRMT R40, R37, 0x3340, R34 ;  /* 0x0000334025287816 */ /* 0x000fe40000000022 */
[----:B------:R-:W-:-:S02]  /*da50*/  PRMT R62, R33, 0x3340, R30 ;  /* 0x00003340213e7816 */ /* 0x000fc4000000001e */
[----:B------:R-:W-:Y:S01]  /*da60*/  F2FP.SATFINITE.E5M2.F32.PACK_AB_MERGE_C R134, R135, R134, RZ ;  /* 0x000000868786723e */ /* 0x000fe200048060ff */
[----:B------:R-:W-:Y:S01]  /*da70*/  STSM.16.M88.4 [R0], R4 ;  /* 0x0000000400007844 */ /* 0x000fe20000000200 */
[----:B------:R-:W-:-:S03]  /*da80*/  NOP ;  /* 0x0000000000007918 */ /* 0x000fc60000000000 */
[----:B------:R-:W0:Y:S01]  /*da90*/  LDS.128 R32, [R0] ;  /* 0x0000000000207984 */ /* 0x000e220000000c00 */
[----:B------:R-:W-:Y:S02]  /*daa0*/  LOP3.LUT R3, R134, 0xffff, RZ, 0xc0, !PT ;  /* 0x0000ffff86037812 */ /* 0x000fe400078ec0ff */
[----:B------:R-:W-:Y:S02]  /*dab0*/  PRMT R36, R2, 0x5410, R9 ;  /* 0x0000541002247816 */ /* 0x000fe40000000009 */
[----:B------:R-:W-:Y:S02]  /*dac0*/  SHF.R.U32.HI R10, RZ, 0x8, R3 ;  /* 0x00000008ff0a7819 */ /* 0x000fe40000011603 */
[----:B------:R-:W-:Y:S02]  /*dad0*/  PRMT R37, R16, 0x5410, R21 ;  /* 0x0000541010257816 */ /* 0x000fe40000000015 */
[----:B------:R-:W-:Y:S01]  /*dae0*/  LOP3.LUT R10, R10, 0xffff, RZ, 0xc0, !PT ;  /* 0x0000ffff0a0a7812 */ /* 0x000fe200078ec0ff */
[----:B--2---:R-:W-:Y:S01]  /*daf0*/  IMAD R2, R167, R25, RZ ;  /* 0x00000019a7027224 */ /* 0x004fe200078e02ff */
[----:B------:R-:W-:-:S02]  /*db00*/  PRMT R38, R15, 0x5410, R26 ;  /* 0x000054100f267816 */ /* 0x000fc4000000001a */
[----:B------:R-:W-:Y:S01]  /*db10*/  PRMT R39, R13, 0x5410, R28 ;  /* 0x000054100d277816 */ /* 0x000fe2000000001c */
[----:B------:R-:W-:Y:S01]  /*db20*/  NOP ;  /* 0x0000000000007918 */ /* 0x000fe20000000000 */
[----:B------:R-:W-:-:S03]  /*db30*/  LOP3.LUT R14, R14, 0xffff, RZ, 0xc0, !PT ;  /* 0x0000ffff0e0e7812 */ /* 0x000fc600078ec0ff */
[----:B------:R3:W-:Y:S01]  /*db40*/  STSM.16.M88.4 [R0], R36 ;  /* 0x0000002400007844 */ /* 0x0007e20000000200 */
[----:B------:R-:W-:Y:S01]  /*db50*/  PRMT R78, R17, 0x3340, R10 ;  /* 0x00003340114e7816 */ /* 0x000fe2000000000a */
[----:B------:R-:W-:Y:S01]  /*db60*/  IMAD R25, R25, 0x20, R2 ;  /* 0x0000002019197824 */ /* 0x000fe200078e0202 */
[----:B------:R-:W-:Y:S02]  /*db70*/  PRMT R9, R20, 0x5410, R41 ;  /* 0x0000541014097816 */ /* 0x000fe40000000029 */
[----:B------:R-:W-:Y:S01]  /*db80*/  PRMT R10, R23, 0x5410, R40 ;  /* 0x00005410170a7816 */ /* 0x000fe20000000028 */
[----:B------:R-:W-:Y:S01]  /*db90*/  NOP ;  /* 0x0000000000007918 */ /* 0x000fe20000000000 */
[----:B------:R-:W-:Y:S02]  /*dba0*/  PRMT R82, R29, 0x3340, R14 ;  /* 0x000033401d527816 */ /* 0x000fe4000000000e */
[----:B------:R-:W2:Y:S01]  /*dbb0*/  LDS.128 R28, [R0] ;  /* 0x00000000001c7984 */ /* 0x000ea20000000c00 */
[----:B------:R-:W-:Y:S01]  /*dbc0*/  PRMT R45, R45, 0x5410, R46 ;  /* 0x000054102d2d7816 */ /* 0x000fe2000000002e */
[----:B------:R-:W-:Y:S01]  /*dbd0*/  NOP ;  /* 0x0000000000007918 */ /* 0x000fe20000000000 */
[----:B------:R-:W-:Y:S01]  /*dbe0*/  PRMT R44, R19, 0x5410, R44 ;  /* 0x00005410132c7816 */ /* 0x000fe2000000002c */
[----:B------:R-:W-:Y:S01]  /*dbf0*/  STSM.16.M88.4 [R0], R8 ;  /* 0x0000000800007844 */ /* 0x000fe20000000200 */
[----:B------:R-:W-:Y:S01]  /*dc00*/  PRMT R46, R43, 0x5410, R48 ;  /* 0x000054102b2e7816 */ /* 0x000fe20000000030 */
[----:B------:R-:W-:Y:S01]  /*dc10*/  NOP ;  /* 0x0000000000007918 */ /* 0x000fe20000000000 */
[----:B------:R-:W-:Y:S01]  /*dc20*/  PRMT R47, R47, 0x5410, R50 ;  /* 0x000054102f2f7816 */ /* 0x000fe20000000032 */
[----:B------:R-:W0:Y:S01]  /*dc30*/  LDS.128 R20, [R0] ;  /* 0x0000000000147984 */ /* 0x000e220000000c00 */
[----:B------:R-:W-:Y:S01]  /*dc40*/  PRMT R77, R142, 0x3340, R3 ;  /* 0x000033408e4d7816 */ /* 0x000fe20000000003 */
[----:B------:R-:W-:Y:S01]  /*dc50*/  NOP ;  /* 0x0000000000007918 */ /* 0x000fe20000000000 */
[----:B------:R-:W-:Y:S01]  /*dc60*/  SHF.R.U32.HI R3, RZ, 0x8, R136 ;  /* 0x00000008ff037819 */ /* 0x000fe20000011688 */
[----:B------:R1:W-:Y:S01]  /*dc70*/  STSM.16.M88.4 [R0], R44 ;  /* 0x0000002c00007844 */ /* 0x0003e20000000200 */
[----:B------:R-:W-:Y:S01]  /*dc80*/  PRMT R53, R53, 0x3340, R96 ;  /* 0x0000334035357816 */ /* 0x000fe20000000060 */
[----:B---3--:R-:W-:Y:S01]  /*dc90*/  IMAD R36, R164, UR24, RZ ;  /* 0x00000018a4247c24 */ /* 0x008fe2000f8e02ff */
[----:B------:R-:W-:Y:S01]  /*dca0*/  PRMT R64, R49, 0x5410, R64 ;  /* 0x0000541031407816 */ /* 0x000fe20000000040 */
[----:B------:R-:W-:Y:S01]  /*dcb0*/  NOP ;  /* 0x0000000000007918 */ /* 0x000fe20000000000 */
[----:B------:R-:W-:Y:S01]  /*dcc0*/  PRMT R65, R65, 0x5410, R52 ;  /* 0x0000541041417816 */ /* 0x000fe20000000034 */
[----:B------:R-:W3:Y:S01]  /*dcd0*/  LDS.128 R16, [R0] ;  /* 0x0000000000107984 */ /* 0x000ee20000000c00 */
[----:B------:R-:W-:Y:S01]  /*dce0*/  PRMT R66, R66, 0x5410, R51 ;  /* 0x0000541042427816 */ /* 0x000fe20000000033 */
[----:B------:R-:W-:Y:S01]  /*dcf0*/  VIADD R40, R36, UR24 ;  /* 0x0000001824287c36 */ /* 0x000fe20008000000 */
[----:B------:R-:W-:Y:S01]  /*dd00*/  PRMT R67, R67, 0x5410, R54 ;  /* 0x0000541043437816 */ /* 0x000fe20000000036 */
[----:B------:R-:W-:Y:S01]  /*dd10*/  NOP ;  /* 0x0000000000007918 */ /* 0x000fe20000000000 */
[----:B------:R-:W-:-:S03]  /*dd20*/  LOP3.LUT R12, R12, 0xffff, RZ, 0xc0, !PT ;  /* 0x0000ffff0c0c7812 */ /* 0x000fc600078ec0ff */
[----:B------:R-:W-:Y:S01]  /*dd30*/  STSM.16.M88.4 [R0], R64 ;  /* 0x0000004000007844 */ /* 0x000fe20000000200 */
[----:B----4-:R-:W-:Y:S01]  /*dd40*/  IADD3 R24, P4, PT, R2, UR8, RZ ;  /* 0x0000000802187c10 */ /* 0x010fe2000ff9e0ff */
[C---:B-1----:R-:W-:Y:S01]  /*dd50*/  VIADD R44, R164.reuse, 0x3 ;  /* 0x00000003a42c7836 */ /* 0x042fe20000000000 */
[----:B------:R-:W-:Y:S01]  /*dd60*/  LOP3.LUT R3, R3, 0xffff, RZ, 0xc0, !PT ;  /* 0x0000ffff03037812 */ /* 0x000fe200078ec0ff */
[----:B------:R-:W-:Y:S01]  /*dd70*/  VIADD R46, R164, 0x7 ;  /* 0x00000007a42e7836 */ /* 0x000fe20000000000 */
[----:B------:R-:W-:Y:S02]  /*dd80*/  ISETP.GE.AND P0, PT, R167, UR10, PT ;  /* 0x0000000aa7007c0c */ /* 0x000fe4000bf06270 */
[----:B------:R-:W-:Y:S02]  /*dd90*/  PRMT R68, R53, 0x5410, R68 ;  /* 0x0000541035447816 */ /* 0x000fe40000000044 */
[----:B------:R-:W-:Y:S02]  /*dda0*/  PRMT R69, R69, 0x5410, R56 ;  /* 0x0000541045457816 */ /* 0x000fe40000000038 */
[----:B------:R-:W-:-:S02]  /*ddb0*/  PRMT R70, R70, 0x5410, R55 ;  /* 0x0000541046467816 */ /* 0x000fc40000000037 */
[----:B------:R-:W-:Y:S01]  /*ddc0*/  PRMT R71, R71, 0x5410, R58 ;  /* 0x0000541047477816 */ /* 0x000fe2000000003a */
[----:B------:R-:W-:Y:S01]  /*ddd0*/  NOP ;  /* 0x0000000000007918 */ /* 0x000fe20000000000 */
[----:B------:R-:W-:Y:S02]  /*dde0*/  LEA.HI.X.SX32 R2, R2, UR9, 0x1, P4 ;  /* 0x0000000902027c11 */ /* 0x000fe4000a0f0eff */
[----:B------:R-:W-:Y:S02]  /*ddf0*/  PRMT R80, R3, 0x3340, R12 ;  /* 0x0000334003507816 */ /* 0x000fe4000000000c */
[----:B------:R-:W-:Y:S01]  /*de00*/  SHF.R.S32.HI R37, RZ, 0x1f, R36 ;  /* 0x0000001fff257819 */ /* 0x000fe20000011424 */
[----:B------:R-:W1:Y:S01]  /*de10*/  LDS.128 R12, [R0] ;  /* 0x00000000000c7984 */ /* 0x000e620000000c00 */
[----:B------:R-:W-:Y:S01]  /*de20*/  IADD3 R26, P4, PT, R36, R24, RZ ;  /* 0x00000018241a7210 */ /* 0x000fe20007f9e0ff */
[----:B------:R-:W-:Y:S01]  /*de30*/  NOP ;  /* 0x0000000000007918 */ /* 0x000fe20000000000 */
[----:B0-----:R-:W-:Y:S01]  /*de40*/  ISETP.LT.AND P0, PT, R164, UR29, !P0 ;  /* 0x0000001da4007c0c */ /* 0x001fe2000c701270 */
[----:B------:R-:W-:Y:S01]  /*de50*/  STSM.16.M88.4 [R0], R68 ;  /* 0x0000004400007844 */ /* 0x000fe20000000200 */
[----:B------:R-:W-:Y:S01]  /*de60*/  PRMT R72, R57, 0x5410, R72 ;  /* 0x0000541039487816 */ /* 0x000fe20000000048 */
[----:B------:R-:W-:Y:S01]  /*de70*/  NOP ;  /* 0x0000000000007918 */ /* 0x000fe20000000000 */
[----:B------:R-:W-:Y:S01]  /*de80*/  PRMT R73, R73, 0x5410, R60 ;  /* 0x0000541049497816 */ /* 0x000fe2000000003c */
[----:B------:R-:W0:Y:S01]  /*de90*/  LDS.128 R8, [R0] ;  /* 0x0000000000087984 */ /* 0x000e220000000c00 */
[----:B------:R-:W-:Y:S01]  /*dea0*/  PRMT R74, R74, 0x5410, R27 ;  /* 0x000054104a4a7816 */ /* 0x000fe2000000001b */
[----:B------:R-:W-:Y:S01]  /*deb0*/  IMAD.X R27, R37, 0x1, R2, P4 ;  /* 0x00000001251b7824 */ /* 0x000fe200020e0602 */
[----:B------:R-:W-:Y:S01]  /*dec0*/  PRMT R75, R75, 0x5410, R62 ;  /* 0x000054104b4b7816 */ /* 0x000fe2000000003e */
[----:B------:R-:W-:Y:S01]  /*ded0*/  NOP ;  /* 0x0000000000007918 */ /* 0x000fe20000000000 */
[----:B------:R-:W-:-:S03]  /*dee0*/  PRMT R77, R77, 0x5410, R78 ;  /* 0x000054104d4d7816 */ /* 0x000fc6000000004e */
[----:B------:R-:W-:Y:S01]  /*def0*/  STSM.16.M88.4 [R0], R72 ;  /* 0x0000004800007844 */ /* 0x000fe20000000200 */
[----:B------:R-:W-:Y:S01]  /*df00*/  PRMT R76, R59, 0x5410, R76 ;  /* 0x000054103b4c7816 */ /* 0x000fe2000000004c */
[----:B------:R-:W-:Y:S01]  /*df10*/  NOP ;  /* 0x0000000000007918 */ /* 0x000fe20000000000 */
[----:B------:R-:W-:Y:S01]  /*df20*/  PRMT R78, R61, 0x5410, R80 ;  /* 0x000054103d4e7816 */ /* 0x000fe20000000050 */
[----:B------:R-:W4:Y:S01]  /*df30*/  LDS.128 R4, [R0] ;  /* 0x0000000000047984 */ /* 0x000f220000000c00 */
[----:B------:R-:W-:Y:S01]  /*df40*/  PRMT R79, R79, 0x5410, R82 ;  /* 0x000054104f4f7816 */ /* 0x000fe20000000052 */
[----:B------:R-:W-:Y:S01]  /*df50*/  NOP ;  /* 0x0000000000007918 */ /* 0x000fe20000000000 */
[----:B------:R-:W-:Y:S01]  /*df60*/  ISETP.GE.AND P4, PT, R164, UR11, PT ;  /* 0x0000000ba4007c0c */ /* 0x000fe2000bf86270 */
[----:B------:R-:W1:Y:S01]  /*df70*/  LDCU.64 UR10, c[0x0][0x398] ;  /* 0x00007300ff0a77ac */ /* 0x000e620008000a00 */
[C---:B------:R-:W-:Y:S01]  /*df80*/  IADD3 R3, P5, PT, R25.reuse, UR8, RZ ;  /* 0x0000000819037c10 */ /* 0x040fe2000ffbe0ff */
[----:B------:R-:W-:Y:S01]  /*df90*/  STSM.16.M88.4 [R0], R76 ;  /* 0x0000004c00007844 */ /* 0x000fe20000000200 */
[----:B------:R-:W-:Y:S01]  /*dfa0*/  PRMT R41, R32, 0x7770, RZ ;  /* 0x0000777020297816 */ /* 0x000fe200000000ff */
[----:B------:R-:W-:Y:S01]  /*dfb0*/  NOP ;  /* 0x0000000000007918 */ /* 0x000fe20000000000 */
[----:B------:R-:W-:Y:S01]  /*dfc0*/  LEA.HI.X.SX32 R25, R25, UR9, 0x1, P5 ;  /* 0x0000000919197c11 */ /* 0x000fe2000a8f0eff */
[----:B------:R-:W0:Y:S01]  /*dfd0*/  LDCU.64 UR8, c[0x0][0x398] ;  /* 0x00007300ff0877ac */ /* 0x000e220008000a00 */
[----:B------:R-:W-:Y:S01]  /*dfe0*/  ISETP.LT.AND P4, PT, R168, UR6, !P4 ;  /* 0x00000006a8007c0c */ /* 0x000fe2000e781270 */
[----:B------:R0:W-:Y:S01]  /*dff0*/  @P0 STG.E.U8 desc[UR40][R26.64], R41 ;  /* 0x000000291a000986 */ /* 0x0001e2000c101128 */
[----:B------:R-:W-:Y:S01]  /*e000*/  ISETP.LT.AND P5, PT, R167, UR4, !P2 ;  /* 0x00000004a7007c0c */ /* 0x000fe2000d7a1270 */
[----:B------:R-:W2:Y:S01]  /*e010*/  LDCU UR4, c[0x0][0x39c] ;  /* 0x00007380ff0477ac */ /* 0x000ea20008000800 */
[----:B------:R-:W-:-:S02]  /*e020*/  IADD3 R36, P0, PT, R36, R3, RZ ;  /* 0x0000000324247210 */ /* 0x000fc40007f1e0ff */
[----:B------:R-:W-:Y:S01]  /*e030*/  SHF.R.S32.HI R42, RZ, 0x1f, R40 ;  /* 0x0000001fff2a7819 */ /* 0x000fe20000011428 */
[----:B------:R-:W3:Y:S01]  /*e040*/  LDCU UR6, c[0x0][0x39c] ;  /* 0x00007380ff0677ac */ /* 0x000ee20008000800 */
[----:B------:R-:W-:Y:S01]  /*e050*/  IADD3 R38, P6, PT, R40, R24, RZ ;  /* 0x0000001828267210 */ /* 0x000fe20007fde0ff */
[--C-:B------:R-:W-:Y:S01]  /*e060*/  IMAD.X R37, R37, 0x1, R25.reuse, P0 ;  /* 0x0000000125257824 */ /* 0x100fe200000e0619 */
[C---:B------:R-:W-:Y:S02]  /*e070*/  PRMT R45, R32.reuse, 0x7771, RZ ;  /* 0x00007771202d7816 */ /* 0x040fe400000000ff */
[----:B------:R-:W-:Y:S01]  /*e080*/  PRMT R43, R32, 0x7772, RZ ;  /* 0x00007772202b7816 */ /* 0x000fe200000000ff */
[----:B------:R-:W-:Y:S01]  /*e090*/  IMAD.X R39, R42, 0x1, R2, P6 ;  /* 0x000000012a277824 */ /* 0x000fe200030e0602 */
[----:B------:R-:W-:Y:S01]  /*e0a0*/  ISETP.GE.AND P0, PT, R44, UR12, PT ;  /* 0x0000000c2c007c0c */ /* 0x000fe2000bf06270 */
[----:B------:R3:W-:Y:S01]  /*e0b0*/  @P4 STG.E.U8 desc[UR40][R36.64], R45 ;  /* 0x0000002d24004986 */ /* 0x0007e2000c101128 */
[----:B-1----:R-:W-:Y:S01]  /*e0c0*/  ISETP.LT.AND P4, PT, R168, UR10, !P2 ;  /* 0x0000000aa8007c0c */ /* 0x002fe2000d781270 */
[----:B------:R-:W1:Y:S01]  /*e0d0*/  LDCU.64 UR12, c[0x0][0x398] ;  /* 0x00007300ff0c77ac */ /* 0x000e620008000a00 */
[----:B0-----:R-:W-:Y:S01]  /*e0e0*/  IADD3 R26, P2, PT, R40, R3, RZ ;  /* 0x00000003281a7210 */ /* 0x001fe20007f5e0ff */
[----:B------:R-:W-:Y:S01]  /*e0f0*/  VIADD R44, R164, 0x4 ;  /* 0x00000004a42c7836 */ /* 0x000fe20000000000 */
[----:B------:R0:W-:Y:S01]  /*e100*/  @P5 STG.E.U8 desc[UR40][R38.64], R43 ;  /* 0x0000002b26005986 */ /* 0x0001e2000c101128 */
[----:B------:R-:W-:Y:S01]  /*e110*/  VIADD R41, R40, UR24 ;  /* 0x0000001828297c36 */ /* 0x000fe20008000000 */
[----:B------:R-:W-:Y:S01]  /*e120*/  ISETP.LT.AND P5, PT, R167, UR8, !P3 ;  /* 0x00000008a7007c0c */ /* 0x000fe2000dfa1270 */
[----:B------:R-:W-:Y:S01]  /*e130*/  IMAD.X R27, R42, 0x1, R25, P2 ;  /* 0x000000012a1b7824 */ /* 0x000fe200010e0619 */
[----:B--2---:R-:W-:Y:S01]  /*e140*/  ISETP.GE.AND P2, PT, R44, UR4, PT ;  /* 0x000000042c007c0c */ /* 0x004fe2000bf46270 */
[----:B------:R-:W2:Y:S01]  /*e150*/  LDCU UR4, c[0x0][0x39c] ;  /* 0x00007380ff0477ac */ /* 0x000ea20008000800 */
[----:B------:R-:W-:-:S02]  /*e160*/  SHF.R.S32.HI R40, RZ, 0x1f, R41 ;  /* 0x0000001fff287819 */ /* 0x000fc40000011429 */
[CC--:B---3--:R-:W-:Y:S01]  /*e170*/  IADD3 R36, P6, PT, R41.reuse, R24.reuse, RZ ;  /* 0x0000001829247210 */ /* 0x0c8fe20007fde0ff */
[----:B------:R-:W3:Y:S01]  /*e180*/  LDCU UR8, c[0x0][0x398] ;  /* 0x00007300ff0877ac */ /* 0x000ee20008000800 */
[----:B------:R-:W-:Y:S01]  /*e190*/  PRMT R45, R32, 0x7773, RZ ;  /* 0x00007773202d7816 */ /* 0x000fe200000000ff */
[----:B------:R-:W-:Y:S01]  /*e1a0*/  VIADD R32, R41, UR24 ;  /* 0x0000001829207c36 */ /* 0x000fe20008000000 */
[----:B0-----:R-:W-:Y:S01]  /*e1b0*/  PRMT R43, R33, 0x7770, RZ ;  /* 0x00007770212b7816 */ /* 0x001fe200000000ff */
[----:B------:R-:W-:Y:S01]  /*e1c0*/  IMAD.X R37, R40, 0x1, R2, P6 ;  /* 0x0000000128257824 */ /* 0x000fe200030e0602 */
[----:B------:R-:W0:Y:S01]  /*e1d0*/  LDCU UR10, c[0x0][0x398] ;  /* 0x00007300ff0a77ac */ /* 0x000e220008000800 */
[----:B------:R3:W-:Y:S01]  /*e1e0*/  @P4 STG.E.U8 desc[UR40][R26.64], R45 ;  /* 0x0000002d1a004986 */ /* 0x0007e2000c101128 */
[----:B------:R-:W-:Y:S02]  /*e1f0*/  ISETP.LT.AND P4, PT, R168, UR14, !P3 ;  /* 0x0000000ea8007c0c */ /* 0x000fe4000df81270 */
[----:B------:R-:W-:Y:S01]  /*e200*/  IADD3 R38, P3, PT, R41, R3, RZ ;  /* 0x0000000329267210 */ /* 0x000fe20007f7e0ff */
[----:B------:R4:W-:Y:S01]  /*e210*/  @P5 STG.E.U8 desc[UR40][R36.64], R43 ;  /* 0x0000002b24005986 */ /* 0x0009e2000c101128 */
[----:B-1----:R-:W-:Y:S01]  /*e220*/  ISETP.LT.AND P5, PT, R167, UR12, !P0 ;  /* 0x0000000ca7007c0c */ /* 0x002fe2000c7a1270 */
[----:B------:R-:W-:Y:S01]  /*e230*/  VIADD R41, R164, 0x5 ;  /* 0x00000005a4297836 */ /* 0x000fe20000000000 */
[----:B------:R-:W-:Y:S01]  /*e240*/  SHF.R.S32.HI R42, RZ, 0x1f, R32 ;  /* 0x0000001fff2a7819 */ /* 0x000fe20000011420 */
[----:B------:R-:W-:Y:S01]  /*e250*/  IMAD.X R39, R40, 0x1, R25, P3 ;  /* 0x0000000128277824 */ /* 0x000fe200018e0619 */
[----:B------:R-:W-:Y:S01]  /*e260*/  IADD3 R40, P6, PT, R32, R24, RZ ;  /* 0x0000001820287210 */ /* 0x000fe20007fde0ff */
[----:B------:R-:W1:Y:S01]  /*e270*/  LDCU UR12, c[0x0][0x398] ;  /* 0x00007300ff0c77ac */ /* 0x000e620008000800 */
[----:B--2---:R-:W-:Y:S01]  /*e280*/  ISETP.GE.AND P3, PT, R41, UR4, PT ;  /* 0x0000000429007c0c */ /* 0x004fe2000bf66270 */
[----:B---3--:R-:W-:-:S02]  /*e290*/  VIADD R45, R164, 0x6 ;  /* 0x00000006a42d7836 */ /* 0x008fc40000000000 */
[----:B------:R-:W-:Y:S01]  /*e2a0*/  IMAD.X R41, R42, 0x1, R2, P6 ;  /* 0x000000012a297824 */ /* 0x000fe200030e0602 */
[----:B------:R-:W2:Y:S01]  /*e2b0*/  LDCU UR4, c[0x0][0x39c] ;  /* 0x00007380ff0477ac */ /* 0x000ea20008000800 */
[C---:B----4-:R-:W-:Y:S01]  /*e2c0*/  PRMT R43, R33.reuse, 0x7771, RZ ;  /* 0x00007771212b7816 */ /* 0x050fe200000000ff */
[----:B------:R-:W-:Y:S01]  /*e2d0*/  VIADD R36, R32, UR24 ;  /* 0x0000001820247c36 */ /* 0x000fe20008000000 */
[----:B------:R-:W-:-:S03]  /*e2e0*/  PRMT R37, R33, 0x7772, RZ ;  /* 0x0000777221257816 */ /* 0x000fc600000000ff */
[----:B------:R3:W-:Y:S01]  /*e2f0*/  @P4 STG.E.U8 desc[UR40][R38.64], R43 ;  /* 0x0000002b26004986 */ /* 0x0007e2000c101128 */
[----:B------:R-:W-:Y:S02]  /*e300*/  ISETP.LT.AND P4, PT, R168, UR18, !P0 ;  /* 0x00000012a8007c0c */ /* 0x000fe4000c781270 */
[----:B------:R-:W-:Y:S01]  /*e310*/  IADD3 R26, P0, PT, R32, R3, RZ ;  /* 0x00000003201a7210 */ /* 0x000fe20007f1e0ff */
[----:B------:R4:W-:Y:S01]  /*e320*/  @P5 STG.E.U8 desc[UR40][R40.64], R37 ;  /* 0x0000002528005986 */ /* 0x0009e2000c101128 */
[----:B------:R-:W-:Y:S02]  /*e330*/  ISETP.LT.AND P5, PT, R167, UR16, !P2 ;  /* 0x00000010a7007c0c */ /* 0x000fe4000d7a1270 */
[----:B------:R-:W-:Y:S01]  /*e340*/  SHF.R.S32.HI R44, RZ, 0x1f, R36 ;  /* 0x0000001fff2c7819 */ /* 0x000fe20000011424 */
[----:B------:R-:W-:Y:S01]  /*e350*/  IMAD.X R27, R42, 0x1, R25, P0 ;  /* 0x000000012a1b7824 */ /* 0x000fe200000e0619 */
[----:B------:R-:W-:Y:S02]  /*e360*/  IADD3 R32, P6, PT, R36, R24, RZ ;  /* 0x0000001824207210 */ /* 0x000fe40007fde0ff */
[----:B---3--:R-:W-:-:S03]  /*e370*/  PRMT R43, R33, 0x7773, RZ ;  /* 0x00007773212b7816 */ /* 0x008fc600000000ff */
[----:B------:R-:W-:Y:S01]  /*e380*/  IMAD.X R33, R44, 0x1, R2, P6 ;  /* 0x000000012c217824 */ /* 0x000fe200030e0602 */
[----:B--2---:R-:W-:Y:S01]  /*e390*/  ISETP.GE.AND P0, PT, R45, UR4, PT ;  /* 0x000000042d007c0c */ /* 0x004fe2000bf06270 */
[----:B----4-:R-:W-:Y:S01]  /*e3a0*/  VIADD R40, R36, UR24 ;  /* 0x0000001824287c36 */ /* 0x010fe20008000000 */
[----:B------:R-:W-:Y:S01]  /*e3b0*/  PRMT R41, R34, 0x7770, RZ ;  /* 0x0000777022297816 */ /* 0x000fe200000000ff */
[----:B------:R2:W-:Y:S01]  /*e3c0*/  @P4 STG.E.U8 desc[UR40][R26.64], R43 ;  /* 0x0000002b1a004986 */ /* 0x0005e2000c101128 */
[----:B------:R-:W-:Y:S01]  /*e3d0*/  ISETP.LT.AND P4, PT, R168, UR22, !P2 ;  /* 0x00000016a8007c0c */ /* 0x000fe2000d781270 */
[----:B------:R-:W3:Y:S01]  /*e3e0*/  LDCU UR4, c[0x0][0x39c] ;  /* 0x00007380ff0477ac */ /* 0x000ee20008000800 */
[----:B------:R-:W-:Y:S01]  /*e3f0*/  IADD3 R36, P2, PT, R36, R3, RZ ;  /* 0x0000000324247210 */ /* 0x000fe20007f5e0ff */
[----:B------:R4:W-:Y:S01]  /*e400*/  @P5 STG.E.U8 desc[UR40][R32.64], R41 ;  /* 0x0000002920005986 */ /* 0x0009e2000c101128 */
[----:B------:R-:W-:Y:S02]  /*e410*/  ISETP.LT.AND P5, PT, R167, UR20, !P3 ;  /* 0x00000014a7007c0c */ /* 0x000fe4000dfa1270 */
[----:B------:R-:W-:Y:S01]  /*e420*/  SHF.R.S32.HI R42, RZ, 0x1f, R40 ;  /* 0x0000001fff2a7819 */ /* 0x000fe20000011428 */
[----:B------:R-:W-:Y:S01]  /*e430*/  IMAD.X R37, R44, 0x1, R25, P2 ;  /* 0x000000012c257824 */ /* 0x000fe200010e0619 */
[----:B------:R-:W-:Y:S01]  /*e440*/  IADD3 R38, P6, PT, R40, R24, RZ ;  /* 0x0000001828267210 */ /* 0x000fe20007fde0ff */
[----:B------:R-:W-:Y:S01]  /*e450*/  VIADD R44, R164, 0x9 ;  /* 0x00000009a42c7836 */ /* 0x000fe20000000000 */
[----:B------:R-:W-:-:S02]  /*e460*/  PRMT R45, R34, 0x7771, RZ ;  /* 0x00007771222d7816 */ /* 0x000fc400000000ff */
[----:B--2---:R-:W-:Y:S01]  /*e470*/  PRMT R43, R34, 0x7772, RZ ;  /* 0x00007772222b7816 */ /* 0x004fe200000000ff */
[----:B------:R-:W-:Y:S01]  /*e480*/  IMAD.X R39, R42, 0x1, R2, P6 ;  /* 0x000000012a277824 */ /* 0x000fe200030e0602 */
[----:B------:R-:W-:Y:S01]  /*e490*/  ISETP.GE.AND P2, PT, R46, UR6, PT ;  /* 0x000000062e007c0c */ /* 0x000fe2000bf46270 */
[----:B------:R2:W-:Y:S01]  /*e4a0*/  @P4 STG.E.U8 desc[UR40][R36.64], R45 ;  /* 0x0000002d24004986 */ /* 0x0005e2000c101128 */
[----:B----4-:R-:W-:Y:S01]  /*e4b0*/  VIADD R41, R40, UR24 ;  /* 0x0000001828297c36 */ /* 0x010fe20008000000 */
[----:B------:R-:W-:Y:S01]  /*e4c0*/  ISETP.LT.AND P4, PT, R168, UR26, !P3 ;  /* 0x0000001aa8007c0c */ /* 0x000fe2000df81270 */
[----:B------:R-:W4:Y:S01]  /*e4d0*/  LDCU UR6, c[0x0][0x398] ;  /* 0x00007300ff0677ac */ /* 0x000f220008000800 */
[----:B------:R0:W-:Y:S01]  /*e4e0*/  @P5 STG.E.U8 desc[UR40][R38.64], R43 ;  /* 0x0000002b26005986 */ /* 0x0001e2000c101128 */
[----:B------:R-:W-:Y:S01]  /*e4f0*/  ISETP.LT.AND P5, PT, R167, UR28, !P0 ;  /* 0x0000001ca7007c0c */ /* 0x000fe2000c7a1270 */
[----:B------:R-:W-:Y:S01]  /*e500*/  VIADD R33, R164, 0x8 ;  /* 0x00000008a4217836 */ /* 0x000fe20000000000 */
[----:B------:R-:W-:-:S02]  /*e510*/  IADD3 R26, P3, PT, R40, R3, RZ ;  /* 0x00000003281a7210 */ /* 0x000fc40007f7e0ff */
[----:B------:R-:W-:Y:S02]  /*e520*/  SHF.R.S32.HI R40, RZ, 0x1f, R41 ;  /* 0x0000001fff287819 */ /* 0x000fe40000011429 */
[-C--:B------:R-:W-:Y:S01]  /*e530*/  IADD3 R32, P6, PT, R41, R24.reuse, RZ ;  /* 0x0000001829207210 */ /* 0x080fe20007fde0ff */
[--C-:B------:R-:W-:Y:S01]  /*e540*/  IMAD.X R27, R42, 0x1, R25.reuse, P3 ;  /* 0x000000012a1b7824 */ /* 0x100fe200018e0619 */
[----:B---3--:R-:W-:Y:S01]  /*e550*/  ISETP.GE.AND P3, PT, R33, UR4, PT ;  /* 0x0000000421007c0c */ /* 0x008fe2000bf66270 */
[----:B------:R-:W3:Y:S01]  /*e560*/  LDCU UR4, c[0x0][0x39c] ;  /* 0x00007380ff0477ac */ /* 0x000ee20008000800 */
[----:B--2---:R-:W-:Y:S01]  /*e570*/  PRMT R45, R34, 0x7773, RZ ;  /* 0x00007773222d7816 */ /* 0x004fe200000000ff */
[----:B------:R-:W-:Y:S01]  /*e580*/  IMAD.X R33, R40, 0x1, R2, P6 ;  /* 0x0000000128217824 */ /* 0x000fe200030e0602 */
[----:B0-----:R-:W-:Y:S01]  /*e590*/  PRMT R43, R35, 0x7770, RZ ;  /* 0x00007770232b7816 */ /* 0x001fe200000000ff */
[C---:B------:R-:W-:Y:S02]  /*e5a0*/  VIADD R34, R41.reuse, UR24 ;  /* 0x0000001829227c36 */ /* 0x040fe40008000000 */
[----:B------:R-:W-:Y:S01]  /*e5b0*/  @P4 STG.E.U8 desc[UR40][R26.64], R45 ;  /* 0x0000002d1a004986 */ /* 0x000fe2000c101128 */
[----:B----4-:R-:W-:Y:S01]  /*e5c0*/  ISETP.LT.AND P4, PT, R168, UR6, !P0 ;  /* 0x00000006a8007c0c */ /* 0x010fe2000c781270 */
[----:B------:R-:W0:Y:S01]  /*e5d0*/  LDCU UR6, c[0x0][0x39c] ;  /* 0x00007380ff0677ac */ /* 0x000e220008000800 */
[----:B------:R-:W-:Y:S01]  /*e5e0*/  IADD3 R36, P0, PT, R41, R3, RZ ;  /* 0x0000000329247210 */ /* 0x000fe20007f1e0ff */
[----:B------:R2:W-:Y:S01]  /*e5f0*/  @P5 STG.E.U8 desc[UR40][R32.64], R43 ;  /* 0x0000002b20005986 */ /* 0x0005e2000c101128 */
[----:B------:R-:W-:Y:S01]  /*e600*/  ISETP.LT.AND P5, PT, R167, UR8, !P2 ;  /* 0x00000008a7007c0c */ /* 0x000fe2000d7a1270 */
[----:B------:R-:W4:Y:S01]  /*e610*/  LDCU UR8, c[0x0][0x398] ;  /* 0x00007300ff0877ac */ /* 0x000f220008000800 */
[----:B------:R-:W-:Y:S01]  /*e620*/  SHF.R.S32.HI R42, RZ, 0x1f, R34 ;  /* 0x0000001fff2a7819 */ /* 0x000fe20000011422 */
[----:B------:R-:W-:Y:S01]  /*e630*/  IMAD.X R37, R40, 0x1, R25, P0 ;  /* 0x0000000128257824 */ /* 0x000fe200000e0619 */
[C---:B------:R-:W-:Y:S01]  /*e640*/  IADD3 R38, P6, PT, R34.reuse, R24, RZ ;  /* 0x0000001822267210 */ /* 0x040fe20007fde0ff */
[----:B------:R-:W-:Y:S01]  /*e650*/  VIADD R40, R34, UR24 ;  /* 0x0000001822287c36 */ /* 0x000fe20008000000 */
[----:B------:R-:W-:-:S02]  /*e660*/  PRMT R41, R35, 0x7772, RZ ;  /* 0x0000777223297816 */ /* 0x000fc400000000ff */
[----:B---3--:R-:W-:Y:S01]  /*e670*/  ISETP.GE.AND P0, PT, R44, UR4, PT ;  /* 0x000000042c007c0c */ /* 0x008fe2000bf06270 */
[----:B------:R-:W-:Y:S01]  /*e680*/  IMAD.X R39, R42, 0x1, R2, P6 ;  /* 0x000000012a277824 */ /* 0x000fe200030e0602 */
[----:B------:R-:W3:Y:S01]  /*e690*/  LDCU UR4, c[0x0][0x39c] ;  /* 0x00007380ff0477ac */ /* 0x000ee20008000800 */
[----:B--2---:R-:W-:Y:S01]  /*e6a0*/  PRMT R33, R35, 0x7771, RZ ;  /* 0x0000777123217816 */ /* 0x004fe200000000ff */
[----:B------:R-:W-:Y:S01]  /*e6b0*/  VIADD R44, R164, 0xa ;  /* 0x0000000aa42c7836 */ /* 0x000fe20000000000 */
[----:B------:R-:W-:Y:S02]  /*e6c0*/  SHF.R.S32.HI R43, RZ, 0x1f, R40 ;  /* 0x0000001fff2b7819 */ /* 0x000fe40000011428 */
[----:B------:R-:W-:Y:S01]  /*e6d0*/  IADD3 R32, P6, PT, R40, R24, RZ ;  /* 0x0000001828207210 */ /* 0x000fe20007fde0ff */
[----:B------:R2:W-:Y:S01]  /*e6e0*/  @P4 STG.E.U8 desc[UR40][R36.64], R33 ;  /* 0x0000002124004986 */ /* 0x0005e2000c101128 */
[----:B------:R-:W-:Y:S01]  /*e6f0*/  ISETP.LT.AND P4, PT, R168, UR10, !P2 ;  /* 0x0000000aa8007c0c */ /* 0x000fe2000d781270 */
[----:B------:R-:W1:Y:S01]  /*e700*/  LDCU UR10, c[0x0][0x398] ;  /* 0x00007300ff0a77ac */ /* 0x000e620008000800 */
[----:B------:R-:W-:Y:S01]  /*e710*/  IADD3 R26, P2, PT, R34, R3, RZ ;  /* 0x00000003221a7210 */ /* 0x000fe20007f5e0ff */
[----:B------:R3:W-:Y:S01]  /*e720*/  @P5 STG.E.U8 desc[UR40][R38.64], R41 ;  /* 0x0000002926005986 */ /* 0x0007e2000c101128 */
[----:B----4-:R-:W-:Y:S01]  /*e730*/  ISETP.LT.AND P5, PT, R167, UR8, !P3 ;  /* 0x00000008a7007c0c */ /* 0x010fe2000dfa1270 */
[----:B------:R-:W4:Y:S02]  /*e740*/  LDCU UR8, c[0x0][0x398] ;  /* 0x00007300ff0877ac */ /* 0x000f240008000800 */
[----:B------:R-:W-:Y:S01]  /*e750*/  IMAD.X R27, R42, 0x1, R25, P2 ;  /* 0x000000012a1b7824 */ /* 0x000fe200010e0619 */
[----:B0-----:R-:W-:Y:S01]  /*e760*/  ISETP.GE.AND P2, PT, R44, UR6, PT ;  /* 0x000000062c007c0c */ /* 0x001fe2000bf46270 */
[----:B------:R-:W0:Y:S01]  /*e770*/  LDCU UR6, c[0x0][0x398] ;  /* 0x00007300ff0677ac */ /* 0x000e220008000800 */
[----:B------:R-:W-:-:S02]  /*e780*/  VIADD R42, R164, 0xd ;  /* 0x0000000da42a7836 */ /* 0x000fc40000000000 */
[----:B--2---:R-:W-:Y:S02]  /*e790*/  IMAD.X R33, R43, 0x1, R2, P6 ;  /* 0x000000012b217824 */ /* 0x004fe400030e0602 */
[----:B------:R-:W-:Y:S01]  /*e7a0*/  VIADD R37, R164, 0xb ;  /* 0x0000000ba4257836 */ /* 0x000fe20000000000 */
[----:B---3--:R-:W-:Y:S01]  /*e7b0*/  PRMT R39, R35, 0x7773, RZ ;  /* 0x0000777323277816 */ /* 0x008fe200000000ff */
[----:B------:R-:W-:Y:S01]  /*e7c0*/  VIADD R38, R40, UR24 ;  /* 0x0000001828267c36 */ /* 0x000fe20008000000 */
[----:B------:R-:W-:-:S03]  /*e7d0*/  PRMT R41, R28, 0x7770, RZ ;  /* 0x000077701c297816 */ /* 0x000fc600000000ff */
[----:B------:R2:W-:Y:S01]  /*e7e0*/  @P4 STG.E.U8 desc[UR40][R26.64], R39 ;  /* 0x000000271a004986 */ /* 0x0005e2000c101128 */
[----:B-1----:R-:W-:Y:S01]  /*e7f0*/  ISETP.LT.AND P4, PT, R168, UR12, !P3 ;  /* 0x0000000ca8007c0c */ /* 0x002fe2000df81270 */
[----:B------:R-:W1:Y:S01]  /*e800*/  LDCU UR12, c[0x0][0x398] ;  /* 0x00007300ff0c77ac */ /* 0x000e620008000800 */
[----:B------:R-:W-:Y:S01]  /*e810*/  IADD3 R34, P3, PT, R40, R3, RZ ;  /* 0x0000000328227210 */ /* 0x000fe20007f7e0ff */
[----:B------:R3:W-:Y:S01]  /*e820*/  @P5 STG.E.U8 desc[UR40][R32.64], R41 ;  /* 0x0000002920005986 */ /* 0x0007e2000c101128 */
[----:B----4-:R-:W-:Y:S01]  /*e830*/  ISETP.LT.AND P5, PT, R167, UR8, !P0 ;  /* 0x00000008a7007c0c */ /* 0x010fe2000c7a1270 */
[----:B------:R-:W4:Y:S01]  /*e840*/  LDCU UR8, c[0x0][0x398] ;  /* 0x00007300ff0877ac */ /* 0x000f220008000800 */
[----:B------:R-:W-:Y:S01]  /*e850*/  SHF.R.S32.HI R40, RZ, 0x1f, R38 ;  /* 0x0000001fff287819 */ /* 0x000fe20000011426 */
[----:B------:R-:W-:Y:S01]  /*e860*/  IMAD.X R35, R43, 0x1, R25, P3 ;  /* 0x000000012b237824 */ /* 0x000fe200018e0619 */
[----:B------:R-:W-:Y:S01]  /*e870*/  ISETP.GE.AND P3, PT, R37, UR4, PT ;  /* 0x0000000425007c0c */ /* 0x000fe2000bf66270 */
[----:B------:R-:W1:Y:S01]  /*e880*/  LDCU UR4, c[0x0][0x39c] ;  /* 0x00007380ff0477ac */ /* 0x000e620008000800 */
[C---:B------:R-:W-:Y:S01]  /*e890*/  IADD3 R36, P6, PT, R38.reuse, R24, RZ ;  /* 0x0000001826247210 */ /* 0x040fe20007fde0ff */
[----:B--2---:R-:W-:Y:S01]  /*e8a0*/  VIADD R39, R38, UR24 ;  /* 0x0000001826277c36 */ /* 0x004fe20008000000 */
[----:B------:R-:W-:-:S03]  /*e8b0*/  PRMT R43, R28, 0x7771, RZ ;  /* 0x000077711c2b7816 */ /* 0x000fc600000000ff */
[----:B------:R-:W-:Y:S01]  /*e8c0*/  IMAD.X R37, R40, 0x1, R2, P6 ;  /* 0x0000000128257824 */ /* 0x000fe200030e0602 */
[----:B---3--:R-:W-:Y:S01]  /*e8d0*/  PRMT R41, R28, 0x7772, RZ ;  /* 0x000077721c297816 */ /* 0x008fe200000000ff */
[----:B------:R2:W-:Y:S01]  /*e8e0*/  @P4 STG.E.U8 desc[UR40][R34.64], R43 ;  /* 0x0000002b22004986 */ /* 0x0005e2000c101128 */
[----:B0-----:R-:W-:Y:S01]  /*e8f0*/  ISETP.LT.AND P4, PT, R168, UR6, !P0 ;  /* 0x00000006a8007c0c */ /* 0x001fe2000c781270 */
[----:B------:R-:W-:Y:S01]  /*e900*/  VIADD R33, R164, 0xc ;  /* 0x0000000ca4217836 */ /* 0x000fe20000000000 */
[----:B------:R-:W-:Y:S01]  /*e910*/  IADD3 R26, P0, PT, R38, R3, RZ ;  /* 0x00000003261a7210 */ /* 0x000fe20007f1e0ff */
[----:B------:R0:W-:Y:S01]  /*e920*/  @P5 STG.E.U8 desc[UR40][R36.64], R41 ;  /* 0x0000002924005986 */ /* 0x0001e2000c101128 */
[----:B------:R-:W-:Y:S01]  /*e930*/  ISETP.LT.AND P5, PT, R167, UR10, !P2 ;  /* 0x0000000aa7007c0c */ /* 0x000fe2000d7a1270 */
[----:B------:R-:W3:Y:S01]  /*e940*/  LDCU UR10, c[0x0][0x398] ;  /* 0x00007300ff0a77ac */ /* 0x000ee20008000800 */
[----:B------:R-:W-:Y:S01]  /*e950*/  SHF.R.S32.HI R38, RZ, 0x1f, R39 ;  /* 0x0000001fff267819 */ /* 0x000fe20000011427 */
[----:B------:R-:W-:Y:S01]  /*e960*/  IMAD.X R27, R40, 0x1, R25, P0 ;  /* 0x00000001281b7824 */ /* 0x000fe200000e0619 */
[----:B------:R-:W-:Y:S01]  /*e970*/  IADD3 R32, P6, PT, R39, R24, RZ ;  /* 0x0000001827207210 */ /* 0x000fe20007fde0ff */
[----:B------:R-:W3:Y:S01]  /*e980*/  LDCU UR6, c[0x0][0x39c] ;  /* 0x00007380ff0677ac */ /* 0x000ee20008000800 */
[----:B-1----:R-:W-:-:S02]  /*e990*/  ISETP.GE.AND P0, PT, R33, UR4, PT ;  /* 0x0000000421007c0c */ /* 0x002fc4000bf06270 */
[----:B--2---:R-:W-:Y:S01]  /*e9a0*/  PRMT R43, R28, 0x7773, RZ ;  /* 0x000077731c2b7816 */ /* 0x004fe200000000ff */
[----:B------:R-:W-:Y:S01]  /*e9b0*/  IMAD.X R33, R38, 0x1, R2, P6 ;  /* 0x0000000126217824 */ /* 0x000fe200030e0602 */
[----:B------:R-:W1:Y:S01]  /*e9c0*/  LDCU UR4, c[0x0][0x39c] ;  /* 0x00007380ff0477ac */ /* 0x000e620008000800 */
[----:B0-----:R-:W-:Y:S01]  /*e9d0*/  PRMT R41, R29, 0x7770, RZ ;  /* 0x000077701d297816 */ /* 0x001fe200000000ff */
[C---:B------:R-:W-:Y:S01]  /*e9e0*/  VIADD R28, R39.reuse, UR24 ;  /* 0x00000018271c7c36 */ /* 0x040fe20008000000 */
        /* <DEDUP_REMOVED lines=9> */
[----:B------:R-:W-:-:S02]  /*ea80*/  IADD3 R36, P6, PT, R28, R24, RZ ;  /* 0x000000181c247210 */ /* 0x000fc40007fde0ff */
[----:B------:R-:W-:-:S03]  /*ea90*/  PRMT R39, R29, 0x7771, RZ ;  /* 0x000077711d277816 */ /* 0x000fc600000000ff */
[----:B------:R-:W-:Y:S01]  /*eaa0*/  IMAD.X R37, R40, 0x1, R2, P6 ;  /* 0x0000000128257824 */ /* 0x000fe200030e0602 */
[----:B-1----:R-:W-:Y:S01]  /*eab0*/  ISETP.GE.AND P2, PT, R42, UR4, PT ;  /* 0x000000042a007c0c */ /* 0x002fe2000bf46270 */
[----:B------:R1:W-:Y:S01]  /*eac0*/  @P4 STG.E.U8 desc[UR40][R34.64], R39 ;  /* 0x0000002722004986 */ /* 0x0003e2000c101128 */
[----:B--2---:R-:W-:Y:S01]  /*ead0*/  PRMT R33, R29, 0x7772, RZ ;  /* 0x000077721d217816 */ /* 0x004fe200000000ff */
[----:B------:R-:W-:Y:S01]  /*eae0*/  VIADD R32, R28, UR24 ;  /* 0x000000181c207c36 */ /* 0x000fe20008000000 */
[----:B---3--:R-:W-:Y:S01]  /*eaf0*/  ISETP.LT.AND P4, PT, R168, UR10, !P3 ;  /* 0x0000000aa8007c0c */ /* 0x008fe2000df81270 */
[----:B------:R-:W2:Y:S01]  /*eb00*/  LDCU UR4, c[0x0][0x39c] ;  /* 0x00007380ff0477ac */ /* 0x000ea20008000800 */
[-C--:B------:R-:W-:Y:S01]  /*eb10*/  IADD3 R26, P3, PT, R28, R3.reuse, RZ ;  /* 0x000000031c1a7210 */ /* 0x080fe20007f7e0ff */
[----:B------:R3:W-:Y:S01]  /*eb20*/  @P5 STG.E.U8 desc[UR40][R36.64], R33 ;  /* 0x0000002124005986 */ /* 0x0007e2000c101128 */
[----:B0-----:R-:W-:Y:S01]  /*eb30*/  ISETP.LT.AND P5, PT, R167, UR8, !P0 ;  /* 0x00000008a7007c0c */ /* 0x001fe2000c7a1270 */
[----:B------:R-:W0:Y:S01]  /*eb40*/  LDCU UR8, c[0x0][0x398] ;  /* 0x00007300ff0877ac */ /* 0x000e220008000800 */
[----:B------:R-:W-:Y:S01]  /*eb50*/  VIADD R41, R164, 0xe ;  /* 0x0000000ea4297836 */ /* 0x000fe20000000000 */
[----:B------:R-:W-:Y:S01]  /*eb60*/  SHF.R.S32.HI R38, RZ, 0x1f, R32 ;  /* 0x0000001fff267819 */ /* 0x000fe20000011420 */
[--C-:B------:R-:W-:Y:S01]  /*eb70*/  IMAD.X R27, R40, 0x1, R25.reuse, P3 ;  /* 0x00000001281b7824 */ /* 0x100fe200018e0619 */
[----:B------:R-:W-:Y:S01]  /*eb80*/  IADD3 R28, P6, PT, R32, R24, RZ ;  /* 0x00000018201c7210 */ /* 0x000fe20007fde0ff */
[----:B------:R-:W2:Y:S01]  /*eb90*/  LDCU UR10, c[0x0][0x398] ;  /* 0x00007300ff0a77ac */ /* 0x000ea20008000800 */
[----:B-1----:R-:W-:Y:S01]  /*eba0*/  PRMT R39, R29, 0x7773, RZ ;  /* 0x000077731d277816 */ /* 0x002fe200000000ff */
[----:B------:R-:W-:Y:S01]  /*ebb0*/  VIADD R35, R164, 0xf ;  /* 0x0000000fa4237836 */ /* 0x000fe20000000000 */
[----:B------:R-:W-:Y:S01]  /*ebc0*/  ISETP.GE.AND P3, PT, R41, UR6, PT ;  /* 0x0000000629007c0c */ /* 0x000fe2000bf66270 */
[----:B------:R-:W1:Y:S01]  /*ebd0*/  LDCU UR6, c[0x0][0x398] ;  /* 0x00007300ff0677ac */ /* 0x000e620008000800 */
[----:B------:R-:W-:Y:S01]  /*ebe0*/  IMAD.X R29, R38, 0x1, R2, P6 ;  /* 0x00000001261d7824 */ /* 0x000fe200030e0602 */
[----:B---3--:R-:W-:Y:S01]  /*ebf0*/  PRMT R37, R30, 0x7770, RZ ;  /* 0x000077701e257816 */ /* 0x008fe200000000ff */
[----:B------:R3:W-:Y:S01]  /*ec00*/  @P4 STG.E.U8 desc[UR40][R26.64], R39 ;  /* 0x000000271a004986 */ /* 0x0007e2000c101128 */
[----:B----4-:R-:W-:Y:S01]  /*ec10*/  ISETP.LT.AND P4, PT, R168, UR12, !P0 ;  /* 0x0000000ca8007c0c */ /* 0x010fe2000c781270 */
[C---:B------:R-:W-:Y:S01]  /*ec20*/  VIADD R36, R32.reuse, UR24 ;  /* 0x0000001820247c36 */ /* 0x040fe20008000000 */
[----:B------:R-:W-:Y:S01]  /*ec30*/  IADD3 R32, P0, PT, R32, R3, RZ ;  /* 0x0000000320207210 */ /* 0x000fe20007f1e0ff */
[----:B------:R4:W-:Y:S01]  /*ec40*/  @P5 STG.E.U8 desc[UR40][R28.64], R37 ;  /* 0x000000251c005986 */ /* 0x0009e2000c101128 */
[----:B------:R-:W-:Y:S01]  /*ec50*/  PRMT R41, R30, 0x7771, RZ ;  /* 0x000077711e297816 */ /* 0x000fe200000000ff */
[----:B------:R-:W4:Y:S01]  /*ec60*/  LDCU UR12, c[0x0][0x398] ;  /* 0x00007300ff0c77ac */ /* 0x000f220008000800 */
[----:B0-----:R-:W-:Y:S01]  /*ec70*/  ISETP.LT.AND P5, PT, R167, UR8, !P2 ;  /* 0x00000008a7007c0c */ /* 0x001fe2000d7a1270 */
[----:B------:R-:W-:Y:S01]  /*ec80*/  IMAD.X R33, R38, 0x1, R25, P0 ;  /* 0x0000000126217824 */ /* 0x000fe200000e0619 */
[----:B--2---:R-:W-:Y:S01]  /*ec90*/  ISETP.GE.AND P0, PT, R35, UR4, PT ;  /* 0x0000000423007c0c */ /* 0x004fe2000bf06270 */
[----:B------:R-:W0:Y:S01]  /*eca0*/  LDCU UR4, c[0x0][0x39c] ;  /* 0x00007380ff0477ac */ /* 0x000e220008000800 */
[----:B------:R-:W-:-:S02]  /*ecb0*/  SHF.R.S32.HI R40, RZ, 0x1f, R36 ;  /* 0x0000001fff287819 */ /* 0x000fc40000011424 */
[-C--:B------:R-:W-:Y:S01]  /*ecc0*/  IADD3 R34, P6, PT, R36, R24.reuse, RZ ;  /* 0x0000001824227210 */ /* 0x080fe20007fde0ff */
[----:B------:R-:W2:Y:S01]  /*ecd0*/  LDCU UR8, c[0x0][0x398] ;  /* 0x00007300ff0877ac */ /* 0x000ea20008000800 */
[----:B---3--:R-:W-:Y:S01]  /*ece0*/  PRMT R39, R30, 0x7772, RZ ;  /* 0x000077721e277816 */ /* 0x008fe200000000ff */
[----:B------:R3:W-:Y:S01]  /*ecf0*/  @P4 STG.E.U8 desc[UR40][R32.64], R41 ;  /* 0x0000002920004986 */ /* 0x0007e2000c101128 */
[----:B-1----:R-:W-:Y:S01]  /*ed00*/  ISETP.LT.AND P4, PT, R168, UR6, !P2 ;  /* 0x00000006a8007c0c */ /* 0x002fe2000d781270 */
[--C-:B------:R-:W-:Y:S01]  /*ed10*/  IMAD.X R35, R40, 0x1, R2.reuse, P6 ;  /* 0x0000000128237824 */ /* 0x100fe200030e0602 */
[CC--:B------:R-:W-:Y:S01]  /*ed20*/  IADD3 R26, P2, PT, R36.reuse, R3.reuse, RZ ;  /* 0x00000003241a7210 */ /* 0x0c0fe20007f5e0ff */
[----:B----4-:R-:W-:Y:S01]  /*ed30*/  VIADD R37, R36, UR24 ;  /* 0x0000001824257c36 */ /* 0x010fe20008000000 */
[----:B------:R-:W1:Y:S01]  /*ed40*/  LDCU UR6, c[0x0][0x39c] ;  /* 0x00007380ff0677ac */ /* 0x000e620008000800 */
[----:B------:R-:W-:Y:S01]  /*ed50*/  VIADD R29, R164, 0x10 ;  /* 0x00000010a41d7836 */ /* 0x000fe20000000000 */
[----:B------:R4:W-:Y:S01]  /*ed60*/  @P5 STG.E.U8 desc[UR40][R34.64], R39 ;  /* 0x0000002722005986 */ /* 0x0009e2000c101128 */
[----:B------:R-:W-:Y:S01]  /*ed70*/  ISETP.LT.AND P5, PT, R167, UR10, !P3 ;  /* 0x0000000aa7007c0c */ /* 0x000fe2000dfa1270 */
[----:B------:R-:W-:Y:S01]  /*ed80*/  IMAD.X R27, R40, 0x1, R25, P2 ;  /* 0x00000001281b7824 */ /* 0x000fe200010e0619 */
[----:B------:R-:W-:Y:S01]  /*ed90*/  SHF.R.S32.HI R36, RZ, 0x1f, R37 ;  /* 0x0000001fff247819 */ /* 0x000fe20000011425 */
[----:B------:R-:W1:Y:S01]  /*eda0*/  LDCU UR10, c[0x0][0x398] ;  /* 0x00007300ff0a77ac */ /* 0x000e620008000800 */
[CC--:B------:R-:W-:Y:S01]  /*edb0*/  IADD3 R28, P6, PT, R37.reuse, R24.reuse, RZ ;  /* 0x00000018251c7210 */ /* 0x0c0fe20007fde0ff */
[----:B------:R-:W-:Y:S01]  /*edc0*/  VIADD R40, R164, 0x11 ;  /* 0x00000011a4287836 */ /* 0x000fe20000000000 */
[----:B---3--:R-:W-:Y:S01]  /*edd0*/  PRMT R41, R30, 0x7773, RZ ;  /* 0x000077731e297816 */ /* 0x008fe200000000ff */
[----:B------:R-:W-:Y:S01]  /*ede0*/  VIADD R30, R37, UR24 ;  /* 0x00000018251e7c36 */ /* 0x000fe20008000000 */
[----:B0-----:R-:W-:Y:S01]  /*edf0*/  ISETP.GE.AND P2, PT, R29, UR4, PT ;  /* 0x000000041d007c0c */ /* 0x001fe2000bf46270 */
[----:B------:R-:W-:Y:S01]  /*ee00*/  IMAD.X R29, R36, 0x1, R2, P6 ;  /* 0x00000001241d7824 */ /* 0x000fe200030e0602 */
[----:B------:R-:W0:Y:S01]  /*ee10*/  LDCU UR4, c[0x0][0x39c] ;  /* 0x00007380ff0477ac */ /* 0x000e220008000800 */
[----:B----4-:R-:W-:Y:S01]  /*ee20*/  PRMT R39, R31, 0x7770, RZ ;  /* 0x000077701f277816 */ /* 0x010fe200000000ff */
[----:B------:R-:W-:Y:S01]  /*ee30*/  @P4 STG.E.U8 desc[UR40][R26.64], R41 ;  /* 0x000000291a004986 */ /* 0x000fe2000c101128 */
[----:B--2---:R-:W-:Y:S01]  /*ee40*/  ISETP.LT.AND P4, PT, R168, UR8, !P3 ;  /* 0x00000008a8007c0c */ /* 0x004fe2000df81270 */
[----:B------:R-:W2:Y:S01]  /*ee50*/  LDCU UR8, c[0x0][0x398] ;  /* 0x00007300ff0877ac */ /* 0x000ea20008000800 */
        /* <DEDUP_REMOVED lines=8> */
[----:B------:R-:W-:-:S03]  /*eee0*/  PRMT R37, R31, 0x7772, RZ ;  /* 0x000077721f257816 */ /* 0x000fc600000000ff */
[----:B------:R-:W-:Y:S01]  /*eef0*/  IMAD.X R35, R38, 0x1, R2, P6 ;  /* 0x0000000126237824 */ /* 0x000fe200030e0602 */
[----:B---3--:R-:W-:Y:S02]  /*ef00*/  PRMT R29, R31, 0x7771, RZ ;  /* 0x000077711f1d7816 */ /* 0x008fe400000000ff */
[----:B0-----:R-:W-:Y:S01]  /*ef10*/  ISETP.GE.AND P3, PT, R40, UR4, PT ;  /* 0x0000000428007c0c */ /* 0x001fe2000bf66270 */
[----:B------:R-:W0:Y:S01]  /*ef20*/  LDCU UR4, c[0x0][0x39c] ;  /* 0x00007380ff0477ac */ /* 0x000e220008000800 */
[----:B------:R-:W-:Y:S01]  /*ef30*/  VIADD R40, R164, 0x12 ;  /* 0x00000012a4287836 */ /* 0x000fe20000000000 */
[----:B------:R3:W-:Y:S01]  /*ef40*/  @P4 STG.E.U8 desc[UR40][R32.64], R29 ;  /* 0x0000001d20004986 */ /* 0x0007e2000c101128 */
[----:B-1----:R-:W-:Y:S01]  /*ef50*/  ISETP.LT.AND P4, PT, R168, UR10, !P0 ;  /* 0x0000000aa8007c0c */ /* 0x002fe2000c781270 */
[----:B------:R-:W1:Y:S01]  /*ef60*/  LDCU UR10, c[0x0][0x398] ;  /* 0x00007300ff0a77ac */ /* 0x000e620008000800 */
[----:B------:R-:W-:Y:S01]  /*ef70*/  IADD3 R26, P0, PT, R30, R3, RZ ;  /* 0x000000031e1a7210 */ /* 0x000fe20007f1e0ff */
[----:B------:R0:W-:Y:S01]  /*ef80*/  @P5 STG.E.U8 desc[UR40][R34.64], R37 ;  /* 0x0000002522005986 */ /* 0x0001e2000c101128 */
[----:B--2---:R-:W-:Y:S01]  /*ef90*/  ISETP.LT.AND P5, PT, R167, UR8, !P2 ;  /* 0x00000008a7007c0c */ /* 0x004fe2000d7a1270 */
[----:B------:R-:W2:Y:S01]  /*efa0*/  LDCU UR8, c[0x0][0x398] ;  /* 0x00007300ff0877ac */ /* 0x000ea20008000800 */
[----:B------:R-:W-:Y:S01]  /*efb0*/  SHF.R.S32.HI R39, RZ, 0x1f, R36 ;  /* 0x0000001fff277819 */ /* 0x000fe20000011424 */
[----:B------:R-:W-:Y:S01]  /*efc0*/  IMAD.X R27, R38, 0x1, R25, P0 ;  /* 0x00000001261b7824 */ /* 0x000fe200000e0619 */
[----:B------:R-:W-:Y:S01]  /*efd0*/  IADD3 R28, P6, PT, R36, R24, RZ ;  /* 0x00000018241c7210 */ /* 0x000fe20007fde0ff */
[----:B------:R-:W-:Y:S01]  /*efe0*/  VIADD R38, R164, 0x15 ;  /* 0x00000015a4267836 */ /* 0x000fe20000000000 */
[----:B------:R-:W-:Y:S01]  /*eff0*/  ISETP.GE.AND P0, PT, R40, UR6, PT ;  /* 0x0000000628007c0c */ /* 0x000fe2000bf06270 */
[----:B------:R-:W1:Y:S01]  /*f000*/  LDCU UR6, c[0x0][0x398] ;  /* 0x00007300ff0677ac */ /* 0x000e620008000800 */
[----:B---3--:R-:W-:-:S02]  /*f010*/  VIADD R33, R164, 0x13 ;  /* 0x00000013a4217836 */ /* 0x008fc40000000000 */
[----:B------:R-:W-:Y:S01]  /*f020*/  IMAD.X R29, R39, 0x1, R2, P6 ;  /* 0x00000001271d7824 */ /* 0x000fe200030e0602 */
[----:B0-----:R-:W-:Y:S01]  /*f030*/  PRMT R35, R31, 0x7773, RZ ;  /* 0x000077731f237816 */ /* 0x001fe200000000ff */
[----:B------:R-:W-:Y:S01]  /*f040*/  VIADD R34, R36, UR24 ;  /* 0x0000001824227c36 */ /* 0x000fe20008000000 */
[----:B------:R-:W-:-:S03]  /*f050*/  PRMT R37, R20, 0x7770, RZ ;  /* 0x0000777014257816 */ /* 0x000fc600000000ff */
[----:B------:R0:W-:Y:S01]  /*f060*/  @P4 STG.E.U8 desc[UR40][R26.64], R35 ;  /* 0x000000231a004986 */ /* 0x0001e2000c101128 */
[----:B----4-:R-:W-:Y:S01]  /*f070*/  ISETP.LT.AND P4, PT, R168, UR12, !P2 ;  /* 0x0000000ca8007c0c */ /* 0x010fe2000d781270 */
[----:B------:R-:W3:Y:S01]  /*f080*/  LDCU UR12, c[0x0][0x398] ;  /* 0x00007300ff0c77ac */ /* 0x000ee20008000800 */
[----:B------:R-:W-:Y:S01]  /*f090*/  IADD3 R30, P2, PT, R36, R3, RZ ;  /* 0x00000003241e7210 */ /* 0x000fe20007f5e0ff */
[----:B------:R4:W-:Y:S01]  /*f0a0*/  @P5 STG.E.U8 desc[UR40][R28.64], R37 ;  /* 0x000000251c005986 */ /* 0x0009e2000c101128 */
[----:B--2---:R-:W-:Y:S01]  /*f0b0*/  ISETP.LT.AND P5, PT, R167, UR8, !P3 ;  /* 0x00000008a7007c0c */ /* 0x004fe2000dfa1270 */
[----:B------:R-:W2:Y:S01]  /*f0c0*/  LDCU UR8, c[0x0][0x398] ;  /* 0x00007300ff0877ac */ /* 0x000ea20008000800 */
[----:B------:R-:W-:Y:S01]  /*f0d0*/  SHF.R.S32.HI R36, RZ, 0x1f, R34 ;  /* 0x0000001fff247819 */ /* 0x000fe20000011422 */
[----:B------:R-:W-:Y:S01]  /*f0e0*/  IMAD.X R31, R39, 0x1, R25, P2 ;  /* 0x00000001271f7824 */ /* 0x000fe200010e0619 */
[----:B------:R-:W-:Y:S01]  /*f0f0*/  ISETP.GE.AND P2, PT, R33, UR4, PT ;  /* 0x0000000421007c0c */ /* 0x000fe2000bf46270 */
[----:B------:R-:W2:Y:S01]  /*f100*/  LDCU UR4, c[0x0][0x39c] ;  /* 0x00007380ff0477ac */ /* 0x000ea20008000800 */
[C---:B------:R-:W-:Y:S01]  /*f110*/  IADD3 R32, P6, PT, R34.reuse, R24, RZ ;  /* 0x0000001822207210 */ /* 0x040fe20007fde0ff */
[----:B0-----:R-:W-:Y:S01]  /*f120*/  VIADD R35, R34, UR24 ;  /* 0x0000001822237c36 */ /* 0x001fe20008000000 */
[----:B------:R-:W-:-:S03]  /*f130*/  PRMT R39, R20, 0x7771, RZ ;  /* 0x0000777114277816 */ /* 0x000fc600000000ff */
[----:B------:R-:W-:Y:S01]  /*f140*/  IMAD.X R33, R36, 0x1, R2, P6 ;  /* 0x0000000124217824 */ /* 0x000fe200030e0602 */
[----:B----4-:R-:W-:Y:S01]  /*f150*/  PRMT R37, R20, 0x7772, RZ ;  /* 0x0000777214257816 */ /* 0x010fe200000000ff */
[----:B------:R0:W-:Y:S01]  /*f160*/  @P4 STG.E.U8 desc[UR40][R30.64], R39 ;  /* 0x000000271e004986 */ /* 0x0001e2000c101128 */
[----:B-1----:R-:W-:Y:S01]  /*f170*/  ISETP.LT.AND P4, PT, R168, UR6, !P3 ;  /* 0x00000006a8007c0c */ /* 0x002fe2000df81270 */
[----:B------:R-:W-:Y:S01]  /*f180*/  VIADD R29, R164, 0x14 ;  /* 0x00000014a41d7836 */ /* 0x000fe20000000000 */
[----:B------:R-:W-:Y:S01]  /*f190*/  IADD3 R26, P3, PT, R34, R3, RZ ;  /* 0x00000003221a7210 */ /* 0x000fe20007f7e0ff */
[----:B------:R1:W-:Y:S01]  /*f1a0*/  @P5 STG.E.U8 desc[UR40][R32.64], R37 ;  /* 0x0000002520005986 */ /* 0x0003e2000c101128 */
[----:B------:R-:W-:Y:S01]  /*f1b0*/  ISETP.LT.AND P5, PT, R167, UR10, !P0 ;  /* 0x0000000aa7007c0c */ /* 0x000fe2000c7a1270 */
[----:B------:R-:W4:Y:S01]  /*f1c0*/  LDCU UR10, c[0x0][0x398] ;  /* 0x00007300ff0a77ac */ /* 0x000f220008000800 */
[----:B------:R-:W-:Y:S01]  /*f1d0*/  SHF.R.S32.HI R34, RZ, 0x1f, R35 ;  /* 0x0000001fff227819 */ /* 0x000fe20000011423 */
[----:B------:R-:W-:Y:S01]  /*f1e0*/  IMAD.X R27, R36, 0x1, R25, P3 ;  /* 0x00000001241b7824 */ /* 0x000fe200018e0619 */
[----:B------:R-:W-:Y:S01]  /*f1f0*/  IADD3 R28, P6, PT, R35, R24, RZ ;  /* 0x00000018231c7210 */ /* 0x000fe20007fde0ff */
[----:B------:R-:W4:Y:S01]  /*f200*/  LDCU UR6, c[0x0][0x39c] ;  /* 0x00007380ff0677ac */ /* 0x000f220008000800 */
[----:B--2---:R-:W-:-:S02]  /*f210*/  ISETP.GE.AND P3, PT, R29, UR4, PT ;  /* 0x000000041d007c0c */ /* 0x004fc4000bf66270 */
[----:B0-----:R-:W-:Y:S01]  /*f220*/  PRMT R39, R20, 0x7773, RZ ;  /* 0x0000777314277816 */ /* 0x001fe200000000ff */
[----:B------:R-:W-:Y:S01]  /*f230*/  IMAD.X R29, R34, 0x1, R2, P6 ;  /* 0x00000001221d7824 */ /* 0x000fe200030e0602 */
[----:B------:R-:W0:Y:S01]  /*f240*/  LDCU UR4, c[0x0][0x39c] ;  /* 0x00007380ff0477ac */ /* 0x000e220008000800 */
[----:B-1----:R-:W-:Y:S01]  /*f250*/  PRMT R37, R21, 0x7770, RZ ;  /* 0x0000777015257816 */ /* 0x002fe200000000ff */
[C---:B------:R-:W-:Y:S01]  /*f260*/  VIADD R20, R35.reuse, UR24 ;  /* 0x0000001823147c36 */ /* 0x040fe20008000000 */
[----:B------:R-:W-:Y:S01]  /*f270*/  @P4 STG.E.U8 desc[UR40][R26.64], R39 ;  /* 0x000000271a004986 */ /* 0x000fe2000c101128 */
[----:B------:R-:W-:Y:S01]  /*f280*/  ISETP.LT.AND P4, PT, R168, UR8, !P0 ;  /* 0x00000008a8007c0c */ /* 0x000fe2000c781270 */
[----:B------:R-:W1:Y:S01]  /*f290*/  LDCU UR8, c[0x0][0x398] ;  /* 0x00007300ff0877ac */ /* 0x000e620008000800 */
[----:B------:R-:W-:Y:S01]  /*f2a0*/  IADD3 R30, P0, PT, R35, R3, RZ ;  /* 0x00000003231e7210 */ /* 0x000fe20007f1e0ff */
[----:B------:R2:W-:Y:S01]  /*f2b0*/  @P5 STG.E.U8 desc[UR40][R28.64], R37 ;  /* 0x000000251c005986 */ /* 0x0005e2000c101128 */
[----:B---3--:R-:W-:Y:S01]  /*f2c0*/  ISETP.LT.AND P5, PT, R167, UR12, !P2 ;  /* 0x0000000ca7007c0c */ /* 0x008fe2000d7a1270 */
[----:B------:R-:W3:Y:S01]  /*f2d0*/  LDCU UR12, c[0x0][0x398] ;  /* 0x00007300ff0c77ac */ /* 0x000ee20008000800 */
[----:B------:R-:W-:Y:S01]  /*f2e0*/  SHF.R.S32.HI R36, RZ, 0x1f, R20 ;  /* 0x0000001fff247819 */ /* 0x000fe20000011414 */
[----:B------:R-:W-:Y:S01]  /*f2f0*/  IMAD.X R31, R34, 0x1, R25, P0 ;  /* 0x00000001221f7824 */ /* 0x000fe200000e0619 */
[----:B------:R-:W-:-:S02]  /*f300*/  IADD3 R32, P6, PT, R20, R24, RZ ;  /* 0x0000001814207210 */ /* 0x000fc40007fde0ff */
[----:B------:R-:W-:-:S03]  /*f310*/  PRMT R35, R21, 0x7771, RZ ;  /* 0x0000777115237816 */ /* 0x000fc600000000ff */
[----:B------:R-:W-:Y:S01]  /*f320*/  IMAD.X R33, R36, 0x1, R2, P6 ;  /* 0x0000000124217824 */ /* 0x000fe200030e0602 */
[----:B0-----:R-:W-:Y:S01]  /*f330*/  ISETP.GE.AND P0, PT, R38, UR4, PT ;  /* 0x0000000426007c0c */ /* 0x001fe2000bf06270 */
[----:B------:R0:W-:Y:S01]  /*f340*/  @P4 STG.E.U8 desc[UR40][R30.64], R35 ;  /* 0x000000231e004986 */ /* 0x0001e2000c101128 */
[----:B--2---:R-:W-:Y:S01]  /*f350*/  PRMT R29, R21, 0x7772, RZ ;  /* 0x00007772151d7816 */ /* 0x004fe200000000ff */
[----:B------:R-:W-:Y:S01]  /*f360*/  VIADD R28, R20, UR24 ;  /* 0x00000018141c7c36 */ /* 0x000fe20008000000 */
[----:B----4-:R-:W-:Y:S01]  /*f370*/  ISETP.LT.AND P4, PT, R168, UR10, !P2 ;  /* 0x0000000aa8007c0c */ /* 0x010fe2000d781270 */
[----:B------:R-:W2:Y:S01]  /*f380*/  LDCU UR4, c[0x0][0x39c] ;  /* 0x00007380ff0477ac */ /* 0x000ea20008000800 */
[-C--:B------:R-:W-:Y:S01]  /*f390*/  IADD3 R26, P2, PT, R20, R3.reuse, RZ ;  /* 0x00000003141a7210 */ /* 0x080fe20007f5e0ff */
[----:B------:R4:W-:Y:S01]  /*f3a0*/  @P5 STG.E.U8 desc[UR40][R32.64], R29 ;  /* 0x0000001d20005986 */ /* 0x0009e2000c101128 */
[----:B-1----:R-:W-:Y:S01]  /*f3b0*/  ISETP.LT.AND P5, PT, R167, UR8, !P3 ;  /* 0x00000008a7007c0c */ /* 0x002fe2000dfa1270 */
[----:B------:R-:W1:Y:S01]  /*f3c0*/  LDCU UR8, c[0x0][0x398] ;  /* 0x00007300ff0877ac */ /* 0x000e620008000800 */
[----:B------:R-:W-:Y:S01]  /*f3d0*/  VIADD R37, R164, 0x16 ;  /* 0x00000016a4257836 */ /* 0x000fe20000000000 */
[----:B------:R-:W-:Y:S01]  /*f3e0*/  SHF.R.S32.HI R34, RZ, 0x1f, R28 ;  /* 0x0000001fff227819 */ /* 0x000fe2000001141c */
[--C-:B------:R-:W-:Y:S01]  /*f3f0*/  IMAD.X R27, R36, 0x1, R25.reuse, P2 ;  /* 0x00000001241b7824 */ /* 0x100fe200010e0619 */
[-C--:B------:R-:W-:Y:S01]  /*f400*/  IADD3 R20, P6, PT, R28, R24.reuse, RZ ;  /* 0x000000181c147210 */ /* 0x080fe20007fde0ff */
[----:B------:R-:W2:Y:S01]  /*f410*/  LDCU UR10, c[0x0][0x398] ;  /* 0x00007300ff0a77ac */ /* 0x000ea20008000800 */
[----:B0-----:R-:W-:Y:S01]  /*f420*/  PRMT R35, R21, 0x7773, RZ ;  /* 0x0000777315237816 */ /* 0x001fe200000000ff */
[----:B------:R-:W-:Y:S01]  /*f430*/  VIADD R31, R164, 0x17 ;  /* 0x00000017a41f7836 */ /* 0x000fe20000000000 */
[----:B------:R-:W-:Y:S01]  /*f440*/  ISETP.GE.AND P2, PT, R37, UR6, PT ;  /* 0x0000000625007c0c */ /* 0x000fe2000bf46270 */
[----:B------:R-:W0:Y:S01]  /*f450*/  LDCU UR6, c[0x0][0x398] ;  /* 0x00007300ff0677ac */ /* 0x000e220008000800 */
[----:B------:R-:W-:Y:S01]  /*f460*/  IMAD.X R21, R34, 0x1, R2, P6 ;  /* 0x0000000122157824 */ /* 0x000fe200030e0602 */
[----:B----4-:R-:W-:Y:S01]  /*f470*/  PRMT R33, R22, 0x7770, RZ ;  /* 0x0000777016217816 */ /* 0x010fe200000000ff */
[----:B------:R4:W-:Y:S01]  /*f480*/  @P4 STG.E.U8 desc[UR40][R26.64], R35 ;  /* 0x000000231a004986 */ /* 0x0009e2000c101128 */
[----:B---3--:R-:W-:Y:S01]  /*f490*/  ISETP.LT.AND P4, PT, R168, UR12, !P3 ;  /* 0x0000000ca8007c0c */ /* 0x008fe2000df81270 */
[C---:B------:R-:W-:Y:S01]  /*f4a0*/  VIADD R32, R28.reuse, UR24 ;  /* 0x000000181c207c36 */ /* 0x040fe20008000000 */
[-C--:B------:R-:W-:Y:S01]  /*f4b0*/  IADD3 R28, P3, PT, R28, R3.reuse, RZ ;  /* 0x000000031c1c7210 */ /* 0x080fe20007f7e0ff */
[----:B------:R3:W-:Y:S01]  /*f4c0*/  @P5 STG.E.U8 desc[UR40][R20.64], R33 ;  /* 0x0000002114005986 */ /* 0x0007e2000c101128 */
[----:B------:R-:W-:Y:S01]  /*f4d0*/  PRMT R37, R22, 0x7771, RZ ;  /* 0x0000777116257816 */ /* 0x000fe200000000ff */
[----:B------:R-:W3:Y:S01]  /*f4e0*/  LDCU UR12, c[0x0][0x398] ;  /* 0x00007300ff0c77ac */ /* 0x000ee20008000800 */
[----:B-1----:R-:W-:Y:S01]  /*f4f0*/  ISETP.LT.AND P5, PT, R167, UR8, !P0 ;  /* 0x00000008a7007c0c */ /* 0x002fe2000c7a1270 */
[--C-:B------:R-:W-:Y:S01]  /*f500*/  IMAD.X R29, R34, 0x1, R25.reuse, P3 ;  /* 0x00000001221d7824 */ /* 0x100fe200018e0619 */
[----:B--2---:R-:W-:Y:S01]  /*f510*/  ISETP.GE.AND P3, PT, R31, UR4, PT ;  /* 0x000000041f007c0c */ /* 0x004fe2000bf66270 */
[----:B------:R-:W1:Y:S01]  /*f520*/  LDCU UR4, c[0x0][0x39c] ;  /* 0x00007380ff0477ac */ /* 0x000e620008000800 */
[----:B------:R-:W-:Y:S01]  /*f530*/  SHF.R.S32.HI R36, RZ, 0x1f, R32 ;  /* 0x0000001fff247819 */ /* 0x000fe20000011420 */
[----:B----4-:R-:W-:Y:S01]  /*f540*/  VIADD R27, R164, 0x18 ;  /* 0x00000018a41b7836 */ /* 0x010fe20000000000 */
[-C--:B------:R-:W-:Y:S01]  /*f550*/  IADD3 R30, P6, PT, R32, R24.reuse, RZ ;  /* 0x00000018201e7210 */ /* 0x080fe20007fde0ff */
[----:B------:R-:W2:Y:S01]  /*f560*/  LDCU UR8, c[0x0][0x398] ;  /* 0x00007300ff0877ac */ /* 0x000ea20008000800 */
[----:B------:R-:W-:Y:S01]  /*f570*/  PRMT R35, R22, 0x7772, RZ ;  /* 0x0000777216237816 */ /* 0x000fe200000000ff */
[----:B------:R4:W-:Y:S01]  /*f580*/  @P4 STG.E.U8 desc[UR40][R28.64], R37 ;  /* 0x000000251c004986 */ /* 0x0009e2000c101128 */
[----:B0-----:R-:W-:Y:S01]  /*f590*/  ISETP.LT.AND P4, PT, R168, UR6, !P0 ;  /* 0x00000006a8007c0c */ /* 0x001fe2000c781270 */
[--C-:B------:R-:W-:Y:S01]  /*f5a0*/  IMAD.X R31, R36, 0x1, R2.reuse, P6 ;  /* 0x00000001241f7824 */ /* 0x100fe200030e0602 */
[CC--:B---3--:R-:W-:Y:S01]  /*f5b0*/  IADD3 R20, P0, PT, R32.reuse, R3.reuse, RZ ;  /* 0x0000000320147210 */ /* 0x0c8fe20007f1e0ff */
[----:B------:R-:W-:Y:S01]  /*f5c0*/  VIADD R33, R32, UR24 ;  /* 0x0000001820217c36 */ /* 0x000fe20008000000 */
[----:B------:R-:W0:Y:S02]  /*f5d0*/  LDCU UR6, c[0x0][0x39c] ;  /* 0x00007380ff0677ac */ /* 0x000e240008000800 */
[----:B------:R3:W-:Y:S01]  /*f5e0*/  @P5 STG.E.U8 desc[UR40][R30.64], R35 ;  /* 0x000000231e005986 */ /* 0x0007e2000c101128 */
[----:B------:R-:W-:Y:S01]  /*f5f0*/  ISETP.LT.AND P5, PT, R167, UR10, !P2 ;  /* 0x0000000aa7007c0c */ /* 0x000fe2000d7a1270 */
[----:B------:R-:W-:Y:S01]  /*f600*/  IMAD.X R21, R36, 0x1, R25, P0 ;  /* 0x0000000124157824 */ /* 0x000fe200000e0619 */
[----:B------:R-:W-:Y:S01]  /*f610*/  SHF.R.S32.HI R32, RZ, 0x1f, R33 ;  /* 0x0000001fff207819 */ /* 0x000fe20000011421 */
[----:B------:R-:W0:Y:S01]  /*f620*/  LDCU UR10, c[0x0][0x398] ;  /* 0x00007300ff0a77ac */ /* 0x000e220008000800 */
[CC--:B------:R-:W-:Y:S01]  /*f630*/  IADD3 R26, P6, PT, R33.reuse, R24.reuse, RZ ;  /* 0x00000018211a7210 */ /* 0x0c0fe20007fde0ff */
[----:B------:R-:W-:Y:S01]  /*f640*/  VIADD R36, R164, 0x19 ;  /* 0x00000019a4247836 */ /* 0x000fe20000000000 */
[----:B----4-:R-:W-:Y:S01]  /*f650*/  PRMT R37, R22, 0x7773, RZ ;  /* 0x0000777316257816 */ /* 0x010fe200000000ff */
[----:B------:R-:W-:Y:S01]  /*f660*/  VIADD R22, R33, UR24 ;  /* 0x0000001821167c36 */ /* 0x000fe20008000000 */
[----:B-1----:R-:W-:Y:S01]  /*f670*/  ISETP.GE.AND P0, PT, R27, UR4, PT ;  /* 0x000000041b007c0c */ /* 0x002fe2000bf06270 */
[----:B------:R-:W-:Y:S01]  /*f680*/  IMAD.X R27, R32, 0x1, R2, P6 ;  /* 0x00000001201b7824 */ /* 0x000fe200030e0602 */
[----:B------:R-:W1:Y:S01]  /*f690*/  LDCU UR4, c[0x0][0x39c] ;  /* 0x00007380ff0477ac */ /* 0x000e620008000800 */
[----:B---3--:R-:W-:Y:S01]  /*f6a0*/  PRMT R35, R23, 0x7770, RZ ;  /* 0x0000777017237816 */ /* 0x008fe200000000ff */
        /* <DEDUP_REMOVED lines=12> */
[----:B---3--:R-:W-:Y:S01]  /*f770*/  PRMT R27, R23, 0x7772, RZ ;  /* 0x00007772171b7816 */ /* 0x008fe200000000ff */
[----:B------:R3:W-:Y:S01]  /*f780*/  @P4 STG.E.U8 desc[UR40][R28.64], R33 ;  /* 0x000000211c004986 */ /* 0x0007e2000c101128 */
[----:B0-----:R-:W-:Y:S01]  /*f790*/  ISETP.LT.AND P4, PT, R168, UR10, !P3 ;  /* 0x0000000aa8007c0c */ /* 0x001fe2000df81270 */
[----:B------:R-:W-:Y:S01]  /*f7a0*/  VIADD R26, R22, UR24 ;  /* 0x00000018161a7c36 */ /* 0x000fe20008000000 */
[----:B-1----:R-:W-:Y:S01]  /*f7b0*/  ISETP.GE.AND P2, PT, R36, UR4, PT ;  /* 0x0000000424007c0c */ /* 0x002fe2000bf46270 */
[----:B------:R0:W-:Y:S01]  /*f7c0*/  @P5 STG.E.U8 desc[UR40][R30.64], R27 ;  /* 0x0000001b1e005986 */ /* 0x0001e2000c101128 */
[----:B--2---:R-:W-:Y:S01]  /*f7d0*/  ISETP.LT.AND P5, PT, R167, UR8, !P0 ;  /* 0x00000008a7007c0c */ /* 0x004fe2000c7a1270 */
[----:B------:R-:W1:Y:S01]  /*f7e0*/  LDCU UR8, c[0x0][0x398] ;  /* 0x00007300ff0877ac */ /* 0x000e620008000800 */
[-C--:B------:R-:W-:Y:S01]  /*f7f0*/  IADD3 R20, P3, PT, R22, R3.reuse, RZ ;  /* 0x0000000316147210 */ /* 0x080fe20007f7e0ff */
[----:B------:R-:W-:Y:S01]  /*f800*/  VIADD R35, R164, 0x1a ;  /* 0x0000001aa4237836 */ /* 0x000fe20000000000 */
[----:B------:R-:W-:Y:S01]  /*f810*/  SHF.R.S32.HI R32, RZ, 0x1f, R26 ;  /* 0x0000001fff207819 */ /* 0x000fe2000001141a */
[----:B------:R-:W2:Y:S01]  /*f820*/  LDCU UR4, c[0x0][0x39c] ;  /* 0x00007380ff0477ac */ /* 0x000ea20008000800 */
[-C--:B------:R-:W-:Y:S01]  /*f830*/  IADD3 R22, P6, PT, R26, R24.reuse, RZ ;  /* 0x000000181a167210 */ /* 0x080fe20007fde0ff */
[--C-:B------:R-:W-:Y:S01]  /*f840*/  IMAD.X R21, R34, 0x1, R25.reuse, P3 ;  /* 0x0000000122157824 */ /* 0x100fe200018e0619 */
[----:B------:R-:W-:Y:S01]  /*f850*/  ISETP.GE.AND P3, PT, R35, UR6, PT ;  /* 0x0000000623007c0c */ /* 0x000fe2000bf66270 */
[----:B------:R-:W2:Y:S01]  /*f860*/  LDCU UR6, c[0x0][0x398] ;  /* 0x00007300ff0677ac */ /* 0x000ea20008000800 */
[----:B---3--:R-:W-:Y:S01]  /*f870*/  PRMT R33, R16, 0x7770, RZ ;  /* 0x0000777010217816 */ /* 0x008fe200000000ff */
[----:B0-----:R-:W-:Y:S01]  /*f880*/  VIADD R30, R26, UR24 ;  /* 0x000000181a1e7c36 */ /* 0x001fe20008000000 */
[----:B------:R-:W-:Y:S01]  /*f890*/  PRMT R31, R23, 0x7773, RZ ;  /* 0x00007773171f7816 */ /* 0x000fe200000000ff */
[----:B------:R-:W-:Y:S01]  /*f8a0*/  IMAD.X R23, R32, 0x1, R2, P6 ;  /* 0x0000000120177824 */ /* 0x000fe200030e0602 */
[----:B------:R-:W0:Y:S01]  /*f8b0*/  LDCU UR10, c[0x0][0x398] ;  /* 0x00007300ff0a77ac */ /* 0x000e220008000800 */
[----:B------:R-:W-:Y:S01]  /*f8c0*/  VIADD R29, R164, 0x1b ;  /* 0x0000001ba41d7836 */ /* 0x000fe20000000000 */
[----:B------:R-:W-:Y:S01]  /*f8d0*/  SHF.R.S32.HI R34, RZ, 0x1f, R30 ;  /* 0x0000001fff227819 */ /* 0x000fe2000001141e */
[----:B------:R3:W-:Y:S01]  /*f8e0*/  @P4 STG.E.U8 desc[UR40][R20.64], R31 ;  /* 0x0000001f14004986 */ /* 0x0007e2000c101128 */
[----:B----4-:R-:W-:Y:S01]  /*f8f0*/  ISETP.LT.AND P4, PT, R168, UR12, !P0 ;  /* 0x0000000ca8007c0c */ /* 0x010fe2000c781270 */
[----:B------:R-:W4:Y:S01]  /*f900*/  LDCU UR12, c[0x0][0x398] ;  /* 0x00007300ff0c77ac */ /* 0x000f220008000800 */
[----:B------:R-:W-:Y:S01]  /*f910*/  IADD3 R26, P0, PT, R26, R3, RZ ;  /* 0x000000031a1a7210 */ /* 0x000fe20007f1e0ff */
[----:B------:R0:W-:Y:S01]  /*f920*/  @P5 STG.E.U8 desc[UR40][R22.64], R33 ;  /* 0x0000002116005986 */ /* 0x0001e2000c101128 */
[----:B-1----:R-:W-:Y:S01]  /*f930*/  ISETP.LT.AND P5, PT, R167, UR8, !P2 ;  /* 0x00000008a7007c0c */ /* 0x002fe2000d7a1270 */
[----:B------:R-:W1:Y:S01]  /*f940*/  LDCU UR8, c[0x0][0x398] ;  /* 0x00007300ff0877ac */ /* 0x000e620008000800 */
[----:B------:R-:W-:Y:S01]  /*f950*/  IADD3 R28, P6, PT, R30, R24, RZ ;  /* 0x000000181e1c7210 */ /* 0x000fe20007fde0ff */
[----:B------:R-:W-:Y:S01]  /*f960*/  IMAD.X R27, R32, 0x1, R25, P0 ;  /* 0x00000001201b7824 */ /* 0x000fe200000e0619 */
[----:B--2---:R-:W-:Y:S01]  /*f970*/  ISETP.GE.AND P0, PT, R29, UR4, PT ;  /* 0x000000041d007c0c */ /* 0x004fe2000bf06270 */
[----:B------:R-:W2:Y:S01]  /*f980*/  LDCU UR4, c[0x0][0x39c] ;  /* 0x00007380ff0477ac */ /* 0x000ea20008000800 */
[----:B------:R-:W-:Y:S01]  /*f990*/  PRMT R35, R16, 0x7771, RZ ;  /* 0x0000777110237816 */ /* 0x000fe200000000ff */
[----:B------:R-:W-:-:S02]  /*f9a0*/  IMAD.X R29, R34, 0x1, R2, P6 ;  /* 0x00000001221d7824 */ /* 0x000fc400030e0602 */
[----:B---3--:R-:W-:Y:S01]  /*f9b0*/  VIADD R31, R30, UR24 ;  /* 0x000000181e1f7c36 */ /* 0x008fe20008000000 */
[----:B0-----:R-:W-:Y:S01]  /*f9c0*/  PRMT R33, R16, 0x7772, RZ ;  /* 0x0000777210217816 */ /* 0x001fe200000000ff */
[----:B------:R0:W-:Y:S01]  /*f9d0*/  @P4 STG.E.U8 desc[UR40][R26.64], R35 ;  /* 0x000000231a004986 */ /* 0x0001e2000c101128 */
[----:B------:R-:W-:Y:S01]  /*f9e0*/  ISETP.LT.AND P4, PT, R168, UR6, !P2 ;  /* 0x00000006a8007c0c */ /* 0x000fe2000d781270 */
[----:B------:R-:W-:Y:S01]  /*f9f0*/  VIADD R23, R164, 0x1c ;  /* 0x0000001ca4177836 */ /* 0x000fe20000000000 */
[-C--:B------:R-:W-:Y:S01]  /*fa00*/  IADD3 R20, P2, PT, R30, R3.reuse, RZ ;  /* 0x000000031e147210 */ /* 0x080fe20007f5e0ff */
[----:B------:R3:W-:Y:S01]  /*fa10*/  @P5 STG.E.U8 desc[UR40][R28.64], R33 ;  /* 0x000000211c005986 */ /* 0x0007e2000c101128 */
[----:B------:R-:W-:Y:S01]  /*fa20*/  ISETP.LT.AND P5, PT, R167, UR10, !P3 ;  /* 0x0000000aa7007c0c */ /* 0x000fe2000dfa1270 */
[----:B------:R-:W4:Y:S01]  /*fa30*/  LDCU UR10, c[0x0][0x398] ;  /* 0x00007300ff0a77ac */ /* 0x000f220008000800 */
[----:B------:R-:W-:Y:S01]  /*fa40*/  SHF.R.S32.HI R30, RZ, 0x1f, R31 ;  /* 0x0000001fff1e7819 */ /* 0x000fe2000001141f */
[--C-:B------:R-:W-:Y:S01]  /*fa50*/  IMAD.X R21, R34, 0x1, R25.reuse, P2 ;  /* 0x0000000122157824 */ /* 0x100fe200010e0619 */
[-C--:B------:R-:W-:Y:S01]  /*fa60*/  IADD3 R22, P6, PT, R31, R24.reuse, RZ ;  /* 0x000000181f167210 */ /* 0x080fe20007fde0ff */
[----:B------:R-:W4:Y:S01]  /*fa70*/  LDCU UR6, c[0x0][0x39c] ;  /* 0x00007380ff0677ac */ /* 0x000f220008000800 */
[----:B--2---:R-:W-:Y:S01]  /*fa80*/  ISETP.GE.AND P2, PT, R23, UR4, PT ;  /* 0x0000000417007c0c */ /* 0x004fe2000bf46270 */
[----:B------:R-:W-:Y:S01]  /*fa90*/  VIADD R34, R164, 0x1d ;  /* 0x0000001da4227836 */ /* 0x000fe20000000000 */
[----:B0-----:R-:W-:Y:S01]  /*faa0*/  PRMT R35, R16, 0x7773, RZ ;  /* 0x0000777310237816 */ /* 0x001fe200000000ff */
[----:B------:R-:W-:Y:S01]  /*fab0*/  IMAD.X R23, R30, 0x1, R2, P6 ;  /* 0x000000011e177824 */ /* 0x000fe200030e0602 */
[----:B------:R-:W0:Y:S01]  /*fac0*/  LDCU UR4, c[0x0][0x39c] ;  /* 0x00007380ff0477ac */ /* 0x000e220008000800 */
[----:B---3--:R-:W-:Y:S01]  /*fad0*/  PRMT R33, R17, 0x7770, RZ ;  /* 0x0000777011217816 */ /* 0x008fe200000000ff */
[C---:B------:R-:W-:Y:S01]  /*fae0*/  VIADD R16, R31.reuse, UR24 ;  /* 0x000000181f107c36 */ /* 0x040fe20008000000 */
[----:B------:R-:W-:Y:S01]  /*faf0*/  @P4 STG.E.U8 desc[UR40][R20.64], R35 ;  /* 0x0000002314004986 */ /* 0x000fe2000c101128 */
[----:B-1----:R-:W-:Y:S01]  /*fb00*/  ISETP.LT.AND P4, PT, R168, UR8, !P3 ;  /* 0x00000008a8007c0c */ /* 0x002fe2000df81270 */
[----:B------:R-:W1:Y:S01]  /*fb10*/  LDCU UR8, c[0x0][0x398] ;  /* 0x00007300ff0877ac */ /* 0x000e620008000800 */
[----:B------:R-:W-:Y:S01]  /*fb20*/  IADD3 R26, P3, PT, R31, R3, RZ ;  /* 0x000000031f1a7210 */ /* 0x000fe20007f7e0ff */
[----:B------:R2:W-:Y:S01]  /*fb30*/  @P5 STG.E.U8 desc[UR40][R22.64], R33 ;  /* 0x0000002116005986 */ /* 0x0005e2000c101128 */
[----:B----4-:R-:W-:Y:S01]  /*fb40*/  ISETP.LT.AND P5, PT, R167, UR12, !P0 ;  /* 0x0000000ca7007c0c */ /* 0x010fe2000c7a1270 */
        /* <DEDUP_REMOVED lines=10> */
[----:B------:R-:W-:Y:S01]  /*fbf0*/  ISETP.LT.AND P4, PT, R168, UR10, !P0 ;  /* 0x0000000aa8007c0c */ /* 0x000fe2000c781270 */
        /* <DEDUP_REMOVED lines=338> */
[----:B------:R-:W-:Y:S01]  /*11120*/  VIADD R21, R164, 0x32 ;  /* 0x00000032a4157836 */ /* 0x000fe20000000000 */
[----:B-1----:R-:W-:Y:S01]  /*11130*/  ISETP.GE.AND P2, PT, R22, UR4, PT ;  /* 0x0000000416007c0c */ /* 0x002fe2000bf46270 */
[----:B------:R0:W-:Y:S01]  /*11140*/  @P5 STG.E.U8 desc[UR40][R16.64], R13 ;  /* 0x0000000d10005986 */ /* 0x0001e2000c101128 */
[CC--:B------:R-:W-:Y:S01]  /*11150*/  IADD3 R8, P3, PT, R10.reuse, R3.reuse, RZ ;  /* 0x000000030a087210 */ /* 0x0c0fe20007f7e0ff */
[----:B------:R-:W1:Y:S01]  /*11160*/  LDCU UR4, c[0x0][0x39c] ;  /* 0x00007380ff0477ac */ /* 0x000e620008000800 */
[----:B--2---:R-:W-:Y:S01]  /*11170*/  ISETP.LT.AND P5, PT, R167, UR8, !P0 ;  /* 0x00000008a7007c0c */ /* 0x004fe2000c7a1270 */
[----:B------:R-:W-:Y:S01]  /*11180*/  VIADD R12, R10, UR24 ;  /* 0x000000180a0c7c36 */ /* 0x000fe20008000000 */
[----:B------:R-:W2:Y:S01]  /*11190*/  LDCU UR8, c[0x0][0x398] ;  /* 0x00007300ff0877ac */ /* 0x000ea20008000800 */
[----:B------:R-:W-:Y:S01]  /*111a0*/  IMAD.X R9, R20, 0x1, R25, P3 ;  /* 0x0000000114097824 */ /* 0x000fe200018e0619 */
[----:B------:R-:W-:Y:S01]  /*111b0*/  ISETP.GE.AND P3, PT, R21, UR6, PT ;  /* 0x0000000615007c0c */ /* 0x000fe2000bf66270 */
[----:B---3--:R-:W-:Y:S01]  /*111c0*/  VIADD R15, R164, 0x33 ;  /* 0x00000033a40f7836 */ /* 0x008fe20000000000 */
[----:B------:R-:W-:Y:S01]  /*111d0*/  SHF.R.S32.HI R18, RZ, 0x1f, R12 ;  /* 0x0000001fff127819 */ /* 0x000fe2000001140c */
[----:B------:R-:W3:Y:S01]  /*111e0*/  LDCU UR6, c[0x0][0x398] ;  /* 0x00007300ff0677ac */ /* 0x000ee20008000800 */
[----:B0-----:R-:W-:Y:S01]  /*111f0*/  PRMT R17, R11, 0x7773, RZ ;  /* 0x000077730b117816 */ /* 0x001fe200000000ff */
[C---:B------:R-:W-:Y:S01]  /*11200*/  VIADD R16, R12.reuse, UR24 ;  /* 0x000000180c107c36 */ /* 0x040fe20008000000 */
[----:B------:R-:W-:Y:S01]  /*11210*/  IADD3 R10, P6, PT, R12, R24, RZ ;  /* 0x000000180c0a7210 */ /* 0x000fe20007fde0ff */
[----:B------:R-:W0:Y:S01]  /*11220*/  LDCU UR10, c[0x0][0x398] ;  /* 0x00007300ff0a77ac */ /* 0x000e220008000800 */
[----:B------:R-:W-:Y:S01]  /*11230*/  PRMT R19, R4, 0x7770, RZ ;  /* 0x0000777004137816 */ /* 0x000fe200000000ff */
[----:B------:R3:W-:Y:S01]  /*11240*/  @P4 STG.E.U8 desc[UR40][R8.64], R17 ;  /* 0x0000001108004986 */ /* 0x0007e2000c101128 */
[----:B----4-:R-:W-:Y:S01]  /*11250*/  ISETP.LT.AND P4, PT, R168, UR12, !P0 ;  /* 0x0000000ca8007c0c */ /* 0x010fe2000c781270 */
[----:B------:R-:W-:Y:S01]  /*11260*/  IMAD.X R11, R18, 0x1, R2, P6 ;  /* 0x00000001120b7824 */ /* 0x000fe200030e0602 */
[----:B------:R-:W-:-:S02]  /*11270*/  IADD3 R12, P0, PT, R12, R3, RZ ;  /* 0x000000030c0c7210 */ /* 0x000fc40007f1e0ff */
[----:B------:R-:W-:Y:S02]  /*11280*/  PRMT R21, R4, 0x7771, RZ ;  /* 0x0000777104157816 */ /* 0x000fe400000000ff */
[----:B------:R4:W-:Y:S01]  /*11290*/  @P5 STG.E.U8 desc[UR40][R10.64], R19 ;  /* 0x000000130a005986 */ /* 0x0009e2000c101128 */
[----:B------:R-:W-:Y:S01]  /*112a0*/  IMAD.X R13, R18, 0x1, R25, P0 ;  /* 0x00000001120d7824 */ /* 0x000fe200000e0619 */
[----:B-1----:R-:W-:Y:S01]  /*112b0*/  ISETP.GE.AND P0, PT, R15, UR4, PT ;  /* 0x000000040f007c0c */ /* 0x002fe2000bf06270 */
[----:B------:R-:W1:Y:S01]  /*112c0*/  LDCU UR4, c[0x0][0x39c] ;  /* 0x00007380ff0477ac */ /* 0x000e620008000800 */
[----:B--2---:R-:W-:Y:S01]  /*112d0*/  ISETP.LT.AND P5, PT, R167, UR8, !P2 ;  /* 0x00000008a7007c0c */ /* 0x004fe2000d7a1270 */
[C---:B---3--:R-:W-:Y:S01]  /*112e0*/  VIADD R17, R16.reuse, UR24 ;  /* 0x0000001810117c36 */ /* 0x048fe20008000000 */
[----:B------:R-:W-:Y:S01]  /*112f0*/  SHF.R.S32.HI R20, RZ, 0x1f, R16 ;  /* 0x0000001fff147819 */ /* 0x000fe20000011410 */
[----:B------:R-:W2:Y:S01]  /*11300*/  LDCU UR8, c[0x0][0x398] ;  /* 0x00007300ff0877ac */ /* 0x000ea20008000800 */
[----:B------:R-:W-:Y:S01]  /*11310*/  IADD3 R14, P6, PT, R16, R24, RZ ;  /* 0x00000018100e7210 */ /* 0x000fe20007fde0ff */
[----:B------:R3:W-:Y:S01]  /*11320*/  @P4 STG.E.U8 desc[UR40][R12.64], R21 ;  /* 0x000000150c004986 */ /* 0x0007e2000c101128 */
[----:B------:R-:W-:Y:S01]  /*11330*/  ISETP.LT.AND P4, PT, R168, UR6, !P2 ;  /* 0x00000006a8007c0c */ /* 0x000fe2000d781270 */
[----:B------:R-:W2:Y:S01]  /*11340*/  LDCU UR6, c[0x0][0x398] ;  /* 0x00007300ff0677ac */ /* 0x000ea20008000800 */
[----:B----4-:R-:W-:Y:S01]  /*11350*/  PRMT R19, R4, 0x7772, RZ ;  /* 0x0000777204137816 */ /* 0x010fe200000000ff */
[----:B------:R-:W-:Y:S01]  /*11360*/  IMAD.X R15, R20, 0x1, R2, P6 ;  /* 0x00000001140f7824 */ /* 0x000fe200030e0602 */
[----:B------:R-:W-:Y:S01]  /*11370*/  IADD3 R8, P2, PT, R16, R3, RZ ;  /* 0x0000000310087210 */ /* 0x000fe20007f5e0ff */
[----:B------:R-:W-:Y:S01]  /*11380*/  VIADD R11, R164, 0x34 ;  /* 0x00000034a40b7836 */ /* 0x000fe20000000000 */
[----:B------:R-:W-:-:S02]  /*11390*/  SHF.R.S32.HI R16, RZ, 0x1f, R17 ;  /* 0x0000001fff107819 */ /* 0x000fc40000011411 */
[----:B------:R4:W-:Y:S01]  /*113a0*/  @P5 STG.E.U8 desc[UR40][R14.64], R19 ;  /* 0x000000130e005986 */ /* 0x0009e2000c101128 */
[----:B0-----:R-:W-:Y:S01]  /*113b0*/  ISETP.LT.AND P5, PT, R167, UR10, !P3 ;  /* 0x0000000aa7007c0c */ /* 0x001fe2000dfa1270 */
[----:B------:R-:W-:Y:S01]  /*113c0*/  IMAD.X R9, R20, 0x1, R25, P2 ;  /* 0x0000000114097824 */ /* 0x000fe200010e0619 */
[----:B---3--:R-:W-:Y:S01]  /*113d0*/  PRMT R21, R4, 0x7773, RZ ;  /* 0x0000777304157816 */ /* 0x008fe200000000ff */
[C---:B------:R-:W-:Y:S01]  /*113e0*/  VIADD R4, R17.reuse, UR24 ;  /* 0x0000001811047c36 */ /* 0x040fe20008000000 */
[----:B------:R-:W-:Y:S01]  /*113f0*/  IADD3 R10, P6, PT, R17, R24, RZ ;  /* 0x00000018110a7210 */ /* 0x000fe20007fde0ff */
[----:B------:R-:W-:Y:S01]  /*11400*/  VIADD R20, R164, 0x36 ;  /* 0x00000036a4147836 */ /* 0x000fe20000000000 */
[----:B-1----:R-:W-:Y:S01]  /*11410*/  ISETP.GE.AND P2, PT, R11, UR4, PT ;  /* 0x000000040b007c0c */ /* 0x002fe2000bf46270 */
[----:B------:R-:W0:Y:S01]  /*11420*/  LDCU UR4, c[0x0][0x398] ;  /* 0x00007300ff0477ac */ /* 0x000e220008000800 */
[----:B------:R1:W-:Y:S01]  /*11430*/  @P4 STG.E.U8 desc[UR40][R8.64], R21 ;  /* 0x0000001508004986 */ /* 0x0003e2000c101128 */
[----:B------:R-:W-:Y:S01]  /*11440*/  IMAD.X R11, R16, 0x1, R2, P6 ;  /* 0x00000001100b7824 */ /* 0x000fe200030e0602 */
[----:B--2---:R-:W-:Y:S01]  /*11450*/  ISETP.LT.AND P4, PT, R168, UR8, !P3 ;  /* 0x00000008a8007c0c */ /* 0x004fe2000df81270 */
[----:B------:R-:W2:Y:S01]  /*11460*/  LDCU UR8, c[0x0][0x398] ;  /* 0x00007300ff0877ac */ /* 0x000ea20008000800 */
[----:B----4-:R-:W-:Y:S01]  /*11470*/  PRMT R19, R5, 0x7770, RZ ;  /* 0x0000777005137816 */ /* 0x010fe200000000ff */
[----:B------:R-:W-:Y:S01]  /*11480*/  VIADD R15, R164, 0x35 ;  /* 0x00000035a40f7836 */ /* 0x000fe20000000000 */
[----:B------:R-:W-:-:S02]  /*11490*/  IADD3 R12, P3, PT, R17, R3, RZ ;  /* 0x00000003110c7210 */ /* 0x000fc40007f7e0ff */
[----:B------:R-:W-:Y:S01]  /*114a0*/  PRMT R17, R5, 0x7771, RZ ;  /* 0x0000777105117816 */ /* 0x000fe200000000ff */
[----:B------:R3:W-:Y:S01]  /*114b0*/  @P5 STG.E.U8 desc[UR40][R10.64], R19 ;  /* 0x000000130a005986 */ /* 0x0007e2000c101128 */
[----:B------:R-:W-:Y:S01]  /*114c0*/  ISETP.LT.AND P5, PT, R167, UR6, !P0 ;  /* 0x00000006a7007c0c */ /* 0x000fe2000c7a1270 */
[--C-:B------:R-:W-:Y:S01]  /*114d0*/  IMAD.X R13, R16, 0x1, R25.reuse, P3 ;  /* 0x00000001100d7824 */ /* 0x100fe200018e0619 */
[----:B------:R-:W-:Y:S01]  /*114e0*/  SHF.R.S32.HI R18, RZ, 0x1f, R4 ;  /* 0x0000001fff127819 */ /* 0x000fe20000011404 */
[----:B------:R-:W4:Y:S01]  /*114f0*/  LDCU UR6, c[0x0][0x398] ;  /* 0x00007300ff0677ac */ /* 0x000f220008000800 */
[-C--:B------:R-:W-:Y:S01]  /*11500*/  IADD3 R14, P6, PT, R4, R24.reuse, RZ ;  /* 0x00000018040e7210 */ /* 0x080fe20007fde0ff */
[----:B-1----:R-:W-:Y:S01]  /*11510*/  VIADD R21, R164, 0x38 ;  /* 0x00000038a4157836 */ /* 0x002fe20000000000 */
[----:B------:R-:W-:Y:S01]  /*11520*/  ISETP.GE.AND P3, PT, R15, UR7, PT ;  /* 0x000000070f007c0c */ /* 0x000fe2000bf66270 */
[----:B------:R1:W-:Y:S01]  /*11530*/  @P4 STG.E.U8 desc[UR40][R12.64], R17 ;  /* 0x000000110c004986 */ /* 0x0003e2000c101128 */
[----:B0-----:R-:W-:Y:S01]  /*11540*/  ISETP.LT.AND P4, PT, R168, UR4, !P0 ;  /* 0x00000004a8007c0c */ /* 0x001fe2000c781270 */
[----:B------:R-:W-:Y:S01]  /*11550*/  IMAD.X R15, R18, 0x1, R2, P6 ;  /* 0x00000001120f7824 */ /* 0x000fe200030e0602 */
[----:B------:R-:W0:Y:S01]  /*11560*/  LDCU UR4, c[0x0][0x398] ;  /* 0x00007300ff0477ac */ /* 0x000e220008000800 */
[C---:B---3--:R-:W-:Y:S01]  /*11570*/  PRMT R11, R5.reuse, 0x7772, RZ ;  /* 0x00007772050b7816 */ /* 0x048fe200000000ff */
[C---:B------:R-:W-:Y:S01]  /*11580*/  VIADD R10, R4.reuse, UR24 ;  /* 0x00000018040a7c36 */ /* 0x040fe20008000000 */
[----:B------:R-:W-:Y:S01]  /*11590*/  IADD3 R8, P0, PT, R4, R3, RZ ;  /* 0x0000000304087210 */ /* 0x000fe20007f1e0ff */
[----:B------:R-:W3:Y:S01]  /*115a0*/  LDCU UR7, c[0x0][0x398] ;  /* 0x00007300ff0777ac */ /* 0x000ee20008000800 */
[----:B------:R-:W-:Y:S01]  /*115b0*/  PRMT R19, R5, 0x7773, RZ ;  /* 0x0000777305137816 */ /* 0x000fe200000000ff */
[----:B------:R0:W-:Y:S01]  /*115c0*/  @P5 STG.E.U8 desc[UR40][R14.64], R11 ;  /* 0x0000000b0e005986 */ /* 0x0001e2000c101128 */
[----:B--2---:R-:W-:Y:S01]  /*115d0*/  ISETP.LT.AND P5, PT, R167, UR8, !P2 ;  /* 0x00000008a7007c0c */ /* 0x004fe2000d7a1270 */
[----:B------:R-:W-:Y:S01]  /*115e0*/  IMAD.X R9, R18, 0x1, R25, P0 ;  /* 0x0000000112097824 */ /* 0x000fe200000e0619 */
[----:B------:R-:W-:Y:S01]  /*115f0*/  SHF.R.S32.HI R16, RZ, 0x1f, R10 ;  /* 0x0000001fff107819 */ /* 0x000fe2000001140a */
[----:B------:R-:W2:Y:S01]  /*11600*/  LDCU UR8, c[0x0][0x398] ;  /* 0x00007300ff0877ac */ /* 0x000ea20008000800 */
[----:B------:R-:W-:-:S02]  /*11610*/  IADD3 R4, P6, PT, R10, R24, RZ ;  /* 0x000000180a047210 */ /* 0x000fc40007fde0ff */
[----:B------:R-:W-:Y:S01]  /*11620*/  ISETP.GE.AND P0, PT, R20, UR5, PT ;  /* 0x0000000514007c0c */ /* 0x000fe2000bf06270 */
[----:B------:R-:W2:Y:S01]  /*11630*/  LDCU UR5, c[0x0][0x398] ;  /* 0x00007300ff0577ac */ /* 0x000ea20008000800 */
[----:B------:R3:W-:Y:S01]  /*11640*/  @P4 STG.E.U8 desc[UR40][R8.64], R19 ;  /* 0x0000001308004986 */ /* 0x0007e2000c101128 */
[----:B------:R-:W-:Y:S01]  /*11650*/  IMAD.X R5, R16, 0x1, R2, P6 ;  /* 0x0000000110057824 */ /* 0x000fe200030e0602 */
[----:B-1----:R-:W-:Y:S01]  /*11660*/  PRMT R17, R6, 0x7770, RZ ;  /* 0x0000777006117816 */ /* 0x002fe200000000ff */
[----:B0-----:R-:W-:Y:S01]  /*11670*/  VIADD R11, R10, UR24 ;  /* 0x000000180a0b7c36 */ /* 0x001fe20008000000 */
        /* <DEDUP_REMOVED lines=8> */
[----:B---3--:R-:W-:Y:S01]  /*11700*/  PRMT R19, R6, 0x7771, RZ ;  /* 0x0000777106137816 */ /* 0x008fe200000000ff */
[----:B------:R-:W-:Y:S01]  /*11710*/  VIADD R10, R164, 0x37 ;  /* 0x00000037a40a7836 */ /* 0x000fe20000000000 */
[C---:B------:R-:W-:Y:S01]  /*11720*/  IADD3 R14, P6, PT, R11.reuse, R24, RZ ;  /* 0x000000180b0e7210 */ /* 0x040fe20007fde0ff */
[----:B------:R-:W-:-:S02]  /*11730*/  VIADD R16, R11, UR24 ;  /* 0x000000180b107c36 */ /* 0x000fc40008000000 */
[----:B------:R3:W-:Y:S01]  /*11740*/  @P4 STG.E.U8 desc[UR40][R12.64], R19 ;  /* 0x000000130c004986 */ /* 0x0007e2000c101128 */
[----:B--2---:R-:W-:Y:S01]  /*11750*/  ISETP.LT.AND P4, PT, R168, UR5, !P3 ;  /* 0x00000005a8007c0c */ /* 0x004fe2000df81270 */
[----:B------:R-:W-:Y:S01]  /*11760*/  IMAD.X R15, R18, 0x1, R2, P6 ;  /* 0x00000001120f7824 */ /* 0x000fe200030e0602 */
[----:B-1----:R-:W-:Y:S01]  /*11770*/  PRMT R17, R6, 0x7772, RZ ;  /* 0x0000777206117816 */ /* 0x002fe200000000ff */
[----:B------:R-:W1:Y:S01]  /*11780*/  LDCU UR5, c[0x0][0x398] ;  /* 0x00007300ff0577ac */ /* 0x000e620008000800 */
[----:B------:R-:W-:Y:S02]  /*11790*/  IADD3 R4, P3, PT, R11, R3, RZ ;  /* 0x000000030b047210 */ /* 0x000fe40007f7e0ff */
[----:B------:R-:W-:Y:S01]  /*117a0*/  ISETP.GE.AND P2, PT, R10, UR11, PT ;  /* 0x0000000b0a007c0c */ /* 0x000fe2000bf46270 */
[----:B------:R-:W-:Y:S01]  /*117b0*/  @P5 STG.E.U8 desc[UR40][R14.64], R17 ;  /* 0x000000110e005986 */ /* 0x000fe2000c101128 */
[----:B0-----:R-:W-:Y:S01]  /*117c0*/  ISETP.LT.AND P5, PT, R167, UR6, !P0 ;  /* 0x00000006a7007c0c */ /* 0x001fe2000c7a1270 */
[----:B------:R-:W0:Y:S01]  /*117d0*/  LDCU UR6, c[0x0][0x398] ;  /* 0x00007300ff0677ac */ /* 0x000e220008000800 */
[----:B------:R-:W-:Y:S01]  /*117e0*/  IMAD.X R5, R18, 0x1, R25, P3 ;  /* 0x0000000112057824 */ /* 0x000fe200018e0619 */
[----:B------:R2:W0:Y:S01]  /*117f0*/  LDS.128 R8, [R0] ;  /* 0x0000000000087984 */ /* 0x0004220000000c00 */
[----:B---3--:R-:W-:Y:S01]  /*11800*/  PRMT R19, R6, 0x7773, RZ ;  /* 0x0000777306137816 */ /* 0x008fe200000000ff */
[----:B------:R-:W-:Y:S01]  /*11810*/  VIADD R6, R164, 0x39 ;  /* 0x00000039a4067836 */ /* 0x000fe20000000000 */
[----:B------:R-:W-:-:S02]  /*11820*/  SHF.R.S32.HI R20, RZ, 0x1f, R16 ;  /* 0x0000001fff147819 */ /* 0x000fc40000011410 */
[C---:B------:R-:W-:Y:S01]  /*11830*/  IADD3 R12, P6, PT, R16.reuse, R24, RZ ;  /* 0x00000018100c7210 */ /* 0x040fe20007fde0ff */
[----:B------:R3:W-:Y:S01]  /*11840*/  @P4 STG.E.U8 desc[UR40][R4.64], R19 ;  /* 0x0000001304004986 */ /* 0x0007e2000c101128 */
[----:B------:R-:W-:Y:S01]  /*11850*/  ISETP.GE.AND P3, PT, R21, UR9, PT ;  /* 0x0000000915007c0c */ /* 0x000fe2000bf66270 */
[----:B--2---:R-:W-:Y:S01]  /*11860*/  VIADD R0, R16, UR24 ;  /* 0x0000001810007c36 */ /* 0x004fe20008000000 */
[----:B------:R-:W-:Y:S01]  /*11870*/  PRMT R21, R7, 0x7770, RZ ;  /* 0x0000777007157816 */ /* 0x000fe200000000ff */
[----:B------:R-:W-:Y:S01]  /*11880*/  IMAD.X R13, R20, 0x1, R2, P6 ;  /* 0x00000001140d7824 */ /* 0x000fe200030e0602 */
[----:B----4-:R-:W-:Y:S01]  /*11890*/  ISETP.LT.AND P4, PT, R168, UR4, !P0 ;  /* 0x00000004a8007c0c */ /* 0x010fe2000c781270 */
[----:B------:R-:W2:Y:S01]  /*118a0*/  LDCU UR4, c[0x0][0x398] ;  /* 0x00007300ff0477ac */ /* 0x000ea20008000800 */
[----:B------:R-:W-:Y:S02]  /*118b0*/  IADD3 R14, P0, PT, R16, R3, RZ ;  /* 0x00000003100e7210 */ /* 0x000fe40007f1e0ff */
[----:B------:R4:W-:Y:S01]  /*118c0*/  @P5 STG.E.U8 desc[UR40][R12.64], R21 ;  /* 0x000000150c005986 */ /* 0x0009e2000c101128 */
[----:B-1----:R-:W-:Y:S01]  /*118d0*/  ISETP.LT.AND P5, PT, R167, UR5, !P2 ;  /* 0x00000005a7007c0c */ /* 0x002fe2000d7a1270 */
[----:B------:R-:W1:Y:S01]  /*118e0*/  LDCU UR5, c[0x0][0x398] ;  /* 0x00007300ff0577ac */ /* 0x000e620008000800 */
[----:B------:R-:W-:Y:S01]  /*118f0*/  IMAD.X R15, R20, 0x1, R25, P0 ;  /* 0x00000001140f7824 */ /* 0x000fe200000e0619 */
[----:B---3--:R-:W-:-:S02]  /*11900*/  PRMT R19, R7, 0x7771, RZ ;  /* 0x0000777107137816 */ /* 0x008fc400000000ff */
[----:B0-----:R-:W-:Y:S01]  /*11910*/  ISETP.LT.AND P2, PT, R168, UR6, !P2 ;  /* 0x00000006a8007c0c */ /* 0x001fe2000d741270 */
[----:B------:R-:W0:Y:S01]  /*11920*/  LDCU UR6, c[0x0][0x398] ;  /* 0x00007300ff0677ac */ /* 0x000e220008000800 */
[----:B------:R-:W-:Y:S01]  /*11930*/  SHF.R.S32.HI R18, RZ, 0x1f, R0 ;  /* 0x0000001fff127819 */ /* 0x000fe20000011400 */
[----:B------:R3:W-:Y:S01]  /*11940*/  @P4 STG.E.U8 desc[UR40][R14.64], R19 ;  /* 0x000000130e004986 */ /* 0x0007e2000c101128 */
[C---:B------:R-:W-:Y:S01]  /*11950*/  IADD3 R16, P6, PT, R0.reuse, R24, RZ ;  /* 0x0000001800107210 */ /* 0x040fe20007fde0ff */
[----:B------:R-:W0:Y:S01]  /*11960*/  LDCU UR9, c[0x0][0x398] ;  /* 0x00007300ff0977ac */ /* 0x000e220008000800 */
[C---:B------:R-:W-:Y:S01]  /*11970*/  IADD3 R4, P4, PT, R0.reuse, R3, RZ ;  /* 0x0000000300047210 */ /* 0x040fe20007f9e0ff */
[----:B----4-:R-:W-:Y:S01]  /*11980*/  VIADD R12, R0, UR24 ;  /* 0x00000018000c7c36 */ /* 0x010fe20008000000 */
[C---:B------:R-:W-:Y:S01]  /*11990*/  PRMT R13, R7.reuse, 0x7772, RZ ;  /* 0x00007772070d7816 */ /* 0x040fe200000000ff */
[----:B------:R-:W-:Y:S01]  /*119a0*/  IMAD.X R17, R18, 0x1, R2, P6 ;  /* 0x0000000112117824 */ /* 0x000fe200030e0602 */
[----:B------:R-:W-:Y:S01]  /*119b0*/  ISETP.GE.AND P0, PT, R6, UR15, PT ;  /* 0x0000000f06007c0c */ /* 0x000fe2000bf06270 */
[----:B------:R-:W-:Y:S01]  /*119c0*/  IMAD.X R5, R18, 0x1, R25, P4 ;  /* 0x0000000112057824 */ /* 0x000fe200020e0619 */
[----:B------:R-:W-:Y:S01]  /*119d0*/  SHF.R.S32.HI R20, RZ, 0x1f, R12 ;  /* 0x0000001fff147819 */ /* 0x000fe2000001140c */
[----:B------:R-:W-:Y:S01]  /*119e0*/  VIADD R0, R164, 0x3a ;  /* 0x0000003aa4007836 */ /* 0x000fe20000000000 */
[----:B------:R4:W-:Y:S01]  /*119f0*/  @P5 STG.E.U8 desc[UR40][R16.64], R13 ;  /* 0x0000000d10005986 */ /* 0x0009e2000c101128 */
[----:B---3--:R-:W-:-:S02]  /*11a00*/  PRMT R15, R7, 0x7773, RZ ;  /* 0x00007773070f7816 */ /* 0x008fc400000000ff */
[C---:B--2---:R-:W-:Y:S01]  /*11a10*/  ISETP.LT.AND P5, PT, R167.reuse, UR4, !P3 ;  /* 0x00000004a7007c0c */ /* 0x044fe2000dfa1270 */
[----:B------:R-:W2:Y:S01]  /*11a20*/  LDCU UR4, c[0x0][0x398] ;  /* 0x00007300ff0477ac */ /* 0x000ea20008000800 */
[-C--:B------:R-:W-:Y:S01]  /*11a30*/  IADD3 R6, P6, PT, R12, R24.reuse, RZ ;  /* 0x000000180c067210 */ /* 0x080fe20007fde0ff */
[----:B------:R3:W-:Y:S01]  /*11a40*/  @P2 STG.E.U8 desc[UR40][R4.64], R15 ;  /* 0x0000000f04002986 */ /* 0x0007e2000c101128 */
[----:B-1----:R-:W-:Y:S01]  /*11a50*/  ISETP.LT.AND P2, PT, R168, UR5, !P3 ;  /* 0x00000005a8007c0c */ /* 0x002fe2000df41270 */
[----:B------:R-:W1:Y:S01]  /*11a60*/  LDCU UR5, c[0x0][0x398] ;  /* 0x00007300ff0577ac */ /* 0x000e620008000800 */
[----:B------:R-:W-:Y:S01]  /*11a70*/  ISETP.GE.AND P4, PT, R0, UR13, PT ;  /* 0x0000000d00007c0c */ /* 0x000fe2000bf86270 */
[C---:B------:R-:W-:Y:S01]  /*11a80*/  VIADD R0, R12.reuse, UR24 ;  /* 0x000000180c007c36 */ /* 0x040fe20008000000 */
[-C--:B------:R-:W-:Y:S01]  /*11a90*/  IADD3 R12, P3, PT, R12, R3.reuse, RZ ;  /* 0x000000030c0c7210 */ /* 0x080fe20007f7e0ff */
[----:B------:R-:W-:Y:S01]  /*11aa0*/  IMAD.X R7, R20, 0x1, R2, P6 ;  /* 0x0000000114077824 */ /* 0x000fe200030e0602 */
[----:B----4-:R-:W-:Y:S01]  /*11ab0*/  PRMT R17, R8, 0x7770, RZ ;  /* 0x0000777008117816 */ /* 0x010fe200000000ff */
[----:B------:R-:W-:Y:S01]  /*11ac0*/  VIADD R16, R164, 0x3b ;  /* 0x0000003ba4107836 */ /* 0x000fe20000000000 */
[----:B------:R-:W-:Y:S01]  /*11ad0*/  PRMT R19, R8, 0x7771, RZ ;  /* 0x0000777108137816 */ /* 0x000fe200000000ff */
[--C-:B------:R-:W-:Y:S01]  /*11ae0*/  IMAD.X R13, R20, 0x1, R25.reuse, P3 ;  /* 0x00000001140d7824 */ /* 0x100fe200018e0619 */
[----:B------:R-:W-:Y:S01]  /*11af0*/  SHF.R.S32.HI R14, RZ, 0x1f, R0 ;  /* 0x0000001fff0e7819 */ /* 0x000fe20000011400 */
[----:B------:R4:W-:Y:S01]  /*11b00*/  @P5 STG.E.U8 desc[UR40][R6.64], R17 ;  /* 0x0000001106005986 */ /* 0x0009e2000c101128 */
[C---:B0-----:R-:W-:Y:S01]  /*11b10*/  ISETP.LT.AND P5, PT, R167.reuse, UR6, !P0 ;  /* 0x00000006a7007c0c */ /* 0x041fe2000c7a1270 */
[----:B------:R-:W0:Y:S01]  /*11b20*/  LDCU UR6, c[0x0][0x398] ;  /* 0x00007300ff0677ac */ /* 0x000e220008000800 */
[----:B---3--:R-:W-:Y:S01]  /*11b30*/  IADD3 R4, P6, PT, R0, R24, RZ ;  /* 0x0000001800047210 */ /* 0x008fe20007fde0ff */
[----:B------:R3:W-:Y:S01]  /*11b40*/  @P2 STG.E.U8 desc[UR40][R12.64], R19 ;  /* 0x000000130c002986 */ /* 0x0007e2000c101128 */
[----:B--2---:R-:W-:Y:S01]  /*11b50*/  ISETP.LT.AND P0, PT, R168, UR4, !P0 ;  /* 0x00000004a8007c0c */ /* 0x004fe2000c701270 */
[----:B------:R-:W2:Y:S01]  /*11b60*/  LDCU UR4, c[0x0][0x398] ;  /* 0x00007300ff0477ac */ /* 0x000ea20008000800 */
[----:B------:R-:W-:Y:S01]  /*11b70*/  PRMT R15, R8, 0x7772, RZ ;  /* 0x00007772080f7816 */ /* 0x000fe200000000ff */
[----:B------:R-:W-:Y:S01]  /*11b80*/  IMAD.X R5, R14, 0x1, R2, P6 ;  /* 0x000000010e057824 */ /* 0x000fe200030e0602 */
[----:B-1----:R-:W-:Y:S01]  /*11b90*/  ISETP.LT.AND P6, PT, R167, UR5, !P4 ;  /* 0x00000005a7007c0c */ /* 0x002fe2000e7c1270 */
[----:B------:R-:W1:Y:S01]  /*11ba0*/  LDCU UR5, c[0x0][0x398] ;  /* 0x00007300ff0577ac */ /* 0x000e620008000800 */
[----:B------:R-:W-:Y:S01]  /*11bb0*/  ISETP.GE.AND P3, PT, R16, UR19, PT ;  /* 0x0000001310007c0c */ /* 0x000fe2000bf66270 */
[----:B------:R-:W-:Y:S01]  /*11bc0*/  VIADD R16, R164, 0x3c ;  /* 0x0000003ca4107836 */ /* 0x000fe20000000000 */
[C---:B----4-:R-:W-:Y:S01]  /*11bd0*/  IADD3 R6, P2, PT, R0.reuse, R3, RZ ;  /* 0x0000000300067210 */ /* 0x050fe20007f5e0ff */
[----:B------:R-:W-:Y:S01]  /*11be0*/  VIADD R0, R0, UR24 ;  /* 0x0000001800007c36 */ /* 0x000fe20008000000 */
[----:B------:R-:W-:Y:S01]  /*11bf0*/  PRMT R17, R8, 0x7773, RZ ;  /* 0x0000777308117816 */ /* 0x000fe200000000ff */
[----:B------:R4:W-:Y:S01]  /*11c00*/  @P5 STG.E.U8 desc[UR40][R4.64], R15 ;  /* 0x0000000f04005986 */ /* 0x0009e2000c101128 */
[----:B------:R-:W-:Y:S01]  /*11c10*/  ISETP.GE.AND P5, PT, R16, UR17, PT ;  /* 0x0000001110007c0c */ /* 0x000fe2000bfa6270 */
[----:B------:R-:W-:Y:S01]  /*11c20*/  IMAD.X R7, R14, 0x1, R25, P2 ;  /* 0x000000010e077824 */ /* 0x000fe200010e0619 */
[----:B------:R-:W-:-:S02]  /*11c30*/  SHF.R.S32.HI R8, RZ, 0x1f, R0 ;  /* 0x0000001fff087819 */ /* 0x000fc40000011400 */
[----:B---3--:R-:W-:Y:S02]  /*11c40*/  IADD3 R12, P2, PT, R0, R24, RZ ;  /* 0x00000018000c7210 */ /* 0x008fe40007f5e0ff */
[----:B------:R3:W-:Y:S01]  /*11c50*/  @P0 STG.E.U8 desc[UR40][R6.64], R17 ;  /* 0x0000001106000986 */ /* 0x0007e2000c101128 */
[----:B0-----:R-:W-:Y:S01]  /*11c60*/  ISETP.LT.AND P0, PT, R168, UR6, !P4 ;  /* 0x00000006a8007c0c */ /* 0x001fe2000e701270 */
[----:B------:R-:W0:Y:S01]  /*11c70*/  LDCU UR6, c[0x0][0x398] ;  /* 0x00007300ff0677ac */ /* 0x000e220008000800 */
[----:B------:R-:W-:Y:S01]  /*11c80*/  IMAD.X R13, R8, 0x1, R2, P2 ;  /* 0x00000001080d7824 */ /* 0x000fe200010e0602 */
[----:B--2---:R-:W-:Y:S01]  /*11c90*/  ISETP.LT.AND P4, PT, R167, UR4, !P3 ;  /* 0x00000004a7007c0c */ /* 0x004fe2000df81270 */
[----:B----4-:R-:W-:Y:S01]  /*11ca0*/  VIADD R4, R164, 0x3d ;  /* 0x0000003da4047836 */ /* 0x010fe20000000000 */
[C---:B------:R-:W-:Y:S01]  /*11cb0*/  PRMT R15, R9.reuse, 0x7770, RZ ;  /* 0x00007770090f7816 */ /* 0x040fe200000000ff */
[----:B------:R-:W2:Y:S01]  /*11cc0*/  LDCU UR4, c[0x0][0x398] ;  /* 0x00007300ff0477ac */ /* 0x000ea20008000800 */
[----:B-1----:R-:W-:Y:S01]  /*11cd0*/  ISETP.LT.AND P3, PT, R168, UR5, !P3 ;  /* 0x00000005a8007c0c */ /* 0x002fe2000df61270 */
[----:B------:R-:W-:Y:S01]  /*11ce0*/  VIADD R164, R164, 0x3e ;  /* 0x0000003ea4a47836 */ /* 0x000fe20000000000 */
[----:B------:R-:W-:Y:S01]  /*11cf0*/  ISETP.GE.AND P2, PT, R4, UR23, PT ;  /* 0x0000001704007c0c */ /* 0x000fe2000bf46270 */
[----:B------:R1:W-:Y:S01]  /*11d00*/  @P6 STG.E.U8 desc[UR40][R12.64], R15 ;  /* 0x0000000f0c006986 */ /* 0x0003e2000c101128 */
[C---:B------:R-:W-:Y:S01]  /*11d10*/  IADD3 R4, P6, PT, R0.reuse, R3, RZ ;  /* 0x0000000300047210 */ /* 0x040fe20007fde0ff */
[----:B------:R-:W-:Y:S01]  /*11d20*/  VIADD R0, R0, UR24 ;  /* 0x0000001800007c36 */ /* 0x000fe20008000000 */
[----:B---3--:R-:W-:Y:S01]  /*11d30*/  PRMT R17, R9, 0x7771, RZ ;  /* 0x0000777109117816 */ /* 0x008fe200000000ff */
[----:B------:R-:W3:Y:S01]  /*11d40*/  LDCU UR5, c[0x0][0x398] ;  /* 0x00007300ff0577ac */ /* 0x000ee20008000800 */
[----:B------:R-:W-:Y:S01]  /*11d50*/  PRMT R23, R10, 0x7773, RZ ;  /* 0x000077730a177816 */ /* 0x000fe200000000ff */
[----:B------:R-:W-:Y:S01]  /*11d60*/  IMAD.X R5, R8, 0x1, R25, P6 ;  /* 0x0000000108057824 */ /* 0x000fe200030e0619 */
[----:B------:R-:W-:-:S02]  /*11d70*/  SHF.R.S32.HI R8, RZ, 0x1f, R0 ;  /* 0x0000001fff087819 */ /* 0x000fc40000011400 */
[-C--:B------:R-:W-:Y:S02]  /*11d80*/  IADD3 R6, P6, PT, R0, R24.reuse, RZ ;  /* 0x0000001800067210 */ /* 0x080fe40007fde0ff */
[----:B------:R4:W-:Y:S01]  /*11d90*/  @P0 STG.E.U8 desc[UR40][R4.64], R17 ;  /* 0x0000001104000986 */ /* 0x0009e2000c101128 */
[C---:B-1----:R-:W-:Y:S02]  /*11da0*/  PRMT R15, R9.reuse, 0x7772, RZ ;  /* 0x00007772090f7816 */ /* 0x042fe400000000ff */
[----:B------:R-:W-:Y:S01]  /*11db0*/  IMAD.X R7, R8, 0x1, R2, P6 ;  /* 0x0000000108077824 */ /* 0x000fe200030e0602 */
[C---:B------:R-:W-:Y:S01]  /*11dc0*/  IADD3 R12, P6, PT, R0.reuse, R3, RZ ;  /* 0x00000003000c7210 */ /* 0x040fe20007fde0ff */
[----:B------:R-:W-:Y:S01]  /*11dd0*/  VIADD R0, R0, UR24 ;  /* 0x0000001800007c36 */ /* 0x000fe20008000000 */
[----:B------:R-:W-:Y:S02]  /*11de0*/  PRMT R9, R9, 0x7773, RZ ;  /* 0x0000777309097816 */ /* 0x000fe400000000ff */
[----:B------:R1:W-:Y:S01]  /*11df0*/  @P4 STG.E.U8 desc[UR40][R6.64], R15 ;  /* 0x0000000f06004986 */ /* 0x0003e2000c101128 */
[----:B0-----:R-:W-:Y:S01]  /*11e00*/  ISETP.LT.AND P4, PT, R167, UR6, !P5 ;  /* 0x00000006a7007c0c */ /* 0x001fe2000ef81270 */
[----:B------:R-:W-:Y:S01]  /*11e10*/  IMAD.X R13, R8, 0x1, R25, P6 ;  /* 0x00000001080d7824 */ /* 0x000fe200030e0619 */
[----:B------:R-:W-:Y:S01]  /*11e20*/  SHF.R.S32.HI R8, RZ, 0x1f, R0 ;  /* 0x0000001fff087819 */ /* 0x000fe20000011400 */
[----:B------:R-:W0:Y:S01]  /*11e30*/  LDCU UR6, c[0x0][0x398] ;  /* 0x00007300ff0677ac */ /* 0x000e220008000800 */
[----:B----4-:R-:W-:-:S02]  /*11e40*/  IADD3 R4, P6, PT, R0, R24, RZ ;  /* 0x0000001800047210 */ /* 0x010fc40007fde0ff */
[----:B------:R-:W-:Y:S01]  /*11e50*/  ISETP.LT.AND P5, PT, R168, UR7, !P5 ;  /* 0x00000007a8007c0c */ /* 0x000fe2000efa1270 */
[----:B------:R4:W-:Y:S01]  /*11e60*/  @P3 STG.E.U8 desc[UR40][R12.64], R9 ;  /* 0x000000090c003986 */ /* 0x0009e2000c101128 */
[----:B------:R-:W-:Y:S01]  /*11e70*/  PRMT R17, R10, 0x7770, RZ ;  /* 0x000077700a117816 */ /* 0x000fe200000000ff */
[----:B------:R-:W-:Y:S01]  /*11e80*/  IMAD.X R5, R8, 0x1, R2, P6 ;  /* 0x0000000108057824 */ /* 0x000fe200030e0602 */
[----:B------:R-:W0:Y:S01]  /*11e90*/  LDCU UR7, c[0x0][0x398] ;  /* 0x00007300ff0777ac */ /* 0x000e220008000800 */
[C---:B-1----:R-:W-:Y:S01]  /*11ea0*/  IADD3 R6, P3, PT, R0.reuse, R3, RZ ;  /* 0x0000000300067210 */ /* 0x042fe20007f7e0ff */
[----:B------:R-:W-:Y:S01]  /*11eb0*/  VIADD R0, R0, UR24 ;  /* 0x0000001800007c36 */ /* 0x000fe20008000000 */
[----:B------:R-:W-:Y:S01]  /*11ec0*/  PRMT R15, R10, 0x7771, RZ ;  /* 0x000077710a0f7816 */ /* 0x000fe200000000ff */
[----:B------:R1:W-:Y:S01]  /*11ed0*/  @P4 STG.E.U8 desc[UR40][R4.64], R17 ;  /* 0x0000001104004986 */ /* 0x0003e2000c101128 */
[----:B------:R-:W-:Y:S01]  /*11ee0*/  ISETP.GE.AND P0, PT, R164, UR21, PT ;  /* 0x00000015a4007c0c */ /* 0x000fe2000bf06270 */
[----:B------:R-:W-:Y:S01]  /*11ef0*/  IMAD.X R7, R8, 0x1, R25, P3 ;  /* 0x0000000108077824 */ /* 0x000fe200018e0619 */
[C---:B------:R-:W-:Y:S01]  /*11f00*/  IADD3 R8, P4, PT, R0.reuse, R24, RZ ;  /* 0x0000001800087210 */ /* 0x040fe20007f9e0ff */
[----:B------:R-:W-:Y:S01]  /*11f10*/  VIADD R14, R0, UR24 ;  /* 0x00000018000e7c36 */ /* 0x000fe20008000000 */
[----:B----4-:R-:W-:-:S02]  /*11f20*/  SHF.R.S32.HI R13, RZ, 0x1f, R0 ;  /* 0x0000001fff0d7819 */ /* 0x010fc40000011400 */
[----:B------:R4:W-:Y:S01]  /*11f30*/  @P5 STG.E.U8 desc[UR40][R6.64], R15 ;  /* 0x0000000f06005986 */ /* 0x0009e2000c101128 */
[-C--:B------:R-:W-:Y:S01]  /*11f40*/  IADD3 R12, P5, PT, R0, R3.reuse, RZ ;  /* 0x00000003000c7210 */ /* 0x080fe20007fbe0ff */
[C---:B------:R-:W-:Y:S01]  /*11f50*/  VIADD R0, R14.reuse, UR24 ;  /* 0x000000180e007c36 */ /* 0x040fe20008000000 */
[----:B------:R-:W-:Y:S01]  /*11f60*/  ISETP.LT.AND P3, PT, R167, UR8, !P1 ;  /* 0x00000008a7007c0c */ /* 0x000fe2000cf61270 */
[C---:B------:R-:W-:Y:S01]  /*11f70*/  IMAD.X R9, R13.reuse, 0x1, R2, P4 ;  /* 0x000000010d097824 */ /* 0x040fe200020e0602 */
[----:B-1----:R-:W-:Y:S01]  /*11f80*/  SHF.R.S32.HI R17, RZ, 0x1f, R14 ;  /* 0x0000001fff117819 */ /* 0x002fe2000001140e */
[----:B------:R-:W-:Y:S01]  /*11f90*/  IMAD.X R13, R13, 0x1, R25, P5 ;  /* 0x000000010d0d7824 */ /* 0x000fe200028e0619 */
[----:B------:R-:W-:Y:S02]  /*11fa0*/  IADD3 R4, P4, PT, R14, R24, RZ ;  /* 0x000000180e047210 */ /* 0x000fe40007f9e0ff */
[----:B------:R-:W-:Y:S02]  /*11fb0*/  ISETP.LT.AND P1, PT, R168, UR9, !P1 ;  /* 0x00000009a8007c0c */ /* 0x000fe4000cf21270 */
[----:B------:R-:W-:Y:S01]  /*11fc0*/  PRMT R19, R11, 0x7772, RZ ;  /* 0x000077720b137816 */ /* 0x000fe200000000ff */
[----:B------:R-:W-:Y:S01]  /*11fd0*/  IMAD.X R5, R17, 0x1, R2, P4 ;  /* 0x0000000111057824 */ /* 0x000fe200020e0602 */
[----:B----4-:R-:W-:-:S02]  /*11fe0*/  IADD3 R6, P5, PT, R14, R3, RZ ;  /* 0x000000030e067210 */ /* 0x010fc40007fbe0ff */
[C---:B------:R-:W-:Y:S02]  /*11ff0*/  IADD3 R14, P6, PT, R0.reuse, R24, RZ ;  /* 0x00000018000e7210 */ /* 0x040fe40007fde0ff */
[----:B------:R-:W-:Y:S01]  /*12000*/  IADD3 R16, P4, PT, R0, R3, RZ ;  /* 0x0000000300107210 */ /* 0x000fe20007f9e0ff */
[--C-:B------:R-:W-:Y:S01]  /*12010*/  IMAD.X R7, R17, 0x1, R25.reuse, P5 ;  /* 0x0000000111077824 */ /* 0x100fe200028e0619 */
[----:B------:R-:W-:Y:S02]  /*12020*/  SHF.R.S32.HI R0, RZ, 0x1f, R0 ;  /* 0x0000001fff007819 */ /* 0x000fe40000011400 */
[C---:B--2---:R-:W-:Y:S02]  /*12030*/  ISETP.LT.AND P5, PT, R167.reuse, UR4, !P2 ;  /* 0x00000004a7007c0c */ /* 0x044fe4000d7a1270 */
[----:B---3--:R-:W-:Y:S01]  /*12040*/  ISETP.LT.AND P2, PT, R168, UR5, !P2 ;  /* 0x00000005a8007c0c */ /* 0x008fe2000d741270 */
[C---:B------:R-:W-:Y:S01]  /*12050*/  IMAD.X R15, R0.reuse, 0x1, R2, P6 ;  /* 0x00000001000f7824 */ /* 0x040fe200030e0602 */
[----:B0-----:R-:W-:Y:S01]  /*12060*/  ISETP.LT.AND P6, PT, R167, UR6, !P0 ;  /* 0x00000006a7007c0c */ /* 0x001fe2000c7c1270 */
[----:B------:R-:W-:Y:S01]  /*12070*/  IMAD.X R17, R0, 0x1, R25, P4 ;  /* 0x0000000100117824 */ /* 0x000fe200020e0619 */
[----:B------:R-:W-:-:S02]  /*12080*/  ISETP.LT.AND P0, PT, R168, UR7, !P0 ;  /* 0x00000007a8007c0c */ /* 0x000fc4000c701270 */
[----:B------:R-:W-:Y:S02]  /*12090*/  PRMT R25, R10, 0x7772, RZ ;  /* 0x000077720a197816 */ /* 0x000fe400000000ff */
[C---:B------:R-:W-:Y:S02]  /*120a0*/  PRMT R3, R11.reuse, 0x7773, RZ ;  /* 0x000077730b037816 */ /* 0x040fe400000000ff */
[C---:B------:R-:W-:Y:S01]  /*120b0*/  PRMT R21, R11.reuse, 0x7771, RZ ;  /* 0x000077710b157816 */ /* 0x040fe200000000ff */
[----:B------:R0:W-:Y:S01]  /*120c0*/  @P5 STG.E.U8 desc[UR40][R8.64], R25 ;  /* 0x0000001908005986 */ /* 0x0001e2000c101128 */
[----:B------:R-:W-:-:S03]  /*120d0*/  PRMT R11, R11, 0x7770, RZ ;  /* 0x000077700b0b7816 */ /* 0x000fc600000000ff */
[----:B------:R0:W-:Y:S04]  /*120e0*/  @P2 STG.E.U8 desc[UR40][R12.64], R23 ;  /* 0x000000170c002986 */ /* 0x0001e8000c101128 */
[----:B------:R0:W-:Y:S04]  /*120f0*/  @P6 STG.E.U8 desc[UR40][R4.64], R11 ;  /* 0x0000000b04006986 */ /* 0x0001e8000c101128 */
[----:B------:R0:W-:Y:S04]  /*12100*/  @P0 STG.E.U8 desc[UR40][R6.64], R21 ;  /* 0x0000001506000986 */ /* 0x0001e8000c101128 */
[----:B------:R0:W-:Y:S01]  /*12110*/  @P3 STG.E.U8 desc[UR40][R14.64], R19 ;  /* 0x000000130e003986 */ /* 0x0001e2000c101128 */
[----:B------:R-:W-:Y:S05]  /*12120*/  @!P1 EXIT ;  /* 0x000000000000994d */ /* 0x000fea0003800000 */
[----:B------:R-:W-:Y:S01]  /*12130*/  STG.E.U8 desc[UR40][R16.64], R3 ;  /* 0x0000000310007986 */ /* 0x000fe2000c101128 */
[----:B------:R-:W-:Y:S05]  /*12140*/  EXIT ;  /* 0x000000000000794d */ /* 0x000fea0003800000 */
.L_x_2:
[----:B------:R-:W-:-:S00]  /*12150*/  BRA `(.L_x_2) ;  /* 0xfffffffc00fc7947 */ /* 0x000fc0000383ffff */
[----:B------:R-:W-:-:S00]  /*12160*/  NOP ;  /* 0x0000000000007918 */ /* 0x000fc00000000000 */
        /* <DEDUP_REMOVED lines=9> */
.L_x_3:


//--------------------- .nv.shared.matmul_kernel  --------------------------
	.section	.nv.shared.matmul_kernel,"aw",@nobits
	.sectionflags	@""
	.align	16
	.zero		1024


//--------------------- .nv.shared.reserved.0     --------------------------
	.section	.nv.shared.reserved.0,"aw",@nobits
	.weak		__nv_reservedSMEM_offset_0_alias
	.size		__nv_reservedSMEM_offset_0_alias, 0, 64
	.other		__nv_reservedSMEM_offset_0_alias,@"STO_CUDA_RESERVED_SHARED STV_DEFAULT"
__nv_reservedSMEM_offset_0_alias:
	.zero		0
	.zero		64


//--------------------- .nv.constant0.matmul_kernel --------------------------
	.section	.nv.constant0.matmul_kernel,"a",@progbits
	.sectionflags	@""
	.align	4
.nv.constant0.matmul_kernel:
	.zero		976


//--------------------- SYMBOLS --------------------------

	.type		.nv.reservedSmem.offset0,@object
	.size		.nv.reservedSmem.offset0,0x4
	.type		.nv.reservedSmem.cap,@object
	.size		.nv.reservedSmem.cap,0x4
